def matmul_kernel(
    a_ptr,
    b_ptr,
    c_ptr,
    M,
    N,
    K,
    stride_am,
    stride_ak,
    stride_bk,
    stride_bn,
    stride_cm,
    stride_cn,
    BLOCK_M: tl.constexpr,
    BLOCK_N: tl.constexpr,
    BLOCK_K: tl.constexpr,
    GROUP_M: tl.constexpr,
):
    pid = tl.program_id(axis=0)
    num_pid_m = tl.cdiv(M, BLOCK_M)
    num_pid_n = tl.cdiv(N, BLOCK_N)
    num_pid_in_group = GROUP_M * num_pid_n
    group_id = pid // num_pid_in_group
    first_pid_m = group_id * GROUP_M
    group_size_m = min(num_pid_m - first_pid_m, GROUP_M)
    pid_m = first_pid_m + ((pid % num_pid_in_group) % group_size_m)
    pid_n = (pid % num_pid_in_group) // group_size_m

    offs_am = (pid_m * BLOCK_M + tl.arange(0, BLOCK_M)) % M
    offs_bn = (pid_n * BLOCK_N + tl.arange(0, BLOCK_N)) % N
    offs_k = tl.arange(0, BLOCK_K)
    a_ptrs = a_ptr + offs_am[:, None] * stride_am + offs_k[None, :] * stride_ak
    b_ptrs = b_ptr + offs_k[:, None] * stride_bk + offs_bn[None, :] * stride_bn

    acc = tl.zeros((BLOCK_M, BLOCK_N), dtype=tl.float32)
    for kk in range(0, tl.cdiv(K, BLOCK_K)):
        a = tl.load(a_ptrs, mask=offs_k[None, :] < K - kk * BLOCK_K, other=0.0)
        b = tl.load(b_ptrs, mask=offs_k[:, None] < K - kk * BLOCK_K, other=0.0)
        acc = tl.dot(a, b, acc)
        a_ptrs += BLOCK_K * stride_ak
        b_ptrs += BLOCK_K * stride_bk

    c = acc.to(c_ptr.dtype.element_ty)
    offs_cm = pid_m * BLOCK_M + tl.arange(0, BLOCK_M)
    offs_cn = pid_n * BLOCK_N + tl.arange(0, BLOCK_N)
    c_ptrs = c_ptr + offs_cm[:, None] * stride_cm + offs_cn[None, :] * stride_cn
    mask = (offs_cm[:, None] < M) & (offs_cn[None, :] < N)
    tl.store(c_ptrs, c, mask=mask)

# config = {"BLOCK_K": 128, "BLOCK_M": 256, "BLOCK_N": 128, "GROUP_M": 4, "arch": "sm_90", "dtype": "fp8e4m3", "num_ctas": 1, "num_stages": 3, "num_warps": 4}
# arch = sm_90


// ===== COMPILED SASS (sm_90a) =====

	.target	sm_90a

	.elftype	@"ET_EXEC"


//--------------------- .note.nv.tkinfo           --------------------------
	.section	.note.nv.tkinfo,"",@"SHT_NOTE"
	.sectionflags	@"SHF_NOTE_NV_TKINFO"
	.tkinfo
        /*0018*/ 	.word	0x00000002
        /*0030*/ 	.string	""
        /*0030*/ 	.string	"ptxas"
        /*0030*/ 	.string	"Cuda compilation tools, release 13.0, V13.0.88"
        /*0030*/ 	.string	"Build cuda_13.0.r13.0/compiler.36424714_0"
        /*0030*/ 	.string	"-v  -suppress-debug-info  -lineinfo  -arch sm_90a "



//--------------------- .note.nv.cuinfo           --------------------------
	.section	.note.nv.cuinfo,"",@"SHT_NOTE"
	.sectionflags	@"SHF_NOTE_NV_CUINFO"
        /*0018*/ 	.short	0x0002
        /*001a*/ 	.short	0x005a
        /*001c*/ 	.short	0x0082
	.zero		2


//--------------------- .nv.info                  --------------------------
	.section	.nv.info,"",@"SHT_CUDA_INFO"
	.align	4


	//----- nvinfo : EIATTR_REGCOUNT
	.align		4
        /*0000*/ 	.byte	0x04, 0x2f
        /*0002*/ 	.short	(.L_1 - .L_0)
	.align		4
.L_0:
        /*0004*/ 	.word	index@(matmul_kernel)
        /*0008*/ 	.word	0x000000ff


	//----- nvinfo : EIATTR_FRAME_SIZE
	.align		4
.L_1:
        /*000c*/ 	.byte	0x04, 0x11
        /*000e*/ 	.short	(.L_3 - .L_2)
	.align		4
.L_2:
        /*0010*/ 	.word	index@(matmul_kernel)
        /*0014*/ 	.word	0x00001408


	//----- nvinfo : EIATTR_MIN_STACK_SIZE
	.align		4
.L_3:
        /*0018*/ 	.byte	0x04, 0x12
        /*001a*/ 	.short	(.L_5 - .L_4)
	.align		4
.L_4:
        /*001c*/ 	.word	index@(matmul_kernel)
        /*0020*/ 	.word	0x00001408
.L_5:


//--------------------- .nv.compat                --------------------------
	.section	.nv.compat,"",@"SHT_CUDA_COMPAT_INFO"
	.align	4
        /*0000*/ 	.byte	0x02, 0x09, 0x01, 0x00, 0x02, 0x02, 0x04, 0x00, 0x02, 0x05, 0x05, 0x00, 0x03, 0x07, 0x01, 0x01
        /*0010*/ 	.byte	0x02, 0x03, 0x00, 0x00, 0x02, 0x06, 0x01, 0x00, 0x04, 0x0b, 0x08, 0x00, 0x00, 0x00, 0x00, 0x00
        /*0020*/ 	.byte	0x00, 0x00, 0x00, 0x00


//--------------------- .nv.info.matmul_kernel    --------------------------
	.section	.nv.info.matmul_kernel,"",@"SHT_CUDA_INFO"
	.sectionflags	@""
	.align	4


	//----- nvinfo : EIATTR_CUDA_API_VERSION
	.align		4
        /*0000*/ 	.byte	0x04, 0x37
        /*0002*/ 	.short	(.L_7 - .L_6)
.L_6:
        /*0004*/ 	.word	0x00000082


	//----- nvinfo : EIATTR_KPARAM_INFO
	.align		4
.L_7:
        /*0008*/ 	.byte	0x04, 0x17
        /*000a*/ 	.short	(.L_9 - .L_8)
.L_8:
        /*000c*/ 	.word	0x00000000
        /*0010*/ 	.short	0x000d
        /*0012*/ 	.short	0x0048
        /*0014*/ 	.byte	0x00, 0xf4, 0x21, 0x00


	//----- nvinfo : EIATTR_KPARAM_INFO
	.align		4
.L_9:
        /*0018*/ 	.byte	0x04, 0x17
        /*001a*/ 	.short	(.L_11 - .L_10)
.L_10:
        /*001c*/ 	.word	0x00000000
        /*0020*/ 	.short	0x000c
        /*0022*/ 	.short	0x0040
        /*0024*/ 	.byte	0x00, 0xf4, 0x21, 0x00


	//----- nvinfo : EIATTR_KPARAM_INFO
	.align		4
.L_11:
        /*0028*/ 	.byte	0x04, 0x17
        /*002a*/ 	.short	(.L_13 - .L_12)
.L_12:
        /*002c*/ 	.word	0x00000000
        /*0030*/ 	.short	0x000b
        /*0032*/ 	.short	0x0038
        /*0034*/ 	.byte	0x00, 0xf0, 0x11, 0x00


	//----- nvinfo : EIATTR_KPARAM_INFO
	.align		4
.L_13:
        /*0038*/ 	.byte	0x04, 0x17
        /*003a*/ 	.short	(.L_15 - .L_14)
.L_14:
        /*003c*/ 	.word	0x00000000
        /*0040*/ 	.short	0x000a
        /*0042*/ 	.short	0x0034
        /*0044*/ 	.byte	0x00, 0xf0, 0x11, 0x00


	//----- nvinfo : EIATTR_KPARAM_INFO
	.align		4
.L_15:
        /*0048*/ 	.byte	0x04, 0x17
        /*004a*/ 	.short	(.L_17 - .L_16)
.L_16:
        /*004c*/ 	.word	0x00000000
        /*0050*/ 	.short	0x0009
        /*0052*/ 	.short	0x0030
        /*0054*/ 	.byte	0x00, 0xf0, 0x11, 0x00


	//----- nvinfo : EIATTR_KPARAM_INFO
	.align		4
.L_17:
        /*0058*/ 	.byte	0x04, 0x17
        /*005a*/ 	.short	(.L_19 - .L_18)
.L_18:
        /*005c*/ 	.word	0x00000000
        /*0060*/ 	.short	0x0008
        /*0062*/ 	.short	0x002c
        /*0064*/ 	.byte	0x00, 0xf0, 0x11, 0x00


	//----- nvinfo : EIATTR_KPARAM_INFO
	.align		4
.L_19:
        /*0068*/ 	.byte	0x04, 0x17
        /*006a*/ 	.short	(.L_21 - .L_20)
.L_20:
        /*006c*/ 	.word	0x00000000
        /*0070*/ 	.short	0x0007
        /*0072*/ 	.short	0x0028
        /*0074*/ 	.byte	0x00, 0xf0, 0x11, 0x00


	//----- nvinfo : EIATTR_KPARAM_INFO
	.align		4
.L_21:
        /*0078*/ 	.byte	0x04, 0x17
        /*007a*/ 	.short	(.L_23 - .L_22)
.L_22:
        /*007c*/ 	.word	0x00000000
        /*0080*/ 	.short	0x0006
        /*0082*/ 	.short	0x0024
        /*0084*/ 	.byte	0x00, 0xf0, 0x11, 0x00


	//----- nvinfo : EIATTR_KPARAM_INFO
	.align		4
.L_23:
        /*0088*/ 	.byte	0x04, 0x17
        /*008a*/ 	.short	(.L_25 - .L_24)
.L_24:
        /*008c*/ 	.word	0x00000000
        /*0090*/ 	.short	0x0005
        /*0092*/ 	.short	0x0020
        /*0094*/ 	.byte	0x00, 0xf0, 0x11, 0x00


	//----- nvinfo : EIATTR_KPARAM_INFO
	.align		4
.L_25:
        /*0098*/ 	.byte	0x04, 0x17
        /*009a*/ 	.short	(.L_27 - .L_26)
.L_26:
        /*009c*/ 	.word	0x00000000
        /*00a0*/ 	.short	0x0004
        /*00a2*/ 	.short	0x001c
        /*00a4*/ 	.byte	0x00, 0xf0, 0x11, 0x00


	//----- nvinfo : EIATTR_KPARAM_INFO
	.align		4
.L_27:
        /*00a8*/ 	.byte	0x04, 0x17
        /*00aa*/ 	.short	(.L_29 - .L_28)
.L_28:
        /*00ac*/ 	.word	0x00000000
        /*00b0*/ 	.short	0x0003
        /*00b2*/ 	.short	0x0018
        /*00b4*/ 	.byte	0x00, 0xf0, 0x11, 0x00


	//----- nvinfo : EIATTR_KPARAM_INFO
	.align		4
.L_29:
        /*00b8*/ 	.byte	0x04, 0x17
        /*00ba*/ 	.short	(.L_31 - .L_30)
.L_30:
        /*00bc*/ 	.word	0x00000000
        /*00c0*/ 	.short	0x0002
        /*00c2*/ 	.short	0x0010
        /*00c4*/ 	.byte	0x00, 0xf4, 0x21, 0x00


	//----- nvinfo : EIATTR_KPARAM_INFO
	.align		4
.L_31:
        /*00c8*/ 	.byte	0x04, 0x17
        /*00ca*/ 	.short	(.L_33 - .L_32)
.L_32:
        /*00cc*/ 	.word	0x00000000
        /*00d0*/ 	.short	0x0001
        /*00d2*/ 	.short	0x0008
        /*00d4*/ 	.byte	0x00, 0xf4, 0x21, 0x00


	//----- nvinfo : EIATTR_KPARAM_INFO
	.align		4
.L_33:
        /*00d8*/ 	.byte	0x04, 0x17
        /*00da*/ 	.short	(.L_35 - .L_34)
.L_34:
        /*00dc*/ 	.word	0x00000000
        /*00e0*/ 	.short	0x0000
        /*00e2*/ 	.short	0x0000
        /*00e4*/ 	.byte	0x00, 0xf4, 0x21, 0x00


	//----- nvinfo : EIATTR_SPARSE_MMA_MASK
	.align		4
.L_35:
        /*00e8*/ 	.byte	0x03, 0x50
        /*00ea*/ 	.short	0x0000


	//----- nvinfo : EIATTR_MAXREG_COUNT
	.align		4
        /*00ec*/ 	.byte	0x03, 0x1b
        /*00ee*/ 	.short	0x00ff


	//----- nvinfo : EIATTR_NUM_BARRIERS
	.align		4
        /*00f0*/ 	.byte	0x02, 0x4c
        /*00f2*/ 	.byte	0x01
	.zero		1


	//----- nvinfo : EIATTR_ANNOTATIONS
	.align		4
        /*00f4*/ 	.byte	0x04, 0x55
        /*00f6*/ 	.short	(.L_37 - .L_36)


	//   ....[0]....
.L_36:
        /*00f8*/ 	.word	0x00000001
        /*00fc*/ 	.byte	0x60, 0x05, 0x00, 0x00, 0x01, 0x00, 0x00, 0x00, 0x90, 0x05, 0x00, 0x00, 0x01, 0x00, 0x00, 0x00
        /* <DEDUP_REMOVED lines=1992> */
        /*7d8c*/ 	.byte	0x80, 0x95, 0x02, 0x00, 0x01, 0x00, 0x00, 0x00, 0xb0, 0x95, 0x02, 0x00


	//----- nvinfo : EIATTR_MERCURY_ISA_VERSION
	.align		4
.L_37:
        /*7d98*/ 	.byte	0x03, 0x5f
        /*7d9a*/ 	.short	0x0101


	//----- nvinfo : EIATTR_EXIT_INSTR_OFFSETS
	.align		4
        /*7d9c*/ 	.byte	0x04, 0x1c
        /*7d9e*/ 	.short	(.L_39 - .L_38)


	//   ....[0]....
.L_38:
        /*7da0*/ 	.word	0x00034d70


	//   ....[1]....
        /*7da4*/ 	.word	0x00034d90


	//----- nvinfo : EIATTR_REQNTID
	.align		4
.L_39:
        /*7da8*/ 	.byte	0x04, 0x10
        /*7daa*/ 	.short	(.L_41 - .L_40)
.L_40:
        /*7dac*/ 	.word	0x00000080
        /*7db0*/ 	.word	0x00000001
        /*7db4*/ 	.word	0x00000001


	//----- nvinfo : EIATTR_CBANK_PARAM_SIZE
	.align		4
.L_41:
        /*7db8*/ 	.byte	0x03, 0x19
        /*7dba*/ 	.short	0x0050


	//----- nvinfo : EIATTR_PARAM_CBANK
	.align		4
        /*7dbc*/ 	.byte	0x04, 0x0a
        /*7dbe*/ 	.short	(.L_43 - .L_42)
	.align		4
.L_42:
        /*7dc0*/ 	.word	index@(.nv.constant0.matmul_kernel)
        /*7dc4*/ 	.short	0x0210
        /*7dc6*/ 	.short	0x0050


	//----- nvinfo : EIATTR_SW_WAR
	.align		4
.L_43:
        /*7dc8*/ 	.byte	0x04, 0x36
        /*7dca*/ 	.short	(.L_45 - .L_44)
.L_44:
        /*7dcc*/ 	.word	0x00000008
.L_45:


//--------------------- .nv.callgraph             --------------------------
	.section	.nv.callgraph,"",@"SHT_CUDA_CALLGRAPH"
	.align	4
	.sectionentsize	8
	.align		4
        /*0000*/ 	.word	0x00000000
	.align		4
        /*0004*/ 	.word	0xffffffff
	.align		4
        /*0008*/ 	.word	0x00000000
	.align		4
        /*000c*/ 	.word	0xfffffffe
	.align		4
        /*0010*/ 	.word	0x00000000
	.align		4
        /*0014*/ 	.word	0xfffffffd
	.align		4
        /*0018*/ 	.word	0x00000000
	.align		4
        /*001c*/ 	.word	0xfffffffc


//--------------------- .text.matmul_kernel       --------------------------
	.section	.text.matmul_kernel,"ax",@progbits
	.align	128
        .global         matmul_kernel
        .type           matmul_kernel,@function
        .size           matmul_kernel,(.L_x_4 - matmul_kernel)
        .other          matmul_kernel,@"STO_CUDA_ENTRY STV_DEFAULT"
matmul_kernel:
.text.matmul_kernel:
[----:B------:R-:W0:Y:S08]  /*0000*/  LDC R1, c[0x0][0x28] ;  /* 0x00000a00ff017b82 */ /* 0x000e300000000800 */
[----:B------:R-:W1:Y:S01]  /*0010*/  LDC.64 R130, c[0x0][0x228] ;  /* 0x00008a00ff827b82 */ /* 0x000e620000000a00 */
[----:B------:R-:W2:Y:S01]  /*0020*/  S2R R5, SR_CTAID.X ;  /* 0x0000000000057919 */ /* 0x000ea20000002500 */
[----:B0-----:R-:W-:Y:S01]  /*0030*/  VIADD R1, R1, 0xffffebf8 ;  /* 0xffffebf801017836 */ /* 0x001fe20000000000 */
[----:B------:R-:W-:Y:S01]  /*0040*/  UMOV UR58, 0x400 ;  /* 0x00000400003a7882 */ /* 0x000fe20000000000 */
[----:B------:R-:W-:Y:S01]  /*0050*/  ULDC.64 UR56, c[0x0][0x208] ;  /* 0x0000820000387ab9 */ /* 0x000fe20000000a00 */
[----:B------:R-:W0:Y:S03]  /*0060*/  S2R R133, SR_TID.X ;  /* 0x0000000000857919 */ /* 0x000e260000002100 */
[----:B------:R-:W3:Y:S08]  /*0070*/  LDC R216, c[0x0][0x230] ;  /* 0x00008c00ffd87b82 */ /* 0x000ef00000000800 */
[----:B------:R-:W4:Y:S01]  /*0080*/  S2UR UR4, SR_CgaCtaId ;  /* 0x00000000000479c3 */ /* 0x000f220000008800 */
[----:B-1----:R-:W-:-:S05]  /*0090*/  VIADD R0, R131, 0x7f ;  /* 0x0000007f83007836 */ /* 0x002fca0000000000 */
[----:B------:R-:W-:Y:S01]  /*00a0*/  SHF.R.S32.HI R3, RZ, 0x1f, R0 ;  /* 0x0000001fff037819 */ /* 0x000fe20000011400 */
[----:B---3--:R-:W-:-:S03]  /*00b0*/  VIADD R216, R216, 0x7f ;  /* 0x0000007fd8d87836 */ /* 0x008fc60000000000 */
[----:B------:R-:W-:Y:S02]  /*00c0*/  LEA.HI R3, R3, R0, RZ, 0x7 ;  /* 0x0000000003037211 */ /* 0x000fe400078f38ff */
[----:B--2---:R-:W-:Y:S02]  /*00d0*/  IABS R8, R5 ;  /* 0x0000000500087213 */ /* 0x004fe40000000000 */
[----:B------:R-:W-:Y:S02]  /*00e0*/  SHF.R.S32.HI R3, RZ, 0x7, R3 ;  /* 0x00000007ff037819 */ /* 0x000fe40000011403 */
[----:B0-----:R-:W-:Y:S01]  /*00f0*/  LOP3.LUT R217, R133, 0x7f, RZ, 0xc0, !PT ;  /* 0x0000007f85d97812 */ /* 0x001fe200078ec0ff */
[----:B----4-:R-:W-:Y:S02]  /*0100*/  ULEA UR58, UR4, UR58, 0x18 ;  /* 0x0000003a043a7291 */ /* 0x010fe4000f8ec03f */
[----:B------:R-:W-:-:S05]  /*0110*/  IMAD.SHL.U32 R4, R3, 0x4, RZ ;  /* 0x0000000403047824 */ /* 0x000fca00078e00ff */
[-C--:B------:R-:W-:Y:S02]  /*0120*/  IABS R7, R4.reuse ;  /* 0x0000000400077213 */ /* 0x080fe40000000000 */
[----:B------:R-:W-:Y:S02]  /*0130*/  IABS R10, R4 ;  /* 0x00000004000a7213 */ /* 0x000fe40000000000 */
[----:B------:R-:W0:Y:S08]  /*0140*/  I2F.RP R0, R7 ;  /* 0x0000000700007306 */ /* 0x000e300000209400 */
[----:B0-----:R-:W0:Y:S02]  /*0150*/  MUFU.RCP R0, R0 ;  /* 0x0000000000007308 */ /* 0x001e240000001000 */
[----:B0-----:R-:W-:-:S02]  /*0160*/  VIADD R2, R0, 0xffffffe ;  /* 0x0ffffffe00027836 */ /* 0x001fc40000000000 */
[----:B------:R-:W-:-:S04]  /*0170*/  IMAD.MOV R0, RZ, RZ, -R10 ;  /* 0x000000ffff007224 */ /* 0x000fc800078e0a0a */
[----:B------:R0:W1:Y:S02]  /*0180*/  F2I.FTZ.U32.TRUNC.NTZ R3, R2 ;  /* 0x0000000200037305 */ /* 0x000064000021f000 */
[----:B0-----:R-:W-:Y:S02]  /*0190*/  IMAD.MOV.U32 R2, RZ, RZ, RZ ;  /* 0x000000ffff027224 */ /* 0x001fe400078e00ff */
[----:B-1----:R-:W-:-:S04]  /*01a0*/  IMAD.MOV R6, RZ, RZ, -R3 ;  /* 0x000000ffff067224 */ /* 0x002fc800078e0a03 */
[----:B------:R-:W-:Y:S02]  /*01b0*/  IMAD R9, R6, R7, RZ ;  /* 0x0000000706097224 */ /* 0x000fe400078e02ff */
[----:B------:R-:W-:Y:S02]  /*01c0*/  IMAD.MOV.U32 R6, RZ, RZ, R8 ;  /* 0x000000ffff067224 */ /* 0x000fe400078e0008 */
[----:B------:R-:W-:-:S06]  /*01d0*/  IMAD.HI.U32 R3, R3, R9, R2 ;  /* 0x0000000903037227 */ /* 0x000fcc00078e0002 */
[----:B------:R-:W-:-:S04]  /*01e0*/  IMAD.HI.U32 R3, R3, R6, RZ ;  /* 0x0000000603037227 */ /* 0x000fc800078e00ff */
[----:B------:R-:W-:-:S05]  /*01f0*/  IMAD R0, R3, R0, R6 ;  /* 0x0000000003007224 */ /* 0x000fca00078e0206 */
[----:B------:R-:W-:-:S13]  /*0200*/  ISETP.GT.U32.AND P1, PT, R7, R0, PT ;  /* 0x000000000700720c */ /* 0x000fda0003f24070 */
[----:B------:R-:W-:Y:S02]  /*0210*/  @!P1 IMAD.IADD R0, R0, 0x1, -R7 ;  /* 0x0000000100009824 */ /* 0x000fe400078e0a07 */
[----:B------:R-:W-:Y:S01]  /*0220*/  @!P1 VIADD R3, R3, 0x1 ;  /* 0x0000000103039836 */ /* 0x000fe20000000000 */
[----:B------:R-:W-:Y:S02]  /*0230*/  ISETP.NE.AND P1, PT, R4, RZ, PT ;  /* 0x000000ff0400720c */ /* 0x000fe40003f25270 */
[----:B------:R-:W-:Y:S02]  /*0240*/  ISETP.GE.U32.AND P0, PT, R0, R7, PT ;  /* 0x000000070000720c */ /* 0x000fe40003f06070 */
[----:B------:R-:W-:-:S04]  /*0250*/  LOP3.LUT R0, R5, R4, RZ, 0x3c, !PT ;  /* 0x0000000405007212 */ /* 0x000fc800078e3cff */
[----:B------:R-:W-:Y:S01]  /*0260*/  ISETP.GE.AND P2, PT, R0, RZ, PT ;  /* 0x000000ff0000720c */ /* 0x000fe20003f46270 */
[----:B------:R-:W-:-:S06]  /*0270*/  VIADD R0, R130, 0xff ;  /* 0x000000ff82007836 */ /* 0x000fcc0000000000 */
[----:B------:R-:W-:-:S04]  /*0280*/  @P0 VIADD R3, R3, 0x1 ;  /* 0x0000000103030836 */ /* 0x000fc80000000000 */
[----:B------:R-:W-:Y:S01]  /*0290*/  IMAD.MOV.U32 R2, RZ, RZ, R3 ;  /* 0x000000ffff027224 */ /* 0x000fe200078e0003 */
[----:B------:R-:W-:-:S03]  /*02a0*/  SHF.R.S32.HI R3, RZ, 0x1f, R0 ;  /* 0x0000001fff037819 */ /* 0x000fc60000011400 */
[----:B------:R-:W-:Y:S01]  /*02b0*/  @!P2 IMAD.MOV R2, RZ, RZ, -R2 ;  /* 0x000000ffff02a224 */ /* 0x000fe200078e0a02 */
[----:B------:R-:W-:Y:S02]  /*02c0*/  @!P1 LOP3.LUT R2, RZ, R4, RZ, 0x33, !PT ;  /* 0x00000004ff029212 */ /* 0x000fe400078e33ff */
[----:B------:R-:W-:-:S03]  /*02d0*/  LEA.HI R3, R3, R0, RZ, 0x8 ;  /* 0x0000000003037211 */ /* 0x000fc600078f40ff */
[----:B------:R-:W-:Y:S02]  /*02e0*/  IMAD.SHL.U32 R6, R2, 0x4, RZ ;  /* 0x0000000402067824 */ /* 0x000fe400078e00ff */
[----:B------:R-:W-:-:S03]  /*02f0*/  IMAD.MOV R2, RZ, RZ, -R2 ;  /* 0x000000ffff027224 */ /* 0x000fc600078e0a02 */
[----:B------:R-:W-:Y:S01]  /*0300*/  LEA.HI.SX32 R3, R3, -R6, 0x18 ;  /* 0x8000000603037211 */ /* 0x000fe200078fc2ff */
[----:B------:R-:W-:-:S03]  /*0310*/  IMAD R4, R4, R2, R5 ;  /* 0x0000000204047224 */ /* 0x000fc600078e0205 */
[----:B------:R-:W-:Y:S02]  /*0320*/  VIMNMX R11, R3, 0x4, PT ;  /* 0x00000004030b7848 */ /* 0x000fe40003fe0100 */
[----:B------:R-:W-:Y:S02]  /*0330*/  IABS R9, R4 ;  /* 0x0000000400097213 */ /* 0x000fe40000000000 */
[----:B------:R-:W-:-:S04]  /*0340*/  IABS R7, R11 ;  /* 0x0000000b00077213 */ /* 0x000fc80000000000 */
[----:B------:R-:W0:Y:S08]  /*0350*/  I2F.RP R0, R7 ;  /* 0x0000000700007306 */ /* 0x000e300000209400 */
[----:B0-----:R-:W0:Y:S02]  /*0360*/  MUFU.RCP R0, R0 ;  /* 0x0000000000007308 */ /* 0x001e240000001000 */
[----:B0-----:R-:W-:-:S06]  /*0370*/  VIADD R3, R0, 0xffffffe ;  /* 0x0ffffffe00037836 */ /* 0x001fcc0000000000 */
[----:B------:R-:W0:Y:S02]  /*0380*/  F2I.FTZ.U32.TRUNC.NTZ R3, R3 ;  /* 0x0000000300037305 */ /* 0x000e24000021f000 */
[----:B0-----:R-:W-:-:S04]  /*0390*/  IMAD.MOV R8, RZ, RZ, -R3 ;  /* 0x000000ffff087224 */ /* 0x001fc800078e0a03 */
[----:B------:R-:W-:Y:S01]  /*03a0*/  IMAD.MOV.U32 R2, RZ, RZ, R8 ;  /* 0x000000ffff027224 */ /* 0x000fe200078e0008 */
[----:B------:R-:W-:-:S03]  /*03b0*/  IABS R8, R11 ;  /* 0x0000000b00087213 */ /* 0x000fc60000000000 */
[----:B------:R-:W-:Y:S02]  /*03c0*/  IMAD R5, R2, R7, RZ ;  /* 0x0000000702057224 */ /* 0x000fe400078e02ff */
[----:B------:R-:W-:Y:S02]  /*03d0*/  IMAD.MOV.U32 R2, RZ, RZ, RZ ;  /* 0x000000ffff027224 */ /* 0x000fe400078e00ff */
[----:B------:R-:W-:Y:S02]  /*03e0*/  IMAD.MOV R0, RZ, RZ, -R8 ;  /* 0x000000ffff007224 */ /* 0x000fe400078e0a08 */
        /* <DEDUP_REMOVED lines=9> */
[----:B------:R-:W-:-:S07]  /*0480*/  ISETP.GE.AND P2, PT, R0, RZ, PT ;  /* 0x000000ff0000720c */ /* 0x000fce0003f46270 */
[----:B------:R-:W-:Y:S01]  /*0490*/  @P0 VIADD R2, R2, 0x1 ;  /* 0x0000000102020836 */ /* 0x000fe20000000000 */
[----:B------:R-:W-:-:S05]  /*04a0*/  ISETP.GT.AND P0, PT, R216, 0x7f, PT ;  /* 0x0000007fd800780c */ /* 0x000fca0003f04270 */
[----:B------:R-:W-:Y:S01]  /*04b0*/  @!P2 IMAD.MOV R2, RZ, RZ, -R2 ;  /* 0x000000ffff02a224 */ /* 0x000fe200078e0a02 */
[----:B------:R-:W-:-:S05]  /*04c0*/  @!P1 LOP3.LUT R2, RZ, R11, RZ, 0x33, !PT ;  /* 0x0000000bff029212 */ /* 0x000fca00078e33ff */
[----:B------:R-:W-:Y:S02]  /*04d0*/  IMAD.MOV R0, RZ, RZ, -R2 ;  /* 0x000000ffff007224 */ /* 0x000fe400078e0a02 */
[----:B------:R-:W-:Y:S02]  /*04e0*/  IMAD.SHL.U32 R2, R2, 0x80, RZ ;  /* 0x0000008002027824 */ /* 0x000fe400078e00ff */
[----:B------:R-:W-:Y:S02]  /*04f0*/  IMAD R0, R11, R0, R4 ;  /* 0x000000000b007224 */ /* 0x000fe400078e0204 */
[----:B------:R-:W-:Y:S02]  /*0500*/  VIADD R27, R2, 0x1 ;  /* 0x00000001021b7836 */ /* 0x000fe40000000000 */
[----:B------:R-:W-:Y:S02]  /*0510*/  IMAD.IADD R0, R6, 0x1, R0 ;  /* 0x0000000106007824 */ /* 0x000fe400078e0200 */
[----:B------:R-:W-:-:S02]  /*0520*/  VIADD R25, R2, 0x2 ;  /* 0x0000000202197836 */ /* 0x000fc40000000000 */
[----:B------:R-:W-:Y:S02]  /*0530*/  IMAD R219, R0, 0x100, R217 ;  /* 0x0000010000db7824 */ /* 0x000fe400078e02d9 */
[C---:B------:R-:W-:Y:S02]  /*0540*/  VIADD R23, R2.reuse, 0x3 ;  /* 0x0000000302177836 */ /* 0x040fe40000000000 */
[----:B------:R-:W-:Y:S01]  /*0550*/  VIADD R218, R219, 0x80 ;  /* 0x00000080dbda7836 */ /* 0x000fe20000000000 */
[----:B------:R0:W-:Y:S01]  /*0560*/  STL [R1+0x100], R219 ;  /* 0x000100db01007387 */ /* 0x0001e20000100800 */
[C---:B------:R-:W-:Y:S02]  /*0570*/  VIADD R21, R2.reuse, 0x4 ;  /* 0x0000000402157836 */ /* 0x040fe40000000000 */
[C---:B------:R-:W-:Y:S01]  /*0580*/  VIADD R19, R2.reuse, 0x5 ;  /* 0x0000000502137836 */ /* 0x040fe20000000000 */
[----:B------:R0:W-:Y:S01]  /*0590*/  STL [R1+0x104], R218 ;  /* 0x000104da01007387 */ /* 0x0001e20000100800 */
[----:B------:R-:W-:-:S02]  /*05a0*/  VIADD R17, R2, 0x6 ;  /* 0x0000000602117836 */ /* 0x000fc40000000000 */
[C---:B------:R-:W-:Y:S02]  /*05b0*/  VIADD R29, R2.reuse, 0x7 ;  /* 0x00000007021d7836 */ /* 0x040fe40000000000 */
[C---:B------:R-:W-:Y:S02]  /*05c0*/  VIADD R39, R2.reuse, 0x8 ;  /* 0x0000000802277836 */ /* 0x040fe40000000000 */
[C---:B------:R-:W-:Y:S02]  /*05d0*/  VIADD R37, R2.reuse, 0x9 ;  /* 0x0000000902257836 */ /* 0x040fe40000000000 */
[C---:B------:R-:W-:Y:S02]  /*05e0*/  VIADD R35, R2.reuse, 0xa ;  /* 0x0000000a02237836 */ /* 0x040fe40000000000 */
[C---:B------:R-:W-:Y:S02]  /*05f0*/  VIADD R33, R2.reuse, 0xb ;  /* 0x0000000b02217836 */ /* 0x040fe40000000000 */
        /* <DEDUP_REMOVED lines=115> */
[----:B------:R-:W-:Y:S01]  /*0d30*/  VIADD R12, R2, 0x7f ;  /* 0x0000007f020c7836 */ /* 0x000fe20000000000 */
[----:B0-----:R-:W-:Y:S06]  /*0d40*/  @P0 BRA `(.L_x_0) ;  /* 0x00000008008c0947 */ /* 0x001fec0003800000 */
[----:B------:R-:W-:Y:S01]  /*0d50*/  IMAD.SHL.U32 R0, R133, 0x10, RZ ;  /* 0x0000001085007824 */ /* 0x000fe200078e00ff */
[----:B------:R0:W-:Y:S01]  /*0d60*/  STL [R1], RZ ;  /* 0x000000ff01007387 */ /* 0x0001e20000100800 */
[----:B------:R-:W-:Y:S02]  /*0d70*/  CS2R R152, SRZ ;  /* 0x0000000000987805 */ /* 0x000fe4000001ff00 */
[----:B------:R-:W-:Y:S02]  /*0d80*/  CS2R R154, SRZ ;  /* 0x00000000009a7805 */ /* 0x000fe4000001ff00 */
[----:B------:R-:W-:Y:S01]  /*0d90*/  CS2R R156, SRZ ;  /* 0x00000000009c7805 */ /* 0x000fe2000001ff00 */
[----:B------:R0:W-:Y:S01]  /*0da0*/  STL [R1+0xe44], R0 ;  /* 0x000e440001007387 */ /* 0x0001e20000100800 */
[----:B------:R-:W-:Y:S02]  /*0db0*/  CS2R R158, SRZ ;  /* 0x00000000009e7805 */ /* 0x000fe4000001ff00 */
[----:B------:R-:W-:-:S02]  /*0dc0*/  CS2R R160, SRZ ;  /* 0x0000000000a07805 */ /* 0x000fc4000001ff00 */
[----:B------:R-:W-:Y:S01]  /*0dd0*/  CS2R R162, SRZ ;  /* 0x0000000000a27805 */ /* 0x000fe2000001ff00 */
[----:B------:R0:W-:Y:S01]  /*0de0*/  STL [R1+0x4], RZ ;  /* 0x000004ff01007387 */ /* 0x0001e20000100800 */
[----:B------:R-:W-:Y:S02]  /*0df0*/  CS2R R164, SRZ ;  /* 0x0000000000a47805 */ /* 0x000fe4000001ff00 */
[----:B------:R-:W-:Y:S02]  /*0e00*/  CS2R R166, SRZ ;  /* 0x0000000000a67805 */ /* 0x000fe4000001ff00 */
[----:B------:R-:W-:Y:S01]  /*0e10*/  CS2R R168, SRZ ;  /* 0x0000000000a87805 */ /* 0x000fe2000001ff00 */
[----:B------:R0:W-:Y:S01]  /*0e20*/  STL [R1+0x8], RZ ;  /* 0x000008ff01007387 */ /* 0x0001e20000100800 */
        /* <DEDUP_REMOVED lines=115> */
[----:B------:R0:W-:Y:S04]  /*1560*/  STL [R1+0x7c], RZ ;  /* 0x00007cff01007387 */ /* 0x0001e80000100800 */
        /* <DEDUP_REMOVED lines=31> */
[----:B------:R0:W-:Y:S01]  /*1760*/  STL [R1+0xfc], RZ ;  /* 0x0000fcff01007387 */ /* 0x0001e20000100800 */
[----:B------:R-:W-:Y:S05]  /*1770*/  BRA `(.L_x_1) ;  /* 0x00000270002c7947 */ /* 0x000fea0003800000 */
.L_x_0:
[----:B------:R-:W-:Y:S01]  /*1780*/  IABS R14, R130 ;  /* 0x00000082000e7213 */ /* 0x000fe20000000000 */
[----:B------:R-:W-:Y:S01]  /*1790*/  ULDC UR4, c[0x0][0x234] ;  /* 0x00008d0000047ab9 */ /* 0x000fe20000000800 */
[----:B------:R-:W-:Y:S01]  /*17a0*/  IABS R0, R131 ;  /* 0x0000008300007213 */ /* 0x000fe20000000000 */
[----:B------:R-:W-:Y:S01]  /*17b0*/  ULDC.64 UR6, c[0x0][0x210] ;  /* 0x0000840000067ab9 */ /* 0x000fe20000000a00 */
[----:B------:R-:W0:Y:S01]  /*17c0*/  I2F.RP R3, R14 ;  /* 0x0000000e00037306 */ /* 0x000e220000209400 */
[----:B------:R-:W-:Y:S01]  /*17d0*/  IABS R8, R218 ;  /* 0x000000da00087213 */ /* 0x000fe20000000000 */
[----:B------:R-:W-:Y:S01]  /*17e0*/  ULDC.64 UR10, c[0x0][0x218] ;  /* 0x00008600000a7ab9 */ /* 0x000fe20000000a00 */
[----:B------:R-:W-:Y:S01]  /*17f0*/  ISETP.GE.AND P3, PT, R12, RZ, PT ;  /* 0x000000ff0c00720c */ /* 0x000fe20003f66270 */
[----:B------:R-:W-:Y:S01]  /*1800*/  ULDC UR30, c[0x0][0x240] ;  /* 0x00009000001e7ab9 */ /* 0x000fe20000000800 */
[----:B------:R-:W-:Y:S01]  /*1810*/  IABS R15, R12 ;  /* 0x0000000c000f7213 */ /* 0x000fe20000000000 */
[----:B------:R-:W-:Y:S01]  /*1820*/  ULDC UR14, c[0x0][0x238] ;  /* 0x00008e00000e7ab9 */ /* 0x000fe20000000800 */
[----:B------:R-:W-:Y:S01]  /*1830*/  IABS R16, R148 ;  /* 0x0000009400107213 */ /* 0x000fe20000000000 */
[----:B------:R-:W1:Y:S01]  /*1840*/  I2F.RP R6, R0 ;  /* 0x0000000000067306 */ /* 0x000e620000209400 */
[----:B------:R-:W-:Y:S01]  /*1850*/  IABS R18, R44 ;  /* 0x0000002c00127213 */ /* 0x000fe20000000000 */
[----:B------:R-:W-:Y:S01]  /*1860*/  ULDC UR18, c[0x0][0x238] ;  /* 0x00008e0000127ab9 */ /* 0x000fe20000000800 */
[----:B------:R-:W-:Y:S01]  /*1870*/  IABS R20, R42 ;  /* 0x0000002a00147213 */ /* 0x000fe20000000000 */
[----:B------:R-:W-:Y:S01]  /*1880*/  ULDC UR22, c[0x0][0x238] ;  /* 0x00008e0000167ab9 */ /* 0x000fe20000000800 */
[----:B------:R-:W-:Y:S01]  /*1890*/  ISETP.GE.AND P5, PT, R219, RZ, PT ;  /* 0x000000ffdb00720c */ /* 0x000fe20003fa6270 */
[----:B------:R-:W-:Y:S01]  /*18a0*/  ULDC UR23, c[0x0][0x238] ;  /* 0x00008e0000177ab9 */ /* 0x000fe20000000800 */
[----:B------:R-:W-:Y:S01]  /*18b0*/  ISETP.GE.AND P4, PT, R218, RZ, PT ;  /* 0x000000ffda00720c */ /* 0x000fe20003f86270 */
[----:B0-----:R-:W0:Y:S01]  /*18c0*/  MUFU.RCP R3, R3 ;  /* 0x0000000300037308 */ /* 0x001e220000001000 */
[----:B------:R-:W-:Y:S01]  /*18d0*/  IABS R198, R141 ;  /* 0x0000008d00c67213 */ /* 0x000fe20000000000 */
[----:B------:R-:W-:Y:S01]  /*18e0*/  ULDC UR26, c[0x0][0x238] ;  /* 0x00008e00001a7ab9 */ /* 0x000fe20000000800 */
[----:B------:R-:W-:Y:S01]  /*18f0*/  IABS R202, R140 ;  /* 0x0000008c00ca7213 */ /* 0x000fe20000000000 */
[----:B------:R-:W-:Y:S01]  /*1900*/  ULDC UR27, c[0x0][0x238] ;  /* 0x00008e00001b7ab9 */ /* 0x000fe20000000800 */
[----:B------:R-:W-:Y:S01]  /*1910*/  IABS R204, R139 ;  /* 0x0000008b00cc7213 */ /* 0x000fe20000000000 */
[----:B------:R-:W-:Y:S01]  /*1920*/  ULDC UR20, c[0x0][0x238] ;  /* 0x00008e0000147ab9 */ /* 0x000fe20000000800 */
[----:B------:R-:W-:Y:S01]  /*1930*/  IABS R212, R138 ;  /* 0x0000008a00d47213 */ /* 0x000fe20000000000 */
[----:B-1----:R-:W1:Y:S01]  /*1940*/  MUFU.RCP R6, R6 ;  /* 0x0000000600067308 */ /* 0x002e620000001000 */
[----:B------:R-:W-:Y:S01]  /*1950*/  IABS R214, R137 ;  /* 0x0000008900d67213 */ /* 0x000fe20000000000 */
[----:B------:R-:W-:Y:S01]  /*1960*/  UIMAD UR20, UR20, 0x34, URZ ;  /* 0x00000034141478a4 */ /* 0x000fe2000f8e023f */
[----:B------:R-:W-:Y:S01]  /*1970*/  IABS R218, R136 ;  /* 0x0000008800da7213 */ /* 0x000fe20000000000 */
[----:B------:R-:W-:Y:S01]  /*1980*/  ULDC UR43, c[0x0][0x238] ;  /* 0x00008e00002b7ab9 */ /* 0x000fe20000000800 */
[----:B------:R-:W-:Y:S01]  /*1990*/  IABS R224, R134 ;  /* 0x0000008600e07213 */ /* 0x000fe20000000000 */
[----:B------:R-:W-:Y:S01]  /*19a0*/  ULDC UR21, c[0x0][0x238] ;  /* 0x00008e0000157ab9 */ /* 0x000fe20000000800 */
[----:B------:R-:W-:Y:S01]  /*19b0*/  IABS R234, R128 ;  /* 0x0000008000ea7213 */ /* 0x000fe20000000000 */
[----:B------:R-:W-:Y:S01]  /*19c0*/  UIMAD UR43, UR43, 0x33, URZ ;  /* 0x000000332b2b78a4 */ /* 0x000fe2000f8e023f */
[----:B0-----:R-:W-:Y:S01]  /*19d0*/  VIADD R10, R3, 0xffffffe ;  /* 0x0ffffffe030a7836 */ /* 0x001fe20000000000 */
[----:B------:R-:W-:Y:S01]  /*19e0*/  IABS R230, R132 ;  /* 0x0000008400e67213 */ /* 0x000fe20000000000 */
[----:B------:R-:W-:Y:S01]  /*19f0*/  ULDC UR9, c[0x0][0x238] ;  /* 0x00008e0000097ab9 */ /* 0x000fe20000000800 */
[----:B------:R-:W-:Y:S01]  /*1a00*/  IABS R236, R126 ;  /* 0x0000007e00ec7213 */ /* 0x000fe20000000000 */
[----:B------:R0:W2:Y:S01]  /*1a10*/  F2I.FTZ.U32.TRUNC.NTZ R11, R10 ;  /* 0x0000000a000b7305 */ /* 0x0000a2000021f000 */
[----:B------:R-:W-:Y:S01]  /*1a20*/  IABS R240, R125 ;  /* 0x0000007d00f07213 */ /* 0x000fe20000000000 */
[----:B------:R-:W-:Y:S01]  /*1a30*/  UIMAD UR9, UR9, 0x30, URZ ;  /* 0x00000030090978a4 */ /* 0x000fe2000f8e023f */
[----:B------:R-:W-:Y:S01]  /*1a40*/  IABS R246, R123 ;  /* 0x0000007b00f67213 */ /* 0x000fe20000000000 */
[----:B-1----:R-:W-:Y:S01]  /*1a50*/  VIADD R4, R6, 0xffffffe ;  /* 0x0ffffffe06047836 */ /* 0x002fe20000000000 */
[----:B------:R-:W-:Y:S01]  /*1a60*/  IABS R6, R219 ;  /* 0x000000db00067213 */ /* 0x000fe20000000000 */
[----:B------:R-:W-:Y:S01]  /*1a70*/  ULDC UR29, c[0x0][0x238] ;  /* 0x00008e00001d7ab9 */ /* 0x000fe20000000800 */
[----:B------:R-:W-:Y:S01]  /*1a80*/  IABS R242, R124 ;  /* 0x0000007c00f27213 */ /* 0x000fe20000000000 */
[----:B------:R1:W3:Y:S01]  /*1a90*/  F2I.FTZ.U32.TRUNC.NTZ R5, R4 ;  /* 0x0000000400057305 */ /* 0x0002e2000021f000 */
[----:B0-----:R-:W-:Y:S01]  /*1aa0*/  IMAD.MOV.U32 R10, RZ, RZ, RZ ;  /* 0x000000ffff0a7224 */ /* 0x001fe200078e00ff */
[----:B------:R-:W-:Y:S01]  /*1ab0*/  IABS R252, R49 ;  /* 0x0000003100fc7213 */ /* 0x000fe20000000000 */
[----:B------:R-:W-:Y:S01]  /*1ac0*/  UIMAD UR29, UR29, 0x2f, URZ ;  /* 0x0000002f1d1d78a4 */ /* 0x000fe2000f8e023f */
[----:B------:R-:W-:Y:S01]  /*1ad0*/  IABS R250, R9 ;  /* 0x0000000900fa7213 */ /* 0x000fe20000000000 */
[----:B------:R-:W-:Y:S01]  /*1ae0*/  ULDC UR60, c[0x0][0x238] ;  /* 0x00008e00003c7ab9 */ /* 0x000fe20000000800 */
[----:B------:R-:W-:Y:S01]  /*1af0*/  IABS R244, R121 ;  /* 0x0000007900f47213 */ /* 0x000fe20000000000 */
[--C-:B--2---:R-:W-:Y:S01]  /*1b00*/  IMAD.MOV R13, RZ, RZ, -R11.reuse ;  /* 0x000000ffff0d7224 */ /* 0x104fe200078e0a0b */
[----:B------:R-:W-:Y:S01]  /*1b10*/  IABS R238, R117 ;  /* 0x0000007500ee7213 */ /* 0x000fe20000000000 */
[----:B-1----:R-:W-:Y:S01]  /*1b20*/  IMAD.MOV.U32 R4, RZ, RZ, RZ ;  /* 0x000000ffff047224 */ /* 0x002fe200078e00ff */
[----:B------:R-:W-:Y:S01]  /*1b30*/  IABS R248, R120 ;  /* 0x0000007800f87213 */ /* 0x000fe20000000000 */
[----:B------:R-:W-:Y:S01]  /*1b40*/  IMAD R13, R13, R14, RZ ;  /* 0x0000000e0d0d7224 */ /* 0x000fe200078e02ff */
[----:B------:R-:W-:Y:S01]  /*1b50*/  IABS R232, R118 ;  /* 0x0000007600e87213 */ /* 0x000fe20000000000 */
[----:B------:R-:W-:Y:S01]  /*1b60*/  ULDC UR19, c[0x0][0x238] ;  /* 0x00008e0000137ab9 */ /* 0x000fe20000000800 */
[----:B------:R-:W-:Y:S01]  /*1b70*/  IABS R228, R119 ;  /* 0x0000007700e47213 */ /* 0x000fe20000000000 */
[----:B------:R-:W-:Y:S01]  /*1b80*/  IMAD.HI.U32 R11, R11, R13, R10 ;  /* 0x0000000d0b0b7227 */ /* 0x000fe200078e000a */
[----:B------:R-:W-:Y:S01]  /*1b90*/  IABS R222, R115 ;  /* 0x0000007300de7213 */ /* 0x000fe20000000000 */
[----:B------:R-:W-:Y:S01]  /*1ba0*/  UIMAD UR19, UR19, 0x2d, URZ ;  /* 0x0000002d131378a4 */ /* 0x000fe2000f8e023f */
[----:B------:R-:W-:Y:S01]  /*1bb0*/  IABS R226, R114 ;  /* 0x0000007200e27213 */ /* 0x000fe20000000000 */
[----:B---3--:R-:W-:Y:S01]  /*1bc0*/  IMAD.MOV R13, RZ, RZ, -R5 ;  /* 0x000000ffff0d7224 */ /* 0x008fe200078e0a05 */
[----:B------:R-:W-:Y:S01]  /*1bd0*/  IABS R220, R116 ;  /* 0x0000007400dc7213 */ /* 0x000fe20000000000 */
[C---:B------:R-:W-:Y:S01]  /*1be0*/  IMAD.HI.U32 R3, R11.reuse, R6, RZ ;  /* 0x000000060b037227 */ /* 0x040fe200078e00ff */
[----:B------:R-:W-:Y:S01]  /*1bf0*/  IABS R210, R112 ;  /* 0x0000007000d27213 */ /* 0x000fe20000000000 */
[----:B------:R-:W-:Y:S01]  /*1c00*/  ULDC UR53, c[0x0][0x238] ;  /* 0x00008e0000357ab9 */ /* 0x000fe20000000800 */
[----:B------:R-:W-:Y:S01]  /*1c10*/  IABS R208, R113 ;  /* 0x0000007100d07213 */ /* 0x000fe20000000000 */
[----:B------:R-:W-:Y:S01]  /*1c20*/  IMAD.HI.U32 R11, R11, R8, RZ ;  /* 0x000000080b0b7227 */ /* 0x000fe200078e00ff */
[----:B------:R-:W-:Y:S01]  /*1c30*/  IABS R206, R111 ;  /* 0x0000006f00ce7213 */ /* 0x000fe20000000000 */
[----:B------:R-:W-:Y:S01]  /*1c40*/  UIMAD UR53, UR53, 0x2c, URZ ;  /* 0x0000002c353578a4 */ /* 0x000fe2000f8e023f */
[----:B------:R-:W-:Y:S01]  /*1c50*/  IABS R200, R109 ;  /* 0x0000006d00c87213 */ /* 0x000fe20000000000 */
[----:B------:R-:W-:Y:S01]  /*1c60*/  IMAD.MOV R3, RZ, RZ, -R3 ;  /* 0x000000ffff037224 */ /* 0x000fe200078e0a03 */
[----:B------:R-:W-:Y:S01]  /*1c70*/  IABS R196, R110 ;  /* 0x0000006e00c47213 */ /* 0x000fe20000000000 */
[----:B------:R-:W-:Y:S01]  /*1c80*/  IMAD.MOV R11, RZ, RZ, -R11 ;  /* 0x000000ffff0b7224 */ /* 0x000fe200078e0a0b */
[----:B------:R-:W-:Y:S01]  /*1c90*/  IABS R194, R107 ;  /* 0x0000006b00c27213 */ /* 0x000fe20000000000 */
[C---:B------:R-:W-:Y:S01]  /*1ca0*/  IMAD R3, R14.reuse, R3, R6 ;  /* 0x000000030e037224 */ /* 0x040fe200078e0206 */
[----:B------:R-:W-:Y:S01]  /*1cb0*/  IABS R192, R68 ;  /* 0x0000004400c07213 */ /* 0x000fe20000000000 */
[C---:B------:R-:W-:Y:S01]  /*1cc0*/  IMAD R6, R14.reuse, R11, R8 ;  /* 0x0000000b0e067224 */ /* 0x040fe200078e0208 */
[----:B------:R-:W-:Y:S01]  /*1cd0*/  IABS R190, R105 ;  /* 0x0000006900be7213 */ /* 0x000fe20000000000 */
[----:B------:R-:W-:Y:S01]  /*1ce0*/  IMAD R13, R13, R0, RZ ;  /* 0x000000000d0d7224 */ /* 0x000fe200078e02ff */
[C---:B------:R-:W-:Y:S01]  /*1cf0*/  ISETP.GT.U32.AND P0, PT, R14.reuse, R3, PT ;  /* 0x000000030e00720c */ /* 0x040fe20003f04070 */
[----:B------:R-:W-:Y:S01]  /*1d00*/  ULDC UR45, c[0x0][0x238] ;  /* 0x00008e00002d7ab9 */ /* 0x000fe20000000800 */
[----:B------:R-:W-:Y:S01]  /*1d10*/  ISETP.GT.U32.AND P1, PT, R14, R6, PT ;  /* 0x000000060e00720c */ /* 0x000fe20003f24070 */
[----:B------:R-:W-:Y:S01]  /*1d20*/  IMAD.HI.U32 R5, R5, R13, R4 ;  /* 0x0000000d05057227 */ /* 0x000fe200078e0004 */
[----:B------:R-:W-:Y:S01]  /*1d30*/  IABS R13, R2 ;  /* 0x00000002000d7213 */ /* 0x000fe20000000000 */
[----:B------:R-:W-:Y:S01]  /*1d40*/  UIMAD UR45, UR45, 0x2b, URZ ;  /* 0x0000002b2d2d78a4 */ /* 0x000fe2000f8e023f */
[----:B------:R-:W-:Y:S01]  /*1d50*/  IABS R188, R72 ;  /* 0x0000004800bc7213 */ /* 0x000fe20000000000 */
[----:B------:R-:W-:Y:S01]  /*1d60*/  ULDC UR38, c[0x0][0x238] ;  /* 0x00008e0000267ab9 */ /* 0x000fe20000000800 */
[----:B------:R-:W-:Y:S01]  /*1d70*/  IABS R186, R104 ;  /* 0x0000006800ba7213 */ /* 0x000fe20000000000 */
[----:B------:R-:W-:Y:S01]  /*1d80*/  IMAD.HI.U32 R12, R5, R13, RZ ;  /* 0x0000000d050c7227 */ /* 0x000fe200078e00ff */
[----:B------:R-:W-:Y:S01]  /*1d90*/  IABS R184, R76 ;  /* 0x0000004c00b87213 */ /* 0x000fe20000000000 */
[----:B------:R-:W-:Y:S01]  /*1da0*/  UIMAD UR38, UR38, 0x2a, URZ ;  /* 0x0000002a262678a4 */ /* 0x000fe2000f8e023f */
[----:B------:R-:W-:Y:S01]  /*1db0*/  IABS R182, R102 ;  /* 0x0000006600b67213 */ /* 0x000fe20000000000 */
[----:B------:R-:W-:Y:S01]  /*1dc0*/  @!P0 IMAD.IADD R3, R3, 0x1, -R14 ;  /* 0x0000000103038824 */ /* 0x000fe200078e0a0e */
[----:B------:R-:W-:Y:S01]  /*1dd0*/  IABS R180, R100 ;  /* 0x0000006400b47213 */ /* 0x000fe20000000000 */
[----:B------:R-:W-:Y:S01]  /*1de0*/  IMAD.MOV R12, RZ, RZ, -R12 ;  /* 0x000000ffff0c7224 */ /* 0x000fe200078e0a0c */
[----:B------:R-:W-:Y:S01]  /*1df0*/  IABS R178, R80 ;  /* 0x0000005000b27213 */ /* 0x000fe20000000000 */
[----:B------:R-:W-:Y:S01]  /*1e00*/  @!P1 IMAD.IADD R6, R6, 0x1, -R14 ;  /* 0x0000000106069824 */ /* 0x000fe200078e0a0e */
[----:B------:R-:W-:Y:S01]  /*1e10*/  ISETP.GT.U32.AND P0, PT, R14, R3, PT ;  /* 0x000000030e00720c */ /* 0x000fe20003f04070 */
[----:B------:R-:W-:Y:S01]  /*1e20*/  IMAD R13, R0, R12, R13 ;  /* 0x0000000c000d7224 */ /* 0x000fe200078e020d */
[----:B------:R-:W-:Y:S01]  /*1e30*/  IABS R176, R84 ;  /* 0x0000005400b07213 */ /* 0x000fe20000000000 */
[C---:B------:R-:W-:Y:S01]  /*1e40*/  IMAD.HI.U32 R8, R5.reuse, R16, RZ ;  /* 0x0000001005087227 */ /* 0x040fe200078e00ff */
[----:B------:R-:W-:Y:S01]  /*1e50*/  ISETP.GT.U32.AND P1, PT, R14, R6, PT ;  /* 0x000000060e00720c */ /* 0x000fe20003f24070 */
[----:B------:R-:W-:Y:S01]  /*1e60*/  ULDC UR17, c[0x0][0x238] ;  /* 0x00008e0000117ab9 */ /* 0x000fe20000000800 */
[C---:B------:R-:W-:Y:S01]  /*1e70*/  ISETP.GT.U32.AND P6, PT, R0.reuse, R13, PT ;  /* 0x0000000d0000720c */ /* 0x040fe20003fc4070 */
[C---:B------:R-:W-:Y:S01]  /*1e80*/  IMAD.HI.U32 R10, R5.reuse, R18, RZ ;  /* 0x00000012050a7227 */ /* 0x040fe200078e00ff */
[----:B------:R-:W-:Y:S01]  /*1e90*/  IABS R174, R88 ;  /* 0x0000005800ae7213 */ /* 0x000fe20000000000 */
[----:B------:R-:W-:Y:S01]  /*1ea0*/  UIMAD UR17, UR17, 0x29, URZ ;  /* 0x00000029111178a4 */ /* 0x000fe2000f8e023f */
[----:B------:R-:W-:Y:S01]  /*1eb0*/  IABS R172, R97 ;  /* 0x0000006100ac7213 */ /* 0x000fe20000000000 */
[C---:B------:R-:W-:Y:S01]  /*1ec0*/  IMAD.HI.U32 R11, R5.reuse, R20, RZ ;  /* 0x00000014050b7227 */ /* 0x040fe200078e00ff */
[----:B------:R-:W-:Y:S01]  /*1ed0*/  IABS R170, R93 ;  /* 0x0000005d00aa7213 */ /* 0x000fe20000000000 */
[----:B------:R-:W-:Y:S01]  /*1ee0*/  ULDC UR49, c[0x0][0x238] ;  /* 0x00008e0000317ab9 */ /* 0x000fe20000000800 */
[----:B------:R-:W-:Y:S01]  /*1ef0*/  IABS R168, R94 ;  /* 0x0000005e00a87213 */ /* 0x000fe20000000000 */
[----:B------:R-:W-:Y:S01]  /*1f00*/  IMAD.MOV R127, RZ, RZ, -R8 ;  /* 0x000000ffff7f7224 */ /* 0x000fe200078e0a08 */
[----:B------:R-:W-:Y:S01]  /*1f10*/  IABS R166, R90 ;  /* 0x0000005a00a67213 */ /* 0x000fe20000000000 */
[----:B------:R-:W-:Y:S01]  /*1f20*/  IMAD.MOV R129, RZ, RZ, -R10 ;  /* 0x000000ffff817224 */ /* 0x000fe200078e0a0a */
[----:B------:R-:W-:Y:S01]  /*1f30*/  IABS R164, R89 ;  /* 0x0000005900a47213 */ /* 0x000fe20000000000 */
[----:B------:R-:W-:Y:S01]  /*1f40*/  IMAD.HI.U32 R4, R5, R15, RZ ;  /* 0x0000000f05047227 */ /* 0x000fe200078e00ff */
[----:B------:R-:W-:Y:S01]  /*1f50*/  IABS R162, R83 ;  /* 0x0000005300a27213 */ /* 0x000fe20000000000 */
[----:B------:R-:W-:Y:S01]  /*1f60*/  UIMAD UR49, UR49, 0x28, URZ ;  /* 0x00000028313178a4 */ /* 0x000fe2000f8e023f */
[----:B------:R-:W-:Y:S01]  /*1f70*/  IABS R160, R87 ;  /* 0x0000005700a07213 */ /* 0x000fe20000000000 */
[----:B------:R-:W-:Y:S01]  /*1f80*/  IMAD.MOV R135, RZ, RZ, -R11 ;  /* 0x000000ffff877224 */ /* 0x000fe200078e0a0b */
[----:B------:R-:W-:Y:S01]  /*1f90*/  IABS R156, R71 ;  /* 0x00000047009c7213 */ /* 0x000fe20000000000 */
[C---:B------:R-:W-:Y:S01]  /*1fa0*/  IMAD R8, R0.reuse, R127, R16 ;  /* 0x0000007f00087224 */ /* 0x040fe200078e0210 */
[----:B------:R-:W-:Y:S01]  /*1fb0*/  IABS R16, R36 ;  /* 0x0000002400107213 */ /* 0x000fe20000000000 */
[----:B------:R-:W-:Y:S01]  /*1fc0*/  IMAD R10, R0, R129, R18 ;  /* 0x00000081000a7224 */ /* 0x000fe200078e0212 */
[----:B------:R-:W-:Y:S01]  /*1fd0*/  IABS R18, R22 ;  /* 0x0000001600127213 */ /* 0x000fe20000000000 */
[----:B------:R-:W-:Y:S01]  /*1fe0*/  @!P0 IMAD.IADD R3, R3, 0x1, -R14 ;  /* 0x0000000103038824 */ /* 0x000fe200078e0a0e */
[----:B------:R-:W-:Y:S01]  /*1ff0*/  ISETP.NE.AND P0, PT, R130, RZ, PT ;  /* 0x000000ff8200720c */ /* 0x000fe20003f05270 */
[----:B------:R-:W-:Y:S01]  /*2000*/  IMAD.MOV R4, RZ, RZ, -R4 ;  /* 0x000000ffff047224 */ /* 0x000fe200078e0a04 */
[----:B------:R-:W-:Y:S01]  /*2010*/  LOP3.LUT R130, RZ, R130, RZ, 0x33, !PT ;  /* 0x00000082ff827212 */ /* 0x000fe200078e33ff */
[----:B------:R-:W-:Y:S01]  /*2020*/  IMAD R12, R0, R135, R20 ;  /* 0x00000087000c7224 */ /* 0x000fe200078e0214 */
[----:B------:R-:W-:Y:S01]  /*2030*/  IABS R20, R28 ;  /* 0x0000001c00147213 */ /* 0x000fe20000000000 */
[----:B------:R-:W-:Y:S01]  /*2040*/  @!P1 IMAD.IADD R6, R6, 0x1, -R14 ;  /* 0x0000000106069824 */ /* 0x000fe200078e0a0e */
[C---:B------:R-:W-:Y:S01]  /*2050*/  ISETP.GT.U32.AND P1, PT, R0.reuse, R8, PT ;  /* 0x000000080000720c */ /* 0x040fe20003f24070 */
[----:B------:R-:W-:Y:S01]  /*2060*/  @!P5 IMAD.MOV R3, RZ, RZ, -R3 ;  /* 0x000000ffff03d224 */ /* 0x000fe200078e0a03 */
[C---:B------:R-:W-:Y:S01]  /*2070*/  ISETP.GT.U32.AND P5, PT, R0.reuse, R10, PT ;  /* 0x0000000a0000720c */ /* 0x040fe20003fa4070 */
[----:B------:R-:W-:Y:S01]  /*2080*/  IMAD R11, R0, R4, R15 ;  /* 0x00000004000b7224 */ /* 0x000fe200078e020f */
[----:B------:R-:W-:Y:S01]  /*2090*/  IABS R14, R40 ;  /* 0x00000028000e7213 */ /* 0x000fe20000000000 */
[----:B------:R-:W-:Y:S01]  /*20a0*/  @!P6 IMAD.IADD R13, R13, 0x1, -R0 ;  /* 0x000000010d0de824 */ /* 0x000fe200078e0a00 */
[----:B------:R-:W-:Y:S01]  /*20b0*/  SEL R127, R130, R3, !P0 ;  /* 0x00000003827f7207 */ /* 0x000fe20004000000 */
[----:B------:R-:W-:Y:S01]  /*20c0*/  @!P4 IMAD.MOV R6, RZ, RZ, -R6 ;  /* 0x000000ffff06c224 */ /* 0x000fe200078e0a06 */
[C---:B------:R-:W-:Y:S01]  /*20d0*/  ISETP.GT.U32.AND P4, PT, R0.reuse, R12, PT ;  /* 0x0000000c0000720c */ /* 0x040fe20003f84070 */
[C---:B------:R-:W-:Y:S01]  /*20e0*/  IMAD.HI.U32 R4, R5.reuse, R14, RZ ;  /* 0x0000000e05047227 */ /* 0x040fe200078e00ff */
[C---:B------:R-:W-:Y:S01]  /*20f0*/  ISETP.GT.U32.AND P2, PT, R0.reuse, R11, PT ;  /* 0x0000000b0000720c */ /* 0x040fe20003f44070 */
[----:B------:R-:W-:Y:S01]  /*2100*/  ULDC UR37, c[0x0][0x238] ;  /* 0x00008e0000257ab9 */ /* 0x000fe20000000800 */
[----:B------:R-:W-:Y:S01]  /*2110*/  ISETP.GT.U32.AND P6, PT, R0, R13, PT ;  /* 0x0000000d0000720c */ /* 0x000fe20003fc4070 */
[--C-:B------:R-:W-:Y:S01]  /*2120*/  @!P1 IMAD.IADD R8, R8, 0x1, -R0.reuse ;  /* 0x0000000108089824 */ /* 0x100fe200078e0a00 */
[----:B------:R-:W-:Y:S01]  /*2130*/  SEL R3, R130, R6, !P0 ;  /* 0x0000000682037207 */ /* 0x000fe20004000000 */
[----:B------:R-:W-:Y:S01]  /*2140*/  @!P5 IMAD.IADD R10, R10, 0x1, -R0 ;  /* 0x000000010a0ad824 */ /* 0x000fe200078e0a00 */
[----:B------:R-:W-:Y:S01]  /*2150*/  ISETP.GE.AND P5, PT, R2, RZ, PT ;  /* 0x000000ff0200720c */ /* 0x000fe20003fa6270 */
[----:B------:R-:W-:Y:S01]  /*2160*/  IMAD.MOV R15, RZ, RZ, -R4 ;  /* 0x000000ffff0f7224 */ /* 0x000fe200078e0a04 */
[----:B------:R-:W-:Y:S01]  /*2170*/  ISETP.GE.AND P1, PT, R44, RZ, PT ;  /* 0x000000ff2c00720c */ /* 0x000fe20003f26270 */
[----:B------:R-:W-:Y:S01]  /*2180*/  IMAD.HI.U32 R6, R5, R16, RZ ;  /* 0x0000001005067227 */ /* 0x000fe200078e00ff */
[----:B------:R-:W-:Y:S01]  /*2190*/  IABS R44, R64 ;  /* 0x00000040002c7213 */ /* 0x000fe20000000000 */
[----:B------:R-:W-:Y:S01]  /*21a0*/  UIMAD UR37, UR37, 0x27, URZ ;  /* 0x00000027252578a4 */ /* 0x000fe2000f8e023f */
[----:B------:R-:W-:Y:S01]  /*21b0*/  IABS R129, R142 ;  /* 0x0000008e00817213 */ /* 0x000fe20000000000 */
[--C-:B------:R-:W-:Y:S01]  /*21c0*/  @!P4 IMAD.IADD R12, R12, 0x1, -R0.reuse ;  /* 0x000000010c0cc824 */ /* 0x100fe200078e0a00 */
[----:B------:R-:W-:Y:S01]  /*21d0*/  ISETP.GT.U32.AND P4, PT, R0, R8, PT ;  /* 0x000000080000720c */ /* 0x000fe20003f84070 */
[--C-:B------:R-:W-:Y:S01]  /*21e0*/  @!P2 IMAD.IADD R11, R11, 0x1, -R0.reuse ;  /* 0x000000010b0ba824 */ /* 0x100fe200078e0a00 */
[----:B------:R-:W-:Y:S01]  /*21f0*/  ISETP.GE.AND P2, PT, R148, RZ, PT ;  /* 0x000000ff9400720c */ /* 0x000fe20003f46270 */
[----:B------:R-:W-:Y:S01]  /*2200*/  @!P6 IMAD.IADD R13, R13, 0x1, -R0 ;  /* 0x000000010d0de824 */ /* 0x000fe200078e0a00 */
[C---:B------:R-:W-:Y:S01]  /*2210*/  ISETP.GT.U32.AND P6, PT, R0.reuse, R12, PT ;  /* 0x0000000c0000720c */ /* 0x040fe20003fc4070 */
[C---:B------:R-:W-:Y:S01]  /*2220*/  IMAD R14, R0.reuse, R15, R14 ;  /* 0x0000000f000e7224 */ /* 0x040fe200078e020e */
[C---:B------:R-:W-:Y:S01]  /*2230*/  ISETP.GT.U32.AND P0, PT, R0.reuse, R11, PT ;  /* 0x0000000b0000720c */ /* 0x040fe20003f04070 */
[----:B------:R-:W-:Y:S01]  /*2240*/  IMAD.MOV R15, RZ, RZ, -R6 ;  /* 0x000000ffff0f7224 */ /* 0x000fe200078e0a06 */
[----:B------:R-:W-:Y:S01]  /*2250*/  IABS R158, R79 ;  /* 0x0000004f009e7213 */ /* 0x000fe20000000000 */
[----:B------:R-:W-:Y:S01]  /*2260*/  IMAD.MOV.U32 R4, RZ, RZ, R13 ;  /* 0x000000ffff047224 */ /* 0x000fe200078e000d */
[----:B------:R-:W-:Y:S01]  /*2270*/  IABS R154, R75 ;  /* 0x0000004b009a7213 */ /* 0x000fe20000000000 */
[C---:B------:R-:W-:Y:S01]  /*2280*/  IMAD R16, R0.reuse, R15, R16 ;  /* 0x0000000f00107224 */ /* 0x040fe200078e0210 */
[----:B------:R-:W-:Y:S01]  /*2290*/  IABS R15, R50 ;  /* 0x00000032000f7213 */ /* 0x000fe20000000000 */
[----:B------:R-:W-:Y:S01]  /*22a0*/  @!P5 IMAD.MOV R4, RZ, RZ, -R4 ;  /* 0x000000ffff04d224 */ /* 0x000fe200078e0a04 */
[----:B------:R-:W-:Y:S01]  /*22b0*/  ISETP.GT.U32.AND P5, PT, R0, R14, PT ;  /* 0x0000000e0000720c */ /* 0x000fe20003fa4070 */
[--C-:B------:R-:W-:Y:S01]  /*22c0*/  @!P4 IMAD.IADD R8, R8, 0x1, -R0.reuse ;  /* 0x000000010808c824 */ /* 0x100fe200078e0a00 */
[----:B------:R-:W-:Y:S01]  /*22d0*/  ISETP.GT.U32.AND P4, PT, R0, R16, PT ;  /* 0x000000100000720c */ /* 0x000fe20003f84070 */
[--C-:B------:R-:W-:Y:S01]  /*22e0*/  @!P6 IMAD.IADD R12, R12, 0x1, -R0.reuse ;  /* 0x000000010c0ce824 */ /* 0x100fe200078e0a00 */
[----:B------:R-:W-:Y:S01]  /*22f0*/  ISETP.GE.AND P6, PT, R36, RZ, PT ;  /* 0x000000ff2400720c */ /* 0x000fe20003fc6270 */
[----:B------:R-:W-:Y:S01]  /*2300*/  @!P0 IMAD.IADD R11, R11, 0x1, -R0 ;  /* 0x000000010b0b8824 */ /* 0x000fe200078e0a00 */
[----:B------:R-:W-:Y:S01]  /*2310*/  ISETP.GT.U32.AND P0, PT, R0, R10, PT ;  /* 0x0000000a0000720c */ /* 0x000fe20003f04070 */
[----:B------:R-:W-:Y:S01]  /*2320*/  @!P2 IMAD.MOV R8, RZ, RZ, -R8 ;  /* 0x000000ffff08a224 */ /* 0x000fe200078e0a08 */
[----:B------:R-:W-:Y:S01]  /*2330*/  IABS R36, R46 ;  /* 0x0000002e00247213 */ /* 0x000fe20000000000 */
[----:B------:R-:W-:Y:S01]  /*2340*/  IMAD.MOV.U32 R6, RZ, RZ, R11 ;  /* 0x000000ffff067224 */ /* 0x000fe200078e000b */
[----:B------:R-:W-:Y:S01]  /*2350*/  IABS R152, R67 ;  /* 0x0000004300987213 */ /* 0x000fe20000000000 */
[C---:B------:R-:W-:Y:S01]  /*2360*/  IMAD.HI.U32 R11, R5.reuse, R18, RZ ;  /* 0x00000012050b7227 */ /* 0x040fe200078e00ff */
[----:B------:R-:W-:Y:S01]  /*2370*/  IABS R150, R59 ;  /* 0x0000003b00967213 */ /* 0x000fe20000000000 */
[----:B------:R-:W-:Y:S01]  /*2380*/  ULDC UR42, c[0x0][0x238] ;  /* 0x00008e00002a7ab9 */ /* 0x000fe20000000800 */
[----:B------:R-:W-:Y:S01]  /*2390*/  IABS R148, R57 ;  /* 0x0000003900947213 */ /* 0x000fe20000000000 */
[--C-:B------:R-:W-:Y:S01]  /*23a0*/  @!P5 IMAD.IADD R14, R14, 0x1, -R0.reuse ;  /* 0x000000010e0ed824 */ /* 0x100fe200078e0a00 */
[----:B------:R-:W-:Y:S01]  /*23b0*/  ISETP.GE.AND P5, PT, R22, RZ, PT ;  /* 0x000000ff1600720c */ /* 0x000fe20003fa6270 */
[----:B------:R-:W-:Y:S01]  /*23c0*/  @!P4 IMAD.IADD R16, R16, 0x1, -R0 ;  /* 0x000000011010c824 */ /* 0x000fe200078e0a00 */
[----:B------:R-:W-:Y:S01]  /*23d0*/  IABS R22, R24 ;  /* 0x0000001800167213 */ /* 0x000fe20000000000 */
[----:B------:R-:W-:Y:S01]  /*23e0*/  IMAD.MOV R13, RZ, RZ, -R11 ;  /* 0x000000ffff0d7224 */ /* 0x000fe200078e0a0b */
[C---:B------:R-:W-:Y:S01]  /*23f0*/  ISETP.GT.U32.AND P4, PT, R0.reuse, R14, PT ;  /* 0x0000000e0000720c */ /* 0x040fe20003f84070 */
[C---:B------:R-:W-:Y:S01]  /*2400*/  IMAD.HI.U32 R11, R5.reuse, R20, RZ ;  /* 0x00000014050b7227 */ /* 0x040fe200078e00ff */
[----:B------:R-:W-:Y:S01]  /*2410*/  ISETP.GT.U32.AND P2, PT, R0, R16, PT ;  /* 0x000000100000720c */ /* 0x000fe20003f44070 */
[----:B------:R-:W-:Y:S01]  /*2420*/  UIMAD UR42, UR42, 0x26, URZ ;  /* 0x000000262a2a78a4 */ /* 0x000fe2000f8e023f */
[----:B------:R-:W-:Y:S01]  /*2430*/  IABS R130, R25 ;  /* 0x0000001900827213 */ /* 0x000fe20000000000 */
[----:B------:R-:W-:Y:S01]  /*2440*/  IMAD.MOV R11, RZ, RZ, -R11 ;  /* 0x000000ffff0b7224 */ /* 0x000fe200078e0a0b */
[----:B------:R-:W-:Y:S01]  /*2450*/  ULDC UR34, c[0x0][0x238] ;  /* 0x00008e0000227ab9 */ /* 0x000fe20000000800 */
[----:B------:R-:W-:Y:S01]  /*2460*/  @!P3 IMAD.MOV R6, RZ, RZ, -R6 ;  /* 0x000000ffff06b224 */ /* 0x000fe200078e0a06 */
[----:B------:R-:W-:Y:S01]  /*2470*/  ISETP.GE.AND P3, PT, R42, RZ, PT ;  /* 0x000000ff2a00720c */ /* 0x000fe20003f66270 */
[----:B------:R-:W-:Y:S01]  /*2480*/  IMAD R20, R0, R11, R20 ;  /* 0x0000000b00147224 */ /* 0x000fe200078e0214 */
[----:B------:R-:W-:Y:S01]  /*2490*/  IABS R42, R145 ;  /* 0x00000091002a7213 */ /* 0x000fe20000000000 */
[----:B------:R-:W-:Y:S01]  /*24a0*/  IMAD.HI.U32 R11, R5, R22, RZ ;  /* 0x00000016050b7227 */ /* 0x000fe200078e00ff */
[----:B------:R-:W-:Y:S01]  /*24b0*/  UIMAD UR34, UR34, 0x25, URZ ;  /* 0x00000025222278a4 */ /* 0x000fe2000f8e023f */
[----:B------:R-:W-:-:S02]  /*24c0*/  ULDC UR48, c[0x0][0x238] ;  /* 0x00008e0000307ab9 */ /* 0x000fc40000000800 */
[--C-:B------:R-:W-:Y:S01]  /*24d0*/  @!P4 IMAD.IADD R14, R14, 0x1, -R0.reuse ;  /* 0x000000010e0ec824 */ /* 0x100fe200078e0a00 */
[----:B------:R-:W-:Y:S01]  /*24e0*/  ISETP.GT.U32.AND P4, PT, R0, R20, PT ;  /* 0x000000140000720c */ /* 0x000fe20003f84070 */
[----:B------:R-:W-:Y:S01]  /*24f0*/  IMAD.MOV R11, RZ, RZ, -R11 ;  /* 0x000000ffff0b7224 */ /* 0x000fe200078e0a0b */
[----:B------:R-:W-:Y:S01]  /*2500*/  ULDC UR13, c[0x0][0x238] ;  /* 0x00008e00000d7ab9 */ /* 0x000fe20000000800 */
[----:B------:R-:W-:Y:S01]  /*2510*/  @!P2 IMAD.IADD R16, R16, 0x1, -R0 ;  /* 0x000000011010a824 */ /* 0x000fe200078e0a00 */
[----:B------:R-:W-:Y:S01]  /*2520*/  ISETP.GE.AND P2, PT, R24, RZ, PT ;  /* 0x000000ff1800720c */ /* 0x000fe20003f46270 */
[----:B------:R-:W-:Y:S01]  /*2530*/  IMAD R22, R0, R11, R22 ;  /* 0x0000000b00167224 */ /* 0x000fe200078e0216 */
[----:B------:R-:W-:Y:S01]  /*2540*/  IABS R24, R26 ;  /* 0x0000001a00187213 */ /* 0x000fe20000000000 */
[----:B------:R-:W-:Y:S01]  /*2550*/  @!P0 IMAD.IADD R10, R10, 0x1, -R0 ;  /* 0x000000010a0a8824 */ /* 0x000fe200078e0a00 */
[----:B------:R-:W-:Y:S01]  /*2560*/  ISETP.GE.AND P0, PT, R40, RZ, PT ;  /* 0x000000ff2800720c */ /* 0x000fe20003f06270 */
[----:B------:R-:W-:Y:S01]  /*2570*/  @!P6 IMAD.MOV R16, RZ, RZ, -R16 ;  /* 0x000000ffff10e224 */ /* 0x000fe200078e0a10 */
[C---:B------:R-:W-:Y:S01]  /*2580*/  ISETP.GT.U32.AND P6, PT, R0.reuse, R22, PT ;  /* 0x000000160000720c */ /* 0x040fe20003fc4070 */
[----:B------:R-:W-:Y:S01]  /*2590*/  IMAD R18, R0, R13, R18 ;  /* 0x0000000d00127224 */ /* 0x000fe200078e0212 */
[----:B------:R-:W-:Y:S01]  /*25a0*/  IABS R40, R48 ;  /* 0x0000003000287213 */ /* 0x000fe20000000000 */
[----:B------:R-:W-:Y:S01]  /*25b0*/  @!P4 IMAD.IADD R20, R20, 0x1, -R0 ;  /* 0x000000011414c824 */ /* 0x000fe200078e0a00 */
[----:B------:R-:W-:Y:S01]  /*25c0*/  UIMAD UR13, UR13, 0x23, URZ ;  /* 0x000000230d0d78a4 */ /* 0x000fe2000f8e023f */
[----:B------:R-:W-:Y:S01]  /*25d0*/  @!P3 IMAD.MOV R12, RZ, RZ, -R12 ;  /* 0x000000ffff0cb224 */ /* 0x000fe200078e0a0c */
[----:B------:R-:W-:Y:S01]  /*25e0*/  ISETP.GE.AND P3, PT, R28, RZ, PT ;  /* 0x000000ff1c00720c */ /* 0x000fe20003f66270 */
[----:B------:R-:W-:Y:S01]  /*25f0*/  @!P1 IMAD.MOV R10, RZ, RZ, -R10 ;  /* 0x000000ffff0a9224 */ /* 0x000fe200078e0a0a */
[C---:B------:R-:W-:Y:S01]  /*2600*/  ISETP.GT.U32.AND P4, PT, R0.reuse, R20, PT ;  /* 0x000000140000720c */ /* 0x040fe20003f84070 */
[----:B------:R-:W-:Y:S01]  /*2610*/  IMAD.HI.U32 R11, R5, R24, RZ ;  /* 0x00000018050b7227 */ /* 0x000fe200078e00ff */
[----:B------:R-:W-:Y:S01]  /*2620*/  ISETP.GT.U32.AND P1, PT, R0, R18, PT ;  /* 0x000000120000720c */ /* 0x000fe20003f24070 */
[----:B------:R-:W-:Y:S01]  /*2630*/  ULDC UR55, c[0x0][0x238] ;  /* 0x00008e0000377ab9 */ /* 0x000fe20000000800 */
[----:B------:R-:W-:Y:S01]  /*2640*/  IABS R28, R32 ;  /* 0x00000020001c7213 */ /* 0x000fe20000000000 */
[----:B------:R-:W-:Y:S01]  /*2650*/  @!P0 IMAD.MOV R14, RZ, RZ, -R14 ;  /* 0x000000ffff0e8224 */ /* 0x000fe200078e0a0e */
[----:B------:R-:W-:Y:S01]  /*2660*/  ISETP.GE.AND P0, PT, R26, RZ, PT ;  /* 0x000000ff1a00720c */ /* 0x000fe20003f06270 */
[----:B------:R-:W-:Y:S01]  /*2670*/  @!P6 IMAD.IADD R22, R22, 0x1, -R0 ;  /* 0x000000011616e824 */ /* 0x000fe200078e0a00 */
[----:B------:R-:W-:Y:S01]  /*2680*/  IABS R26, R34 ;  /* 0x00000022001a7213 */ /* 0x000fe20000000000 */
[----:B------:R-:W-:Y:S01]  /*2690*/  IMAD.MOV R13, RZ, RZ, -R11 ;  /* 0x000000ffff0d7224 */ /* 0x000fe200078e0a0b */
[----:B------:R-:W-:Y:S01]  /*26a0*/  UIMAD UR55, UR55, 0x22, URZ ;  /* 0x00000022373778a4 */ /* 0x000fe2000f8e023f */
[----:B------:R-:W-:Y:S01]  /*26b0*/  IMAD R3, R3, UR4, RZ ;  /* 0x0000000403037c24 */ /* 0x000fe2000f8e02ff */
[C---:B------:R-:W-:Y:S01]  /*26c0*/  ISETP.GT.U32.AND P6, PT, R0.reuse, R22, PT ;  /* 0x000000160000720c */ /* 0x040fe20003fc4070 */
[C---:B------:R-:W-:Y:S01]  /*26d0*/  IMAD.HI.U32 R11, R5.reuse, R26, RZ ;  /* 0x0000001a050b7227 */ /* 0x040fe200078e00ff */
[----:B------:R-:W-:Y:S01]  /*26e0*/  ULDC UR51, c[0x0][0x238] ;  /* 0x00008e0000337ab9 */ /* 0x000fe20000000800 */
[----:B------:R-:W-:Y:S01]  /*26f0*/  ULDC UR25, c[0x0][0x238] ;  /* 0x00008e0000197ab9 */ /* 0x000fe20000000800 */
[----:B------:R-:W-:Y:S01]  /*2700*/  UIMAD UR51, UR51, 0x21, URZ ;  /* 0x00000021333378a4 */ /* 0x000fe2000f8e023f */
[----:B------:R-:W-:Y:S01]  /*2710*/  IMAD R24, R0, R13, R24 ;  /* 0x0000000d00187224 */ /* 0x000fe200078e0218 */
[----:B------:R-:W-:Y:S01]  /*2720*/  USHF.L.U32 UR25, UR25, 0x5, URZ ;  /* 0x0000000519197899 */ /* 0x000fe2000800063f */
[----:B------:R-:W-:Y:S01]  /*2730*/  @!P4 IMAD.IADD R20, R20, 0x1, -R0 ;  /* 0x000000011414c824 */ /* 0x000fe200078e0a00 */
[----:B------:R-:W-:Y:S01]  /*2740*/  ULDC UR33, c[0x0][0x238] ;  /* 0x00008e0000217ab9 */ /* 0x000fe20000000800 */
[----:B------:R-:W-:Y:S01]  /*2750*/  IMAD.MOV R11, RZ, RZ, -R11 ;  /* 0x000000ffff0b7224 */ /* 0x000fe200078e0a0b */
[----:B------:R-:W-:Y:S01]  /*2760*/  ISETP.GT.U32.AND P4, PT, R0, R24, PT ;  /* 0x000000180000720c */ /* 0x000fe20003f84070 */
[----:B------:R-:W-:Y:S01]  /*2770*/  @!P3 IMAD.MOV R20, RZ, RZ, -R20 ;  /* 0x000000ffff14b224 */ /* 0x000fe200078e0a14 */
[----:B------:R-:W-:Y:S01]  /*2780*/  ISETP.GE.AND P3, PT, R30, RZ, PT ;  /* 0x000000ff1e00720c */ /* 0x000fe20003f66270 */
[----:B------:R-:W-:Y:S01]  /*2790*/  @!P1 IMAD.IADD R18, R18, 0x1, -R0 ;  /* 0x0000000112129824 */ /* 0x000fe200078e0a00 */
[----:B------:R-:W-:Y:S01]  /*27a0*/  IABS R30, R30 ;  /* 0x0000001e001e7213 */ /* 0x000fe20000000000 */
[C---:B------:R-:W-:Y:S01]  /*27b0*/  IMAD R26, R0.reuse, R11, R26 ;  /* 0x0000000b001a7224 */ /* 0x040fe200078e021a */
[----:B------:R-:W-:Y:S01]  /*27c0*/  UIMAD UR33, UR33, 0x1f, URZ ;  /* 0x0000001f212178a4 */ /* 0x000fe2000f8e023f */
[C---:B------:R-:W-:Y:S01]  /*27d0*/  IMAD.HI.U32 R13, R5.reuse, R28, RZ ;  /* 0x0000001c050d7227 */ /* 0x040fe200078e00ff */
[----:B------:R-:W-:Y:S01]  /*27e0*/  ISETP.GT.U32.AND P1, PT, R0, R18, PT ;  /* 0x000000120000720c */ /* 0x000fe20003f24070 */
[----:B------:R-:W-:Y:S01]  /*27f0*/  ULDC UR41, c[0x0][0x238] ;  /* 0x00008e0000297ab9 */ /* 0x000fe20000000800 */
[----:B------:R-:W-:Y:S01]  /*2800*/  ULDC UR47, c[0x0][0x238] ;  /* 0x00008e00002f7ab9 */ /* 0x000fe20000000800 */
[----:B------:R-:W-:Y:S01]  /*2810*/  @!P6 IMAD.IADD R22, R22, 0x1, -R0 ;  /* 0x000000011616e824 */ /* 0x000fe200078e0a00 */
[----:B------:R-:W-:Y:S01]  /*2820*/  ISETP.GT.U32.AND P6, PT, R0, R26, PT ;  /* 0x0000001a0000720c */ /* 0x000fe20003fc4070 */
[----:B------:R-:W-:Y:S01]  /*2830*/  IMAD.MOV R13, RZ, RZ, -R13 ;  /* 0x000000ffff0d7224 */ /* 0x000fe200078e0a0d */
[----:B------:R-:W-:Y:S01]  /*2840*/  UIMAD UR41, UR41, 0x1e, URZ ;  /* 0x0000001e292978a4 */ /* 0x000fe2000f8e023f */
[----:B------:R-:W-:Y:S01]  /*2850*/  IMAD.HI.U32 R11, R5, R30, RZ ;  /* 0x0000001e050b7227 */ /* 0x000fe200078e00ff */
[----:B------:R-:W-:Y:S01]  /*2860*/  UIMAD UR47, UR47, 0x1d, URZ ;  /* 0x0000001d2f2f78a4 */ /* 0x000fe2000f8e023f */
[----:B------:R-:W-:-:S02]  /*2870*/  ULDC UR15, c[0x0][0x238] ;  /* 0x00008e00000f7ab9 */ /* 0x000fc40000000800 */
[----:B------:R-:W-:Y:S01]  /*2880*/  IMAD R28, R0, R13, R28 ;  /* 0x0000000d001c7224 */ /* 0x000fe200078e021c */
[----:B------:R-:W-:Y:S01]  /*2890*/  UIMAD UR15, UR15, 0x1c, URZ ;  /* 0x0000001c0f0f78a4 */ /* 0x000fe2000f8e023f */
[----:B------:R-:W-:Y:S01]  /*28a0*/  IMAD.MOV R11, RZ, RZ, -R11 ;  /* 0x000000ffff0b7224 */ /* 0x000fe200078e0a0b */
[----:B------:R-:W-:Y:S01]  /*28b0*/  ULDC UR31, c[0x0][0x238] ;  /* 0x00008e00001f7ab9 */ /* 0x000fe20000000800 */
[----:B------:R-:W-:Y:S01]  /*28c0*/  @!P4 IMAD.IADD R24, R24, 0x1, -R0 ;  /* 0x000000011818c824 */ /* 0x000fe200078e0a00 */
[----:B------:R-:W-:Y:S01]  /*28d0*/  UIMAD UR31, UR31, 0x1b, URZ ;  /* 0x0000001b1f1f78a4 */ /* 0x000fe2000f8e023f */
[----:B------:R-:W-:Y:S01]  /*28e0*/  @!P2 IMAD.MOV R22, RZ, RZ, -R22 ;  /* 0x000000ffff16a224 */ /* 0x000fe200078e0a16 */
[C---:B------:R-:W-:Y:S01]  /*28f0*/  ISETP.GT.U32.AND P2, PT, R0.reuse, R28, PT ;  /* 0x0000001c0000720c */ /* 0x040fe20003f44070 */
[C---:B------:R-:W-:Y:S01]  /*2900*/  IMAD R30, R0.reuse, R11, R30 ;  /* 0x0000000b001e7224 */ /* 0x040fe200078e021e */
[----:B------:R-:W-:Y:S01]  /*2910*/  ISETP.GT.U32.AND P4, PT, R0, R24, PT ;  /* 0x000000180000720c */ /* 0x000fe20003f84070 */
[--C-:B------:R-:W-:Y:S01]  /*2920*/  @!P1 IMAD.IADD R18, R18, 0x1, -R0.reuse ;  /* 0x0000000112129824 */ /* 0x100fe200078e0a00 */
[----:B------:R-:W-:Y:S01]  /*2930*/  ISETP.GE.AND P1, PT, R34, RZ, PT ;  /* 0x000000ff2200720c */ /* 0x000fe20003f26270 */
[----:B------:R-:W-:Y:S01]  /*2940*/  @!P6 IMAD.IADD R26, R26, 0x1, -R0 ;  /* 0x000000011a1ae824 */ /* 0x000fe200078e0a00 */
[----:B------:R-:W-:Y:S01]  /*2950*/  ISETP.GT.U32.AND P6, PT, R0, R30, PT ;  /* 0x0000001e0000720c */ /* 0x000fe20003fc4070 */
[----:B------:R-:W-:Y:S01]  /*2960*/  @!P5 IMAD.MOV R18, RZ, RZ, -R18 ;  /* 0x000000ffff12d224 */ /* 0x000fe200078e0a12 */
[----:B------:R-:W-:Y:S01]  /*2970*/  ISETP.GE.AND P5, PT, R32, RZ, PT ;  /* 0x000000ff2000720c */ /* 0x000fe20003fa6270 */
[----:B------:R-:W-:Y:S01]  /*2980*/  ULDC UR35, c[0x0][0x238] ;  /* 0x00008e0000237ab9 */ /* 0x000fe20000000800 */
[----:B------:R-:W-:Y:S01]  /*2990*/  IABS R32, R38 ;  /* 0x0000002600207213 */ /* 0x000fe20000000000 */
[----:B------:R-:W-:Y:S01]  /*29a0*/  UIMAD UR35, UR35, 0x1a, URZ ;  /* 0x0000001a232378a4 */ /* 0x000fe2000f8e023f */
[----:B------:R-:W-:Y:S01]  /*29b0*/  IABS R34, R147 ;  /* 0x0000009300227213 */ /* 0x000fe20000000000 */
[----:B------:R-:W-:Y:S01]  /*29c0*/  @!P2 IMAD.IADD R28, R28, 0x1, -R0 ;  /* 0x000000011c1ca824 */ /* 0x000fe200078e0a00 */
[----:B------:R-:W-:Y:S01]  /*29d0*/  ISETP.GT.U32.AND P2, PT, R0, R26, PT ;  /* 0x0000001a0000720c */ /* 0x000fe20003f44070 */
[C---:B------:R-:W-:Y:S01]  /*29e0*/  IMAD.HI.U32 R13, R5.reuse, R32, RZ ;  /* 0x00000020050d7227 */ /* 0x040fe200078e00ff */
[----:B------:R-:W-:Y:S01]  /*29f0*/  ULDC UR39, c[0x0][0x238] ;  /* 0x00008e0000277ab9 */ /* 0x000fe20000000800 */
[----:B------:R-:W-:Y:S01]  /*2a00*/  ULDC UR8, c[0x0][0x238] ;  /* 0x00008e0000087ab9 */ /* 0x000fe20000000800 */
[----:B------:R-:W-:Y:S01]  /*2a10*/  UIMAD UR39, UR39, 0x19, URZ ;  /* 0x00000019272778a4 */ /* 0x000fe2000f8e023f */
[----:B------:R-:W-:Y:S01]  /*2a20*/  IMAD.HI.U32 R11, R5, R34, RZ ;  /* 0x00000022050b7227 */ /* 0x000fe200078e00ff */
[----:B------:R-:W-:Y:S01]  /*2a30*/  UIMAD UR8, UR8, 0x18, URZ ;  /* 0x00000018080878a4 */ /* 0x000fe2000f8e023f */
[----:B------:R-:W-:-:S02]  /*2a40*/  ULDC UR5, c[0x0][0x238] ;  /* 0x00008e0000057ab9 */ /* 0x000fc40000000800 */
[--C-:B------:R-:W-:Y:S01]  /*2a50*/  @!P4 IMAD.IADD R24, R24, 0x1, -R0.reuse ;  /* 0x000000011818c824 */ /* 0x100fe200078e0a00 */
[----:B------:R-:W-:Y:S01]  /*2a60*/  ISETP.GE.AND P4, PT, R38, RZ, PT ;  /* 0x000000ff2600720c */ /* 0x000fe20003f86270 */
[----:B------:R-:W-:Y:S01]  /*2a70*/  @!P6 IMAD.IADD R30, R30, 0x1, -R0 ;  /* 0x000000011e1ee824 */ /* 0x000fe200078e0a00 */
[----:B------:R-:W-:Y:S01]  /*2a80*/  IABS R38, R146 ;  /* 0x0000009200267213 */ /* 0x000fe20000000000 */
[----:B------:R-:W-:Y:S01]  /*2a90*/  IMAD.MOV R13, RZ, RZ, -R13 ;  /* 0x000000ffff0d7224 */ /* 0x000fe200078e0a0d */
[----:B------:R-:W-:Y:S01]  /*2aa0*/  UIMAD UR5, UR5, 0x17, URZ ;  /* 0x00000017050578a4 */ /* 0x000fe2000f8e023f */
[----:B------:R-:W-:Y:S01]  /*2ab0*/  IMAD.MOV R11, RZ, RZ, -R11 ;  /* 0x000000ffff0b7224 */ /* 0x000fe200078e0a0b */
[C---:B------:R-:W-:Y:S01]  /*2ac0*/  ISETP.GT.U32.AND P6, PT, R0.reuse, R30, PT ;  /* 0x0000001e0000720c */ /* 0x040fe20003fc4070 */
[----:B------:R-:W-:Y:S01]  /*2ad0*/  @!P0 IMAD.MOV R24, RZ, RZ, -R24 ;  /* 0x000000ffff188224 */ /* 0x000fe200078e0a18 */
[C---:B------:R-:W-:Y:S01]  /*2ae0*/  ISETP.GT.U32.AND P0, PT, R0.reuse, R28, PT ;  /* 0x0000001c0000720c */ /* 0x040fe20003f04070 */
[C---:B------:R-:W-:Y:S01]  /*2af0*/  IMAD R32, R0.reuse, R13, R32 ;  /* 0x0000000d00207224 */ /* 0x040fe200078e0220 */
[----:B------:R-:W-:Y:S01]  /*2b00*/  ULDC UR61, c[0x0][0x238] ;  /* 0x00008e00003d7ab9 */ /* 0x000fe20000000800 */
[----:B------:R-:W-:Y:S01]  /*2b10*/  IMAD R34, R0, R11, R34 ;  /* 0x0000000b00227224 */ /* 0x000fe200078e0222 */
[----:B------:R-:W-:Y:S01]  /*2b20*/  UIMAD UR61, UR61, 0x16, URZ ;  /* 0x000000163d3d78a4 */ /* 0x000fe2000f8e023f */
[C---:B------:R-:W-:Y:S01]  /*2b30*/  IMAD.HI.U32 R13, R5.reuse, R36, RZ ;  /* 0x00000024050d7227 */ /* 0x040fe200078e00ff */
[----:B------:R-:W-:Y:S01]  /*2b40*/  ULDC UR12, c[0x0][0x238] ;  /* 0x00008e00000c7ab9 */ /* 0x000fe20000000800 */
[----:B------:R-:W-:Y:S01]  /*2b50*/  ULDC UR16, c[0x0][0x238] ;  /* 0x00008e0000107ab9 */ /* 0x000fe20000000800 */
[----:B------:R-:W-:Y:S01]  /*2b60*/  UIMAD UR12, UR12, 0x15, URZ ;  /* 0x000000150c0c78a4 */ /* 0x000fe2000f8e023f */
[----:B------:R-:W-:Y:S01]  /*2b70*/  IMAD.HI.U32 R11, R5, R38, RZ ;  /* 0x00000026050b7227 */ /* 0x000fe200078e00ff */
[----:B------:R-:W-:Y:S01]  /*2b80*/  UIMAD UR16, UR16, 0x14, URZ ;  /* 0x00000014101078a4 */ /* 0x000fe2000f8e023f */
[----:B------:R-:W-:-:S02]  /*2b90*/  ULDC UR59, c[0x0][0x238] ;  /* 0x00008e00003b7ab9 */ /* 0x000fc40000000800 */
[----:B------:R-:W-:Y:S01]  /*2ba0*/  IMAD.MOV R13, RZ, RZ, -R13 ;  /* 0x000000ffff0d7224 */ /* 0x000fe200078e0a0d */
[----:B------:R-:W-:Y:S01]  /*2bb0*/  UIMAD UR59, UR59, 0x13, URZ ;  /* 0x000000133b3b78a4 */ /* 0x000fe2000f8e023f */
[----:B------:R-:W-:Y:S01]  /*2bc0*/  IMAD.MOV R11, RZ, RZ, -R11 ;  /* 0x000000ffff0b7224 */ /* 0x000fe200078e0a0b */
[----:B------:R-:W-:Y:S01]  /*2bd0*/  ULDC UR54, c[0x0][0x238] ;  /* 0x00008e0000367ab9 */ /* 0x000fe20000000800 */
[----:B------:R-:W-:Y:S01]  /*2be0*/  @!P2 IMAD.IADD R26, R26, 0x1, -R0 ;  /* 0x000000011a1aa824 */ /* 0x000fe200078e0a00 */
[C---:B------:R-:W-:Y:S01]  /*2bf0*/  ISETP.GT.U32.AND P2, PT, R0.reuse, R32, PT ;  /* 0x000000200000720c */ /* 0x040fe20003f44070 */
[C---:B------:R-:W-:Y:S01]  /*2c00*/  IMAD R36, R0.reuse, R13, R36 ;  /* 0x0000000d00247224 */ /* 0x040fe200078e0224 */
[----:B------:R-:W-:Y:S01]  /*2c10*/  UIMAD UR54, UR54, 0x12, URZ ;  /* 0x00000012363678a4 */ /* 0x000fe2000f8e023f */
[C---:B------:R-:W-:Y:S01]  /*2c20*/  IMAD R38, R0.reuse, R11, R38 ;  /* 0x0000000b00267224 */ /* 0x040fe200078e0226 */
[----:B------:R-:W-:Y:S01]  /*2c30*/  ULDC UR52, c[0x0][0x238] ;  /* 0x00008e0000347ab9 */ /* 0x000fe20000000800 */
[----:B------:R-:W-:Y:S01]  /*2c40*/  @!P1 IMAD.MOV R26, RZ, RZ, -R26 ;  /* 0x000000ffff1a9224 */ /* 0x000fe200078e0a1a */
[----:B------:R-:W-:Y:S01]  /*2c50*/  ISETP.GT.U32.AND P1, PT, R0, R34, PT ;  /* 0x000000220000720c */ /* 0x000fe20003f24070 */
[--C-:B------:R-:W-:Y:S01]  /*2c60*/  @!P0 IMAD.IADD R28, R28, 0x1, -R0.reuse ;  /* 0x000000011c1c8824 */ /* 0x100fe200078e0a00 */
[----:B------:R-:W-:Y:S01]  /*2c70*/  ISETP.GT.U32.AND P0, PT, R0, R36, PT ;  /* 0x000000240000720c */ /* 0x000fe20003f04070 */
[----:B------:R-:W-:Y:S01]  /*2c80*/  @!P6 IMAD.IADD R30, R30, 0x1, -R0 ;  /* 0x000000011e1ee824 */ /* 0x000fe200078e0a00 */
[----:B------:R-:W-:Y:S01]  /*2c90*/  ISETP.GT.U32.AND P6, PT, R0, R38, PT ;  /* 0x000000260000720c */ /* 0x000fe20003fc4070 */
[----:B------:R-:W-:Y:S01]  /*2ca0*/  IMAD.HI.U32 R11, R5, R40, RZ ;  /* 0x00000028050b7227 */ /* 0x000fe200078e00ff */
[----:B------:R-:W-:Y:S01]  /*2cb0*/  UIMAD UR52, UR52, 0x11, URZ ;  /* 0x00000011343478a4 */ /* 0x000fe2000f8e023f */
[----:B------:R-:W-:-:S02]  /*2cc0*/  ULDC UR50, c[0x0][0x238] ;  /* 0x00008e0000327ab9 */ /* 0x000fc40000000800 */
[----:B------:R-:W-:Y:S01]  /*2cd0*/  IMAD.MOV R11, RZ, RZ, -R11 ;  /* 0x000000ffff0b7224 */ /* 0x000fe200078e0a0b */
[----:B------:R-:W-:Y:S01]  /*2ce0*/  USHF.L.U32 UR50, UR50, 0x4, URZ ;  /* 0x0000000432327899 */ /* 0x000fe2000800063f */
[--C-:B------:R-:W-:Y:S01]  /*2cf0*/  @!P2 IMAD.IADD R32, R32, 0x1, -R0.reuse ;  /* 0x000000012020a824 */ /* 0x100fe200078e0a00 */
[----:B------:R-:W-:Y:S01]  /*2d00*/  ISETP.GE.AND P2, PT, R147, RZ, PT ;  /* 0x000000ff9300720c */ /* 0x000fe20003f46270 */
[--C-:B------:R-:W-:Y:S01]  /*2d10*/  @!P1 IMAD.IADD R34, R34, 0x1, -R0.reuse ;  /* 0x0000000122229824 */ /* 0x100fe200078e0a00 */
[----:B------:R-:W-:Y:S01]  /*2d20*/  ULDC UR24, c[0x0][0x238] ;  /* 0x00008e0000187ab9 */ /* 0x000fe20000000800 */
[--C-:B------:R-:W-:Y:S01]  /*2d30*/  @!P0 IMAD.IADD R36, R36, 0x1, -R0.reuse ;  /* 0x0000000124248824 */ /* 0x100fe200078e0a00 */
[----:B------:R-:W-:Y:S01]  /*2d40*/  ISETP.GT.U32.AND P1, PT, R0, R32, PT ;  /* 0x000000200000720c */ /* 0x000fe20003f24070 */
[----:B------:R-:W-:Y:S01]  /*2d50*/  @!P6 IMAD.IADD R38, R38, 0x1, -R0 ;  /* 0x000000012626e824 */ /* 0x000fe200078e0a00 */
[C---:B------:R-:W-:Y:S01]  /*2d60*/  ISETP.GT.U32.AND P0, PT, R0.reuse, R34, PT ;  /* 0x000000220000720c */ /* 0x040fe20003f04070 */
[----:B------:R-:W-:Y:S01]  /*2d70*/  IMAD.HI.U32 R13, R5, R42, RZ ;  /* 0x0000002a050d7227 */ /* 0x000fe200078e00ff */
[----:B------:R-:W-:Y:S01]  /*2d80*/  ISETP.GT.U32.AND P6, PT, R0, R36, PT ;  /* 0x000000240000720c */ /* 0x000fe20003fc4070 */
[----:B------:R-:W-:-:S02]  /*2d90*/  UIMAD UR24, UR24, 0xf, URZ ;  /* 0x0000000f181878a4 */ /* 0x000fc4000f8e023f */
[----:B------:R-:W-:Y:S01]  /*2da0*/  @!P5 IMAD.MOV R28, RZ, RZ, -R28 ;  /* 0x000000ffff1cd224 */ /* 0x000fe200078e0a1c */
[C---:B------:R-:W-:Y:S01]  /*2db0*/  ISETP.GT.U32.AND P5, PT, R0.reuse, R38, PT ;  /* 0x000000260000720c */ /* 0x040fe20003fa4070 */
[C---:B------:R-:W-:Y:S01]  /*2dc0*/  IMAD R40, R0.reuse, R11, R40 ;  /* 0x0000000b00287224 */ /* 0x040fe200078e0228 */
[----:B------:R-:W-:Y:S01]  /*2dd0*/  ULDC UR28, c[0x0][0x238] ;  /* 0x00008e00001c7ab9 */ /* 0x000fe20000000800 */
[----:B------:R-:W-:Y:S01]  /*2de0*/  IMAD.MOV R13, RZ, RZ, -R13 ;  /* 0x000000ffff0d7224 */ /* 0x000fe200078e0a0d */
[----:B------:R-:W-:Y:S01]  /*2df0*/  UIMAD UR28, UR28, 0xe, URZ ;  /* 0x0000000e1c1c78a4 */ /* 0x000fe2000f8e023f */
[C---:B------:R-:W-:Y:S01]  /*2e00*/  IMAD.HI.U32 R11, R5.reuse, R44, RZ ;  /* 0x0000002c050b7227 */ /* 0x040fe200078e00ff */
[----:B------:R-:W-:Y:S01]  /*2e10*/  ULDC UR32, c[0x0][0x238] ;  /* 0x00008e0000207ab9 */ /* 0x000fe20000000800 */
[----:B------:R-:W-:Y:S01]  /*2e20*/  ULDC UR36, c[0x0][0x238] ;  /* 0x00008e0000247ab9 */ /* 0x000fe20000000800 */
[----:B------:R-:W-:Y:S01]  /*2e30*/  UIMAD UR32, UR32, 0xd, URZ ;  /* 0x0000000d202078a4 */ /* 0x000fe2000f8e023f */
[C---:B------:R-:W-:Y:S01]  /*2e40*/  IMAD R42, R0.reuse, R13, R42 ;  /* 0x0000000d002a7224 */ /* 0x040fe200078e022a */
[----:B------:R-:W-:Y:S01]  /*2e50*/  IABS R13, R62 ;  /* 0x0000003e000d7213 */ /* 0x000fe20000000000 */
[----:B------:R-:W-:Y:S01]  /*2e60*/  IMAD.MOV R11, RZ, RZ, -R11 ;  /* 0x000000ffff0b7224 */ /* 0x000fe200078e0a0b */
[----:B------:R-:W-:Y:S01]  /*2e70*/  UIMAD UR36, UR36, 0xc, URZ ;  /* 0x0000000c242478a4 */ /* 0x000fe2000f8e023f */
[----:B------:R-:W-:Y:S01]  /*2e80*/  @!P3 IMAD.MOV R30, RZ, RZ, -R30 ;  /* 0x000000ffff1eb224 */ /* 0x000fe200078e0a1e */
[----:B------:R-:W-:Y:S01]  /*2e90*/  ISETP.GT.U32.AND P3, PT, R0, R40, PT ;  /* 0x000000280000720c */ /* 0x000fe20003f64070 */
[----:B------:R-:W-:Y:S01]  /*2ea0*/  @!P0 IMAD.IADD R34, R34, 0x1, -R0 ;  /* 0x0000000122228824 */ /* 0x000fe200078e0a00 */
[C---:B------:R-:W-:Y:S01]  /*2eb0*/  ISETP.GT.U32.AND P0, PT, R0.reuse, R42, PT ;  /* 0x0000002a0000720c */ /* 0x040fe20003f04070 */
[----:B------:R-:W-:Y:S01]  /*2ec0*/  IMAD R44, R0, R11, R44 ;  /* 0x0000000b002c7224 */ /* 0x000fe200078e022c */
[----:B------:R-:W-:Y:S01]  /*2ed0*/  ULDC UR40, c[0x0][0x238] ;  /* 0x00008e0000287ab9 */ /* 0x000fe20000000800 */
[--C-:B------:R-:W-:Y:S01]  /*2ee0*/  @!P5 IMAD.IADD R38, R38, 0x1, -R0.reuse ;  /* 0x000000012626d824 */ /* 0x100fe200078e0a00 */
[----:B------:R-:W-:Y:S01]  /*2ef0*/  UIMAD UR40, UR40, 0xb, URZ ;  /* 0x0000000b282878a4 */ /* 0x000fe2000f8e023f */
[--C-:B------:R-:W-:Y:S01]  /*2f00*/  @!P1 IMAD.IADD R32, R32, 0x1, -R0.reuse ;  /* 0x0000000120209824 */ /* 0x100fe200078e0a00 */
[----:B------:R-:W-:Y:S01]  /*2f10*/  ISETP.GT.U32.AND P5, PT, R0, R44, PT ;  /* 0x0000002c0000720c */ /* 0x000fe20003fa4070 */
[--C-:B------:R-:W-:Y:S01]  /*2f20*/  @!P6 IMAD.IADD R36, R36, 0x1, -R0.reuse ;  /* 0x000000012424e824 */ /* 0x100fe200078e0a00 */
[----:B------:R-:W-:Y:S01]  /*2f30*/  ISETP.GE.AND P1, PT, R46, RZ, PT ;  /* 0x000000ff2e00720c */ /* 0x000fe20003f26270 */
[----:B------:R-:W-:Y:S01]  /*2f40*/  IMAD.MOV.U32 R46, RZ, RZ, R13 ;  /* 0x000000ffff2e7224 */ /* 0x000fe200078e000d */
[----:B------:R-:W-:Y:S01]  /*2f50*/  IABS R13, R58 ;  /* 0x0000003a000d7213 */ /* 0x000fe20000000000 */
[--C-:B------:R-:W-:Y:S01]  /*2f60*/  @!P3 IMAD.IADD R40, R40, 0x1, -R0.reuse ;  /* 0x000000012828b824 */ /* 0x100fe200078e0a00 */
[----:B------:R-:W-:Y:S01]  /*2f70*/  ISETP.GE.AND P3, PT, R48, RZ, PT ;  /* 0x000000ff3000720c */ /* 0x000fe20003f66270 */
[----:B------:R-:W-:Y:S01]  /*2f80*/  IMAD.HI.U32 R11, R5, R46, RZ ;  /* 0x0000002e050b7227 */ /* 0x000fe200078e00ff */
[----:B------:R-:W-:Y:S01]  /*2f90*/  ISETP.GE.AND P6, PT, R146, RZ, PT ;  /* 0x000000ff9200720c */ /* 0x000fe20003fc6270 */
[----:B------:R-:W-:Y:S01]  /*2fa0*/  ULDC UR44, c[0x0][0x238] ;  /* 0x00008e00002c7ab9 */ /* 0x000fe20000000800 */
[----:B------:R-:W-:Y:S01]  /*2fb0*/  IABS R146, R45 ;  /* 0x0000002d00927213 */ /* 0x000fe20000000000 */
[--C-:B------:R-:W-:Y:S01]  /*2fc0*/  @!P0 IMAD.IADD R42, R42, 0x1, -R0.reuse ;  /* 0x000000012a2a8824 */ /* 0x100fe200078e0a00 */
[----:B------:R-:W-:Y:S01]  /*2fd0*/  ISETP.GE.AND P0, PT, R145, RZ, PT ;  /* 0x000000ff9100720c */ /* 0x000fe20003f06270 */
[----:B------:R-:W-:Y:S01]  /*2fe0*/  IMAD.MOV R11, RZ, RZ, -R11 ;  /* 0x000000ffff0b7224 */ /* 0x000fe200078e0a0b */
[----:B------:R-:W-:Y:S01]  /*2ff0*/  UIMAD UR44, UR44, 0xa, URZ ;  /* 0x0000000a2c2c78a4 */ /* 0x000fe2000f8e023f */
[----:B------:R-:W-:Y:S01]  /*3000*/  IMAD.MOV.U32 R48, RZ, RZ, R13 ;  /* 0x000000ffff307224 */ /* 0x000fe200078e000d */
[----:B------:R-:W-:Y:S01]  /*3010*/  ULDC UR46, c[0x0][0x238] ;  /* 0x00008e00002e7ab9 */ /* 0x000fe20000000800 */
[----:B------:R-:W-:Y:S01]  /*3020*/  @!P5 IMAD.IADD R44, R44, 0x1, -R0 ;  /* 0x000000012c2cd824 */ /* 0x000fe200078e0a00 */
[C---:B------:R-:W-:Y:S01]  /*3030*/  ISETP.GT.U32.AND P5, PT, R0.reuse, R42, PT ;  /* 0x0000002a0000720c */ /* 0x040fe20003fa4070 */
[----:B------:R-:W-:Y:S01]  /*3040*/  IMAD R46, R0, R11, R46 ;  /* 0x0000000b002e7224 */ /* 0x000fe200078e022e */
[----:B------:R-:W-:Y:S01]  /*3050*/  USHF.L.U32 UR46, UR46, 0x3, URZ ;  /* 0x000000032e2e7899 */ /* 0x000fe2000800063f */
[----:B------:R-:W-:-:S04]  /*3060*/  IMAD.HI.U32 R11, R5, R48, RZ ;  /* 0x00000030050b7227 */ /* 0x000fc800078e00ff */
[----:B------:R-:W-:Y:S02]  /*3070*/  IMAD.MOV R11, RZ, RZ, -R11 ;  /* 0x000000ffff0b7224 */ /* 0x000fe400078e0a0b */
[----:B------:R-:W-:Y:S01]  /*3080*/  @!P1 IMAD.MOV R36, RZ, RZ, -R36 ;  /* 0x000000ffff249224 */ /* 0x000fe200078e0a24 */
[C---:B------:R-:W-:Y:S01]  /*3090*/  ISETP.GT.U32.AND P1, PT, R0.reuse, R46, PT ;  /* 0x0000002e0000720c */ /* 0x040fe20003f24070 */
[----:B------:R-:W-:Y:S02]  /*30a0*/  IMAD R48, R0, R11, R48 ;  /* 0x0000000b00307224 */ /* 0x000fe400078e0230 */
[----:B------:R-:W-:Y:S02]  /*30b0*/  @!P5 IMAD.IADD R42, R42, 0x1, -R0 ;  /* 0x000000012a2ad824 */ /* 0x000fe400078e0a00 */
[----:B------:R-:W-:Y:S01]  /*30c0*/  IMAD.MOV.U32 R13, RZ, RZ, R15 ;  /* 0x000000ffff0d7224 */ /* 0x000fe200078e000f */
[C---:B------:R-:W-:Y:S01]  /*30d0*/  ISETP.GT.U32.AND P5, PT, R0.reuse, R48, PT ;  /* 0x000000300000720c */ /* 0x040fe20003fa4070 */
[----:B------:R-:W-:Y:S01]  /*30e0*/  @!P2 IMAD.MOV R34, RZ, RZ, -R34 ;  /* 0x000000ffff22a224 */ /* 0x000fe200078e0a22 */
[C---:B------:R-:W-:Y:S01]  /*30f0*/  ISETP.GT.U32.AND P2, PT, R0.reuse, R44, PT ;  /* 0x0000002c0000720c */ /* 0x040fe20003f44070 */
[----:B------:R-:W-:Y:S01]  /*3100*/  @!P4 IMAD.MOV R32, RZ, RZ, -R32 ;  /* 0x000000ffff20c224 */ /* 0x000fe200078e0a20 */
[----:B------:R-:W-:Y:S01]  /*3110*/  ISETP.GT.U32.AND P4, PT, R0, R40, PT ;  /* 0x000000280000720c */ /* 0x000fe20003f84070 */
[----:B------:R-:W-:Y:S01]  /*3120*/  IMAD.HI.U32 R11, R5, R13, RZ ;  /* 0x0000000d050b7227 */ /* 0x000fe200078e00ff */
[----:B------:R-:W-:-:S03]  /*3130*/  IABS R15, R52 ;  /* 0x00000034000f7213 */ /* 0x000fc60000000000 */
[----:B------:R-:W-:Y:S01]  /*3140*/  @!P6 IMAD.MOV R38, RZ, RZ, -R38 ;  /* 0x000000ffff26e224 */ /* 0x000fe200078e0a26 */
[----:B------:R-:W-:Y:S01]  /*3150*/  ISETP.GE.AND P6, PT, R64, RZ, PT ;  /* 0x000000ff4000720c */ /* 0x000fe20003fc6270 */
[----:B------:R-:W-:Y:S01]  /*3160*/  IMAD.MOV R11, RZ, RZ, -R11 ;  /* 0x000000ffff0b7224 */ /* 0x000fe200078e0a0b */
[----:B------:R-:W-:Y:S01]  /*3170*/  IABS R64, R143 ;  /* 0x0000008f00407213 */ /* 0x000fe20000000000 */
[--C-:B------:R-:W-:Y:S02]  /*3180*/  @!P5 IMAD.IADD R48, R48, 0x1, -R0.reuse ;  /* 0x000000013030d824 */ /* 0x100fe400078e0a00 */
[----:B------:R-:W-:Y:S01]  /*3190*/  @!P1 IMAD.IADD R46, R46, 0x1, -R0 ;  /* 0x000000012e2e9824 */ /* 0x000fe200078e0a00 */
[----:B------:R-:W-:Y:S01]  /*31a0*/  ISETP.GE.AND P1, PT, R50, RZ, PT ;  /* 0x000000ff3200720c */ /* 0x000fe20003f26270 */
[C---:B------:R-:W-:Y:S01]  /*31b0*/  IMAD R50, R0.reuse, R11, R13 ;  /* 0x0000000b00327224 */ /* 0x040fe200078e020d */
[----:B------:R-:W-:Y:S01]  /*31c0*/  ISETP.GT.U32.AND P5, PT, R0, R48, PT ;  /* 0x000000300000720c */ /* 0x000fe20003fa4070 */
[----:B------:R-:W-:-:S04]  /*31d0*/  IMAD.HI.U32 R11, R5, R15, RZ ;  /* 0x0000000f050b7227 */ /* 0x000fc800078e00ff */
[--C-:B------:R-:W-:Y:S01]  /*31e0*/  @!P2 IMAD.IADD R44, R44, 0x1, -R0.reuse ;  /* 0x000000012c2ca824 */ /* 0x100fe200078e0a00 */
[----:B------:R-:W-:Y:S01]  /*31f0*/  ISETP.GE.AND P2, PT, R58, RZ, PT ;  /* 0x000000ff3a00720c */ /* 0x000fe20003f46270 */
[----:B------:R-:W-:Y:S01]  /*3200*/  @!P4 IMAD.IADD R40, R40, 0x1, -R0 ;  /* 0x000000012828c824 */ /* 0x000fe200078e0a00 */
[----:B------:R-:W-:Y:S01]  /*3210*/  ISETP.GE.AND P4, PT, R62, RZ, PT ;  /* 0x000000ff3e00720c */ /* 0x000fe20003f86270 */
[----:B------:R-:W-:Y:S01]  /*3220*/  IMAD.MOV R11, RZ, RZ, -R11 ;  /* 0x000000ffff0b7224 */ /* 0x000fe200078e0a0b */
[----:B------:R-:W-:Y:S01]  /*3230*/  IABS R58, R56 ;  /* 0x00000038003a7213 */ /* 0x000fe20000000000 */
[----:B------:R-:W-:Y:S01]  /*3240*/  @!P6 IMAD.MOV R44, RZ, RZ, -R44 ;  /* 0x000000ffff2ce224 */ /* 0x000fe200078e0a2c */
[----:B------:R-:W-:Y:S01]  /*3250*/  ISETP.GE.AND P6, PT, R52, RZ, PT ;  /* 0x000000ff3400720c */ /* 0x000fe20003fc6270 */
[----:B------:R-:W-:Y:S01]  /*3260*/  @!P3 IMAD.MOV R40, RZ, RZ, -R40 ;  /* 0x000000ffff28b224 */ /* 0x000fe200078e0a28 */
[C---:B------:R-:W-:Y:S01]  /*3270*/  ISETP.GT.U32.AND P3, PT, R0.reuse, R46, PT ;  /* 0x0000002e0000720c */ /* 0x040fe20003f64070 */
[----:B------:R-:W-:Y:S01]  /*3280*/  @!P0 IMAD.MOV R42, RZ, RZ, -R42 ;  /* 0x000000ffff2a8224 */ /* 0x000fe200078e0a2a */
[C---:B------:R-:W-:Y:S01]  /*3290*/  ISETP.GT.U32.AND P0, PT, R0.reuse, R50, PT ;  /* 0x000000320000720c */ /* 0x040fe20003f04070 */
[----:B------:R-:W-:Y:S01]  /*32a0*/  IMAD R52, R0, R11, R15 ;  /* 0x0000000b00347224 */ /* 0x000fe200078e020f */
[----:B------:R-:W-:Y:S01]  /*32b0*/  IABS R62, R54 ;  /* 0x00000036003e7213 */ /* 0x000fe20000000000 */
[----:B------:R-:W-:Y:S01]  /*32c0*/  @!P5 IMAD.IADD R48, R48, 0x1, -R0 ;  /* 0x000000013030d824 */ /* 0x000fe200078e0a00 */
[----:B------:R-:W-:Y:S01]  /*32d0*/  IABS R15, R60 ;  /* 0x0000003c000f7213 */ /* 0x000fe20000000000 */
[----:B------:R-:W-:Y:S01]  /*32e0*/  IMAD.HI.U32 R11, R5, R58, RZ ;  /* 0x0000003a050b7227 */ /* 0x000fe200078e00ff */
[----:B------:R-:W-:-:S03]  /*32f0*/  ISETP.GT.U32.AND P5, PT, R0, R52, PT ;  /* 0x000000340000720c */ /* 0x000fc60003fa4070 */
[----:B------:R-:W-:Y:S02]  /*3300*/  IMAD.MOV R11, RZ, RZ, -R11 ;  /* 0x000000ffff0b7224 */ /* 0x000fe400078e0a0b */
[--C-:B------:R-:W-:Y:S01]  /*3310*/  @!P3 IMAD.IADD R46, R46, 0x1, -R0.reuse ;  /* 0x000000012e2eb824 */ /* 0x100fe200078e0a00 */
[----:B------:R-:W-:Y:S01]  /*3320*/  ISETP.GE.AND P3, PT, R56, RZ, PT ;  /* 0x000000ff3800720c */ /* 0x000fe20003f66270 */
[----:B------:R-:W-:Y:S01]  /*3330*/  @!P0 IMAD.IADD R50, R50, 0x1, -R0 ;  /* 0x0000000132328824 */ /* 0x000fe200078e0a00 */
[----:B------:R-:W-:Y:S01]  /*3340*/  ISETP.GE.AND P0, PT, R54, RZ, PT ;  /* 0x000000ff3600720c */ /* 0x000fe20003f06270 */
[----:B------:R-:W-:Y:S02]  /*3350*/  @!P4 IMAD.MOV R46, RZ, RZ, -R46 ;  /* 0x000000ffff2ec224 */ /* 0x000fe400078e0a2e */
[C---:B------:R-:W-:Y:S01]  /*3360*/  IMAD R54, R0.reuse, R11, R58 ;  /* 0x0000000b00367224 */ /* 0x040fe200078e023a */
[----:B------:R-:W-:Y:S01]  /*3370*/  ISETP.GT.U32.AND P4, PT, R0, R50, PT ;  /* 0x000000320000720c */ /* 0x000fe20003f84070 */
[----:B------:R-:W-:-:S02]  /*3380*/  @!P5 IMAD.IADD R52, R52, 0x1, -R0 ;  /* 0x000000013434d824 */ /* 0x000fc400078e0a00 */
[----:B------:R-:W-:-:S03]  /*3390*/  IMAD.HI.U32 R13, R5, R62, RZ ;  /* 0x0000003e050d7227 */ /* 0x000fc600078e00ff */
[----:B------:R-:W-:Y:S01]  /*33a0*/  ISETP.GT.U32.AND P5, PT, R0, R52, PT ;  /* 0x000000340000720c */ /* 0x000fe20003fa4070 */
[----:B------:R-:W-:Y:S02]  /*33b0*/  IMAD.MOV.U32 R58, RZ, RZ, R15 ;  /* 0x000000ffff3a7224 */ /* 0x000fe400078e000f */
[----:B------:R-:W-:Y:S02]  /*33c0*/  IMAD.MOV R13, RZ, RZ, -R13 ;  /* 0x000000ffff0d7224 */ /* 0x000fe400078e0a0d */
[----:B------:R-:W-:-:S04]  /*33d0*/  IMAD.HI.U32 R11, R5, R58, RZ ;  /* 0x0000003a050b7227 */ /* 0x000fc800078e00ff */
[----:B------:R-:W-:Y:S01]  /*33e0*/  IMAD R56, R0, R13, R62 ;  /* 0x0000000d00387224 */ /* 0x000fe200078e023e */
[----:B------:R-:W-:Y:S01]  /*33f0*/  IABS R62, R144 ;  /* 0x00000090003e7213 */ /* 0x000fe20000000000 */
[----:B------:R-:W-:Y:S02]  /*3400*/  IMAD.MOV R11, RZ, RZ, -R11 ;  /* 0x000000ffff0b7224 */ /* 0x000fe400078e0a0b */
[----:B------:R-:W-:Y:S01]  /*3410*/  @!P4 IMAD.IADD R50, R50, 0x1, -R0 ;  /* 0x000000013232c824 */ /* 0x000fe200078e0a00 */
[C---:B------:R-:W-:Y:S01]  /*3420*/  ISETP.GT.U32.AND P4, PT, R0.reuse, R56, PT ;  /* 0x000000380000720c */ /* 0x040fe20003f84070 */
[C---:B------:R-:W-:Y:S02]  /*3430*/  IMAD R58, R0.reuse, R11, R58 ;  /* 0x0000000b003a7224 */ /* 0x040fe400078e023a */
[----:B------:R-:W-:Y:S01]  /*3440*/  @!P2 IMAD.MOV R48, RZ, RZ, -R48 ;  /* 0x000000ffff30a224 */ /* 0x000fe200078e0a30 */
[----:B------:R-:W-:Y:S01]  /*3450*/  ISETP.GT.U32.AND P2, PT, R0, R54, PT ;  /* 0x000000360000720c */ /* 0x000fe20003f44070 */
[----:B------:R-:W-:Y:S01]  /*3460*/  @!P5 IMAD.IADD R52, R52, 0x1, -R0 ;  /* 0x000000013434d824 */ /* 0x000fe200078e0a00 */
[----:B------:R-:W-:Y:S01]  /*3470*/  ISETP.GT.U32.AND P5, PT, R0, R58, PT ;  /* 0x0000003a0000720c */ /* 0x000fe20003fa4070 */
[----:B------:R-:W-:-:S04]  /*3480*/  IMAD.HI.U32 R11, R5, R62, RZ ;  /* 0x0000003e050b7227 */ /* 0x000fc800078e00ff */
[----:B------:R-:W-:Y:S02]  /*3490*/  IMAD.MOV R11, RZ, RZ, -R11 ;  /* 0x000000ffff0b7224 */ /* 0x000fe400078e0a0b */
[----:B------:R-:W-:Y:S02]  /*34a0*/  @!P4 IMAD.IADD R56, R56, 0x1, -R0 ;  /* 0x000000013838c824 */ /* 0x000fe400078e0a00 */
[----:B------:R-:W-:-:S04]  /*34b0*/  IMAD.HI.U32 R13, R5, R64, RZ ;  /* 0x00000040050d7227 */ /* 0x000fc800078e00ff */
[----:B------:R-:W-:Y:S01]  /*34c0*/  @!P2 IMAD.IADD R54, R54, 0x1, -R0 ;  /* 0x000000013636a824 */ /* 0x000fe200078e0a00 */
[----:B------:R-:W-:Y:S01]  /*34d0*/  ISETP.GE.AND P2, PT, R60, RZ, PT ;  /* 0x000000ff3c00720c */ /* 0x000fe20003f46270 */
[----:B------:R-:W-:Y:S02]  /*34e0*/  IMAD R60, R0, R11, R62 ;  /* 0x0000000b003c7224 */ /* 0x000fe400078e023e */
[----:B------:R-:W-:Y:S01]  /*34f0*/  @!P5 IMAD.IADD R58, R58, 0x1, -R0 ;  /* 0x000000013a3ad824 */ /* 0x000fe200078e0a00 */
[C---:B------:R-:W-:Y:S01]  /*3500*/  ISETP.GT.U32.AND P5, PT, R0.reuse, R56, PT ;  /* 0x000000380000720c */ /* 0x040fe20003fa4070 */
[----:B------:R-:W-:Y:S01]  /*3510*/  IMAD.HI.U32 R15, R5, R129, RZ ;  /* 0x00000081050f7227 */ /* 0x000fe200078e00ff */
[----:B------:R-:W-:-:S03]  /*3520*/  ISETP.GT.U32.AND P4, PT, R0, R54, PT ;  /* 0x000000360000720c */ /* 0x000fc60003f84070 */
[----:B------:R-:W-:Y:S01]  /*3530*/  @!P6 IMAD.MOV R52, RZ, RZ, -R52 ;  /* 0x000000ffff34e224 */ /* 0x000fe200078e0a34 */
[----:B------:R-:W-:Y:S01]  /*3540*/  ISETP.GT.U32.AND P6, PT, R0, R60, PT ;  /* 0x0000003c0000720c */ /* 0x000fe20003fc4070 */
[----:B------:R-:W-:Y:S02]  /*3550*/  IMAD.MOV R13, RZ, RZ, -R13 ;  /* 0x000000ffff0d7224 */ /* 0x000fe400078e0a0d */
[----:B------:R-:W-:Y:S02]  /*3560*/  IMAD.MOV R15, RZ, RZ, -R15 ;  /* 0x000000ffff0f7224 */ /* 0x000fe400078e0a0f */
[----:B------:R-:W-:-:S04]  /*3570*/  IMAD.HI.U32 R11, R5, R198, RZ ;  /* 0x000000c6050b7227 */ /* 0x000fc800078e00ff */
[C---:B------:R-:W-:Y:S02]  /*3580*/  IMAD R62, R0.reuse, R13, R64 ;  /* 0x0000000d003e7224 */ /* 0x040fe400078e0240 */
[----:B------:R-:W-:Y:S01]  /*3590*/  IMAD R64, R0, R15, R129 ;  /* 0x0000000f00407224 */ /* 0x000fe200078e0281 */
[----:B------:R-:W-:Y:S01]  /*35a0*/  IABS R15, R53 ;  /* 0x00000035000f7213 */ /* 0x000fe20000000000 */
[----:B------:R-:W-:Y:S02]  /*35b0*/  IMAD.MOV R11, RZ, RZ, -R11 ;  /* 0x000000ffff0b7224 */ /* 0x000fe400078e0a0b */
[----:B------:R-:W-:Y:S01]  /*35c0*/  @!P5 IMAD.IADD R56, R56, 0x1, -R0 ;  /* 0x000000013838d824 */ /* 0x000fe200078e0a00 */
[C---:B------:R-:W-:Y:S01]  /*35d0*/  ISETP.GT.U32.AND P5, PT, R0.reuse, R64, PT ;  /* 0x000000400000720c */ /* 0x040fe20003fa4070 */
[----:B------:R-:W-:Y:S02]  /*35e0*/  IMAD R198, R0, R11, R198 ;  /* 0x0000000b00c67224 */ /* 0x000fe400078e02c6 */
[----:B------:R-:W-:-:S02]  /*35f0*/  @!P6 IMAD.IADD R60, R60, 0x1, -R0 ;  /* 0x000000013c3ce824 */ /* 0x000fc400078e0a00 */
[----:B------:R-:W-:Y:S01]  /*3600*/  @!P4 IMAD.IADD R54, R54, 0x1, -R0 ;  /* 0x000000013636c824 */ /* 0x000fe200078e0a00 */
[C---:B------:R-:W-:Y:S01]  /*3610*/  ISETP.GT.U32.AND P6, PT, R0.reuse, R198, PT ;  /* 0x000000c60000720c */ /* 0x040fe20003fc4070 */
[----:B------:R-:W-:Y:S01]  /*3620*/  IMAD.HI.U32 R11, R5, R202, RZ ;  /* 0x000000ca050b7227 */ /* 0x000fe200078e00ff */
[----:B------:R-:W-:-:S03]  /*3630*/  ISETP.GT.U32.AND P4, PT, R0, R62, PT ;  /* 0x0000003e0000720c */ /* 0x000fc60003f84070 */
[----:B------:R-:W-:Y:S02]  /*3640*/  IMAD.MOV R13, RZ, RZ, -R11 ;  /* 0x000000ffff0d7224 */ /* 0x000fe400078e0a0b */
[----:B------:R-:W-:Y:S02]  /*3650*/  @!P5 IMAD.IADD R64, R64, 0x1, -R0 ;  /* 0x000000014040d824 */ /* 0x000fe400078e0a00 */
[----:B------:R-:W-:-:S04]  /*3660*/  IMAD.HI.U32 R11, R5, R204, RZ ;  /* 0x000000cc050b7227 */ /* 0x000fc800078e00ff */
[--C-:B------:R-:W-:Y:S01]  /*3670*/  @!P6 IMAD.IADD R198, R198, 0x1, -R0.reuse ;  /* 0x00000001c6c6e824 */ /* 0x100fe200078e0a00 */
[----:B------:R-:W-:Y:S01]  /*3680*/  ISETP.GT.U32.AND P6, PT, R0, R64, PT ;  /* 0x000000400000720c */ /* 0x000fe20003fc4070 */
[----:B------:R-:W-:Y:S02]  /*3690*/  IMAD.MOV R11, RZ, RZ, -R11 ;  /* 0x000000ffff0b7224 */ /* 0x000fe400078e0a0b */
[----:B------:R-:W-:Y:S01]  /*36a0*/  @!P4 IMAD.IADD R62, R62, 0x1, -R0 ;  /* 0x000000013e3ec824 */ /* 0x000fe200078e0a00 */
[----:B------:R-:W-:Y:S01]  /*36b0*/  ISETP.GE.AND P4, PT, R143, RZ, PT ;  /* 0x000000ff8f00720c */ /* 0x000fe20003f86270 */
[C---:B------:R-:W-:Y:S02]  /*36c0*/  IMAD R204, R0.reuse, R11, R204 ;  /* 0x0000000b00cc7224 */ /* 0x040fe400078e02cc */
[----:B------:R-:W-:Y:S01]  /*36d0*/  @!P3 IMAD.MOV R54, RZ, RZ, -R54 ;  /* 0x000000ffff36b224 */ /* 0x000fe200078e0a36 */
[C---:B------:R-:W-:Y:S01]  /*36e0*/  ISETP.GT.U32.AND P5, PT, R0.reuse, R62, PT ;  /* 0x0000003e0000720c */ /* 0x040fe20003fa4070 */
[----:B------:R-:W-:Y:S01]  /*36f0*/  IMAD.HI.U32 R11, R5, R212, RZ ;  /* 0x000000d4050b7227 */ /* 0x000fe200078e00ff */
[----:B------:R-:W-:-:S03]  /*3700*/  ISETP.GT.U32.AND P3, PT, R0, R60, PT ;  /* 0x0000003c0000720c */ /* 0x000fc60003f64070 */
[----:B------:R-:W-:Y:S01]  /*3710*/  @!P6 IMAD.IADD R64, R64, 0x1, -R0 ;  /* 0x000000014040e824 */ /* 0x000fe200078e0a00 */
[C---:B------:R-:W-:Y:S01]  /*3720*/  ISETP.GT.U32.AND P6, PT, R0.reuse, R204, PT ;  /* 0x000000cc0000720c */ /* 0x040fe20003fc4070 */
[----:B------:R-:W-:Y:S01]  /*3730*/  @!P0 IMAD.MOV R56, RZ, RZ, -R56 ;  /* 0x000000ffff388224 */ /* 0x000fe200078e0a38 */
[C---:B------:R-:W-:Y:S01]  /*3740*/  ISETP.GT.U32.AND P0, PT, R0.reuse, R198, PT ;  /* 0x000000c60000720c */ /* 0x040fe20003f04070 */
[----:B------:R-:W-:Y:S02]  /*3750*/  IMAD R202, R0, R13, R202 ;  /* 0x0000000d00ca7224 */ /* 0x000fe400078e02ca */
[----:B------:R-:W-:Y:S02]  /*3760*/  IMAD.MOV R13, RZ, RZ, -R11 ;  /* 0x000000ffff0d7224 */ /* 0x000fe400078e0a0b */
[----:B------:R-:W-:-:S04]  /*3770*/  IMAD.HI.U32 R11, R5, R214, RZ ;  /* 0x000000d6050b7227 */ /* 0x000fc800078e00ff */
[----:B------:R-:W-:Y:S01]  /*3780*/  @!P1 IMAD.MOV R50, RZ, RZ, -R50 ;  /* 0x000000ffff329224 */ /* 0x000fe200078e0a32 */
[----:B------:R-:W-:Y:S01]  /*3790*/  ISETP.GT.U32.AND P1, PT, R0, R58, PT ;  /* 0x0000003a0000720c */ /* 0x000fe20003f24070 */
[--C-:B------:R-:W-:Y:S01]  /*37a0*/  @!P5 IMAD.IADD R62, R62, 0x1, -R0.reuse ;  /* 0x000000013e3ed824 */ /* 0x100fe200078e0a00 */
[----:B------:R-:W-:Y:S01]  /*37b0*/  ISETP.GE.AND P5, PT, R141, RZ, PT ;  /* 0x000000ff8d00720c */ /* 0x000fe20003fa6270 */
[--C-:B------:R-:W-:Y:S02]  /*37c0*/  @!P6 IMAD.IADD R204, R204, 0x1, -R0.reuse ;  /* 0x00000001cccce824 */ /* 0x100fe400078e0a00 */
[----:B------:R-:W-:Y:S02]  /*37d0*/  IMAD.MOV R11, RZ, RZ, -R11 ;  /* 0x000000ffff0b7224 */ /* 0x000fe400078e0a0b */
[----:B------:R-:W-:Y:S01]  /*37e0*/  @!P3 IMAD.IADD R60, R60, 0x1, -R0 ;  /* 0x000000013c3cb824 */ /* 0x000fe200078e0a00 */
[C---:B------:R-:W-:Y:S01]  /*37f0*/  ISETP.GT.U32.AND P3, PT, R0.reuse, R202, PT ;  /* 0x000000ca0000720c */ /* 0x040fe20003f64070 */
[----:B------:R-:W-:Y:S01]  /*3800*/  @!P4 IMAD.MOV R62, RZ, RZ, -R62 ;  /* 0x000000ffff3ec224 */ /* 0x000fe200078e0a3e */
[C---:B------:R-:W-:Y:S01]  /*3810*/  ISETP.GT.U32.AND P4, PT, R0.reuse, R204, PT ;  /* 0x000000cc0000720c */ /* 0x040fe20003f84070 */
[----:B------:R-:W-:-:S02]  /*3820*/  IMAD R214, R0, R11, R214 ;  /* 0x0000000b00d67224 */ /* 0x000fc400078e02d6 */
[----:B------:R-:W-:-:S04]  /*3830*/  IMAD.HI.U32 R11, R5, R218, RZ ;  /* 0x000000da050b7227 */ /* 0x000fc800078e00ff */
[--C-:B------:R-:W-:Y:S01]  /*3840*/  @!P0 IMAD.IADD R198, R198, 0x1, -R0.reuse ;  /* 0x00000001c6c68824 */ /* 0x100fe200078e0a00 */
[----:B------:R-:W-:Y:S01]  /*3850*/  ISETP.GE.AND P0, PT, R140, RZ, PT ;  /* 0x000000ff8c00720c */ /* 0x000fe20003f06270 */
[----:B------:R-:W-:Y:S01]  /*3860*/  IMAD.MOV R11, RZ, RZ, -R11 ;  /* 0x000000ffff0b7224 */ /* 0x000fe200078e0a0b */
[----:B------:R-:W-:Y:S01]  /*3870*/  IABS R140, R33 ;  /* 0x00000021008c7213 */ /* 0x000fe20000000000 */
[----:B------:R-:W-:Y:S01]  /*3880*/  @!P1 IMAD.IADD R58, R58, 0x1, -R0 ;  /* 0x000000013a3a9824 */ /* 0x000fe200078e0a00 */
[----:B------:R-:W-:Y:S01]  /*3890*/  ISETP.GE.AND P1, PT, R144, RZ, PT ;  /* 0x000000ff9000720c */ /* 0x000fe20003f26270 */
[----:B------:R-:W-:Y:S01]  /*38a0*/  @!P5 IMAD.MOV R198, RZ, RZ, -R198 ;  /* 0x000000ffffc6d224 */ /* 0x000fe200078e0ac6 */
[C---:B------:R-:W-:Y:S01]  /*38b0*/  ISETP.GT.U32.AND P5, PT, R0.reuse, R214, PT ;  /* 0x000000d60000720c */ /* 0x040fe20003fa4070 */
[----:B------:R-:W-:Y:S01]  /*38c0*/  IMAD R218, R0, R11, R218 ;  /* 0x0000000b00da7224 */ /* 0x000fe200078e02da */
[----:B------:R-:W-:Y:S01]  /*38d0*/  IABS R144, R55 ;  /* 0x0000003700907213 */ /* 0x000fe20000000000 */
[--C-:B------:R-:W-:Y:S01]  /*38e0*/  @!P3 IMAD.IADD R202, R202, 0x1, -R0.reuse ;  /* 0x00000001cacab824 */ /* 0x100fe200078e0a00 */
[----:B------:R-:W-:Y:S01]  /*38f0*/  ISETP.GE.AND P3, PT, R139, RZ, PT ;  /* 0x000000ff8b00720c */ /* 0x000fe20003f66270 */
[----:B------:R-:W-:Y:S01]  /*3900*/  @!P4 IMAD.IADD R204, R204, 0x1, -R0 ;  /* 0x00000001ccccc824 */ /* 0x000fe200078e0a00 */
[C---:B------:R-:W-:Y:S01]  /*3910*/  ISETP.GT.U32.AND P4, PT, R0.reuse, R218, PT ;  /* 0x000000da0000720c */ /* 0x040fe20003f84070 */
[----:B------:R-:W-:-:S02]  /*3920*/  IMAD R212, R0, R13, R212 ;  /* 0x0000000d00d47224 */ /* 0x000fc400078e02d4 */
[----:B------:R-:W-:-:S03]  /*3930*/  IMAD.HI.U32 R11, R5, R224, RZ ;  /* 0x000000e0050b7227 */ /* 0x000fc600078e00ff */
[C---:B------:R-:W-:Y:S01]  /*3940*/  ISETP.GT.U32.AND P6, PT, R0.reuse, R212, PT ;  /* 0x000000d40000720c */ /* 0x040fe20003fc4070 */
[----:B------:R-:W-:Y:S01]  /*3950*/  @!P1 IMAD.MOV R60, RZ, RZ, -R60 ;  /* 0x000000ffff3c9224 */ /* 0x000fe200078e0a3c */
[----:B------:R-:W-:Y:S01]  /*3960*/  ISETP.GT.U32.AND P1, PT, R0, R202, PT ;  /* 0x000000ca0000720c */ /* 0x000fe20003f24070 */
[----:B------:R-:W-:Y:S01]  /*3970*/  @!P5 IMAD.IADD R214, R214, 0x1, -R0 ;  /* 0x00000001d6d6d824 */ /* 0x000fe200078e0a00 */
[----:B------:R-:W-:Y:S01]  /*3980*/  ISETP.GE.AND P5, PT, R134, RZ, PT ;  /* 0x000000ff8600720c */ /* 0x000fe20003fa6270 */
[----:B------:R-:W-:Y:S01]  /*3990*/  @!P3 IMAD.MOV R204, RZ, RZ, -R204 ;  /* 0x000000ffffccb224 */ /* 0x000fe200078e0acc */
[----:B------:R-:W-:Y:S01]  /*39a0*/  IABS R134, R19 ;  /* 0x0000001300867213 */ /* 0x000fe20000000000 */
[----:B------:R-:W-:Y:S01]  /*39b0*/  @!P4 IMAD.IADD R218, R218, 0x1, -R0 ;  /* 0x00000001dadac824 */ /* 0x000fe200078e0a00 */
[----:B------:R-:W-:Y:S01]  /*39c0*/  ISETP.GT.U32.AND P3, PT, R0, R214, PT ;  /* 0x000000d60000720c */ /* 0x000fe20003f64070 */
[----:B------:R-:W-:Y:S01]  /*39d0*/  @!P2 IMAD.MOV R58, RZ, RZ, -R58 ;  /* 0x000000ffff3aa224 */ /* 0x000fe200078e0a3a */
[----:B------:R-:W-:Y:S01]  /*39e0*/  ISETP.GE.AND P2, PT, R142, RZ, PT ;  /* 0x000000ff8e00720c */ /* 0x000fe20003f46270 */
[----:B------:R-:W-:Y:S01]  /*39f0*/  IMAD.MOV R11, RZ, RZ, -R11 ;  /* 0x000000ffff0b7224 */ /* 0x000fe200078e0a0b */
[----:B------:R-:W-:Y:S01]  /*3a00*/  ISETP.GT.U32.AND P4, PT, R0, R218, PT ;  /* 0x000000da0000720c */ /* 0x000fe20003f84070 */
[--C-:B------:R-:W-:Y:S01]  /*3a10*/  @!P6 IMAD.IADD R212, R212, 0x1, -R0.reuse ;  /* 0x00000001d4d4e824 */ /* 0x100fe200078e0a00 */
[----:B------:R-:W-:Y:S01]  /*3a20*/  ISETP.GE.AND P6, PT, R136, RZ, PT ;  /* 0x000000ff8800720c */ /* 0x000fe20003fc6270 */
[----:B------:R-:W-:Y:S01]  /*3a30*/  @!P1 IMAD.IADD R202, R202, 0x1, -R0 ;  /* 0x00000001caca9824 */ /* 0x000fe200078e0a00 */
[----:B------:R-:W-:Y:S01]  /*3a40*/  ISETP.GE.AND P1, PT, R137, RZ, PT ;  /* 0x000000ff8900720c */ /* 0x000fe20003f26270 */
[----:B------:R-:W-:Y:S01]  /*3a50*/  IMAD R224, R0, R11, R224 ;  /* 0x0000000b00e07224 */ /* 0x000fe200078e02e0 */
[----:B------:R-:W-:Y:S01]  /*3a60*/  IABS R142, R43 ;  /* 0x0000002b008e7213 */ /* 0x000fe20000000000 */
[----:B------:R-:W-:Y:S01]  /*3a70*/  IMAD.HI.U32 R13, R5, R234, RZ ;  /* 0x000000ea050d7227 */ /* 0x000fe200078e00ff */
[----:B------:R-:W-:-:S03]  /*3a80*/  IABS R136, R17 ;  /* 0x0000001100887213 */ /* 0x000fc60000000000 */
[----:B------:R-:W-:Y:S01]  /*3a90*/  @!P0 IMAD.MOV R202, RZ, RZ, -R202 ;  /* 0x000000ffffca8224 */ /* 0x000fe200078e0aca */
[----:B------:R-:W-:Y:S01]  /*3aa0*/  ISETP.GT.U32.AND P0, PT, R0, R212, PT ;  /* 0x000000d40000720c */ /* 0x000fe20003f04070 */
[----:B------:R-:W-:Y:S01]  /*3ab0*/  @!P3 IMAD.IADD R214, R214, 0x1, -R0 ;  /* 0x00000001d6d6b824 */ /* 0x000fe200078e0a00 */
[----:B------:R-:W-:Y:S01]  /*3ac0*/  ISETP.GT.U32.AND P3, PT, R0, R224, PT ;  /* 0x000000e00000720c */ /* 0x000fe20003f64070 */
[----:B------:R-:W-:Y:S02]  /*3ad0*/  IMAD.MOV R13, RZ, RZ, -R13 ;  /* 0x000000ffff0d7224 */ /* 0x000fe400078e0a0d */
[----:B------:R-:W-:Y:S01]  /*3ae0*/  @!P2 IMAD.MOV R64, RZ, RZ, -R64 ;  /* 0x000000ffff40a224 */ /* 0x000fe200078e0a40 */
[----:B------:R-:W-:Y:S01]  /*3af0*/  ISETP.GE.AND P2, PT, R138, RZ, PT ;  /* 0x000000ff8a00720c */ /* 0x000fe20003f46270 */
[----:B------:R-:W-:Y:S01]  /*3b00*/  @!P4 IMAD.IADD R218, R218, 0x1, -R0 ;  /* 0x00000001dadac824 */ /* 0x000fe200078e0a00 */
[----:B------:R-:W-:Y:S01]  /*3b10*/  ISETP.GE.AND P4, PT, R128, RZ, PT ;  /* 0x000000ff8000720c */ /* 0x000fe20003f86270 */
[C---:B------:R-:W-:Y:S01]  /*3b20*/  IMAD R234, R0.reuse, R13, R234 ;  /* 0x0000000d00ea7224 */ /* 0x040fe200078e02ea */
[----:B------:R-:W-:Y:S01]  /*3b30*/  IABS R138, R37 ;  /* 0x00000025008a7213 */ /* 0x000fe20000000000 */
[----:B------:R-:W-:Y:S01]  /*3b40*/  @!P6 IMAD.MOV R218, RZ, RZ, -R218 ;  /* 0x000000ffffdae224 */ /* 0x000fe200078e0ada */
[----:B------:R-:W-:Y:S01]  /*3b50*/  IABS R128, R21 ;  /* 0x0000001500807213 */ /* 0x000fe20000000000 */
[----:B------:R-:W-:Y:S01]  /*3b60*/  IMAD.HI.U32 R11, R5, R230, RZ ;  /* 0x000000e6050b7227 */ /* 0x000fe200078e00ff */
[----:B------:R-:W-:-:S03]  /*3b70*/  ISETP.GT.U32.AND P6, PT, R0, R234, PT ;  /* 0x000000ea0000720c */ /* 0x000fc60003fc4070 */
[--C-:B------:R-:W-:Y:S01]  /*3b80*/  @!P0 IMAD.IADD R212, R212, 0x1, -R0.reuse ;  /* 0x00000001d4d48824 */ /* 0x100fe200078e0a00 */
[----:B------:R-:W-:Y:S01]  /*3b90*/  ISETP.GE.AND P0, PT, R132, RZ, PT ;  /* 0x000000ff8400720c */ /* 0x000fe20003f06270 */
[----:B------:R-:W-:Y:S01]  /*3ba0*/  @!P3 IMAD.IADD R224, R224, 0x1, -R0 ;  /* 0x00000001e0e0b824 */ /* 0x000fe200078e0a00 */
[----:B------:R-:W-:Y:S01]  /*3bb0*/  IABS R132, R23 ;  /* 0x0000001700847213 */ /* 0x000fe20000000000 */
[----:B------:R-:W-:Y:S02]  /*3bc0*/  IMAD.MOV R11, RZ, RZ, -R11 ;  /* 0x000000ffff0b7224 */ /* 0x000fe400078e0a0b */
[----:B------:R-:W-:Y:S01]  /*3bd0*/  @!P2 IMAD.MOV R212, RZ, RZ, -R212 ;  /* 0x000000ffffd4a224 */ /* 0x000fe200078e0ad4 */
[C---:B------:R-:W-:Y:S01]  /*3be0*/  ISETP.GT.U32.AND P2, PT, R0.reuse, R224, PT ;  /* 0x000000e00000720c */ /* 0x040fe20003f44070 */
[----:B------:R-:W-:Y:S02]  /*3bf0*/  IMAD R230, R0, R11, R230 ;  /* 0x0000000b00e67224 */ /* 0x000fe400078e02e6 */
[----:B------:R-:W-:-:S03]  /*3c00*/  IMAD.HI.U32 R11, R5, R236, RZ ;  /* 0x000000ec050b7227 */ /* 0x000fc600078e00ff */
[----:B------:R-:W-:Y:S01]  /*3c10*/  ISETP.GT.U32.AND P3, PT, R0, R230, PT ;  /* 0x000000e60000720c */ /* 0x000fe20003f64070 */
[----:B------:R-:W-:-:S04]  /*3c20*/  IMAD.HI.U32 R13, R5, R240, RZ ;  /* 0x000000f0050d7227 */ /* 0x000fc800078e00ff */
[----:B------:R-:W-:Y:S02]  /*3c30*/  IMAD.MOV R11, RZ, RZ, -R11 ;  /* 0x000000ffff0b7224 */ /* 0x000fe400078e0a0b */
[----:B------:R-:W-:Y:S02]  /*3c40*/  @!P6 IMAD.IADD R234, R234, 0x1, -R0 ;  /* 0x00000001eaeae824 */ /* 0x000fe400078e0a00 */
[----:B------:R-:W-:Y:S02]  /*3c50*/  IMAD.MOV R13, RZ, RZ, -R13 ;  /* 0x000000ffff0d7224 */ /* 0x000fe400078e0a0d */
[C---:B------:R-:W-:Y:S01]  /*3c60*/  IMAD R236, R0.reuse, R11, R236 ;  /* 0x0000000b00ec7224 */ /* 0x040fe200078e02ec */
[C---:B------:R-:W-:Y:S01]  /*3c70*/  ISETP.GT.U32.AND P6, PT, R0.reuse, R234, PT ;  /* 0x000000ea0000720c */ /* 0x040fe20003fc4070 */
[----:B------:R-:W-:Y:S02]  /*3c80*/  IMAD R240, R0, R13, R240 ;  /* 0x0000000d00f07224 */ /* 0x000fe400078e02f0 */
[----:B------:R-:W-:-:S04]  /*3c90*/  IMAD.HI.U32 R13, R5, R246, RZ ;  /* 0x000000f6050d7227 */ /* 0x000fc800078e00ff */
[--C-:B------:R-:W-:Y:S01]  /*3ca0*/  @!P2 IMAD.IADD R224, R224, 0x1, -R0.reuse ;  /* 0x00000001e0e0a824 */ /* 0x100fe200078e0a00 */
[----:B------:R-:W-:Y:S01]  /*3cb0*/  ISETP.GT.U32.AND P2, PT, R0, R236, PT ;  /* 0x000000ec0000720c */ /* 0x000fe20003f44070 */
[----:B------:R-:W-:Y:S02]  /*3cc0*/  IMAD.MOV R13, RZ, RZ, -R13 ;  /* 0x000000ffff0d7224 */ /* 0x000fe400078e0a0d */
[----:B------:R-:W-:Y:S02]  /*3cd0*/  @!P3 IMAD.IADD R230, R230, 0x1, -R0 ;  /* 0x00000001e6e6b824 */ /* 0x000fe400078e0a00 */
[----:B------:R-:W-:Y:S01]  /*3ce0*/  IMAD R246, R0, R13, R246 ;  /* 0x0000000d00f67224 */ /* 0x000fe200078e02f6 */
[----:B------:R-:W-:Y:S01]  /*3cf0*/  IABS R13, R122 ;  /* 0x0000007a000d7213 */ /* 0x000fe20000000000 */
[----:B------:R-:W-:Y:S01]  /*3d00*/  @!P6 IMAD.IADD R234, R234, 0x1, -R0 ;  /* 0x00000001eaeae824 */ /* 0x000fe200078e0a00 */
[C---:B------:R-:W-:Y:S01]  /*3d10*/  ISETP.GT.U32.AND P3, PT, R0.reuse, R230, PT ;  /* 0x000000e60000720c */ /* 0x040fe20003f64070 */
[----:B------:R-:W-:Y:S01]  /*3d20*/  IMAD.HI.U32 R11, R5, R242, RZ ;  /* 0x000000f2050b7227 */ /* 0x000fe200078e00ff */
[----:B------:R-:W-:-:S03]  /*3d30*/  ISETP.GT.U32.AND P6, PT, R0, R246, PT ;  /* 0x000000f60000720c */ /* 0x000fc60003fc4070 */
[----:B------:R-:W-:Y:S02]  /*3d40*/  @!P2 IMAD.IADD R236, R236, 0x1, -R0 ;  /* 0x00000001ececa824 */ /* 0x000fe400078e0a00 */
[----:B------:R-:W-:Y:S02]  /*3d50*/  IMAD.MOV R11, RZ, RZ, -R11 ;  /* 0x000000ffff0b7224 */ /* 0x000fe400078e0a0b */
[----:B------:R-:W-:Y:S01]  /*3d60*/  @!P5 IMAD.MOV R224, RZ, RZ, -R224 ;  /* 0x000000ffffe0d224 */ /* 0x000fe200078e0ae0 */
[C---:B------:R-:W-:Y:S01]  /*3d70*/  ISETP.GT.U32.AND P5, PT, R0.reuse, R240, PT ;  /* 0x000000f00000720c */ /* 0x040fe20003fa4070 */
[C---:B------:R-:W-:Y:S01]  /*3d80*/  IMAD R242, R0.reuse, R11, R242 ;  /* 0x0000000b00f27224 */ /* 0x040fe200078e02f2 */
[----:B------:R-:W-:Y:S01]  /*3d90*/  ISETP.GT.U32.AND P2, PT, R0, R236, PT ;  /* 0x000000ec0000720c */ /* 0x000fe20003f44070 */
[----:B------:R-:W-:-:S04]  /*3da0*/  IMAD.HI.U32 R11, R5, R252, RZ ;  /* 0x000000fc050b7227 */ /* 0x000fc800078e00ff */
[----:B------:R-:W-:Y:S01]  /*3db0*/  @!P1 IMAD.MOV R214, RZ, RZ, -R214 ;  /* 0x000000ffffd69224 */ /* 0x000fe200078e0ad6 */
[----:B------:R-:W-:Y:S01]  /*3dc0*/  ISETP.GE.AND P1, PT, R126, RZ, PT ;  /* 0x000000ff7e00720c */ /* 0x000fe20003f26270 */
[--C-:B------:R-:W-:Y:S01]  /*3dd0*/  @!P3 IMAD.IADD R230, R230, 0x1, -R0.reuse ;  /* 0x00000001e6e6b824 */ /* 0x100fe200078e0a00 */
[----:B------:R-:W-:Y:S01]  /*3de0*/  ISETP.GT.U32.AND P3, PT, R0, R242, PT ;  /* 0x000000f20000720c */ /* 0x000fe20003f64070 */
[--C-:B------:R-:W-:Y:S01]  /*3df0*/  @!P6 IMAD.IADD R246, R246, 0x1, -R0.reuse ;  /* 0x00000001f6f6e824 */ /* 0x100fe200078e0a00 */
[----:B------:R-:W-:Y:S01]  /*3e00*/  IABS R126, R29 ;  /* 0x0000001d007e7213 */ /* 0x000fe20000000000 */
[----:B------:R-:W-:Y:S02]  /*3e10*/  IMAD.MOV R11, RZ, RZ, -R11 ;  /* 0x000000ffff0b7224 */ /* 0x000fe400078e0a0b */
[----:B------:R-:W-:Y:S01]  /*3e20*/  @!P5 IMAD.IADD R240, R240, 0x1, -R0 ;  /* 0x00000001f0f0d824 */ /* 0x000fe200078e0a00 */
[C---:B------:R-:W-:Y:S01]  /*3e30*/  ISETP.GT.U32.AND P6, PT, R0.reuse, R246, PT ;  /* 0x000000f60000720c */ /* 0x040fe20003fc4070 */
[----:B------:R-:W-:-:S02]  /*3e40*/  IMAD R252, R0, R11, R252 ;  /* 0x0000000b00fc7224 */ /* 0x000fc400078e02fc */
[----:B------:R-:W-:Y:S01]  /*3e50*/  IMAD.HI.U32 R11, R5, R13, RZ ;  /* 0x0000000d050b7227 */ /* 0x000fe200078e00ff */
[----:B------:R-:W-:-:S03]  /*3e60*/  ISETP.GT.U32.AND P5, PT, R0, R240, PT ;  /* 0x000000f00000720c */ /* 0x000fc60003fa4070 */
[----:B------:R-:W-:Y:S01]  /*3e70*/  @!P2 IMAD.IADD R236, R236, 0x1, -R0 ;  /* 0x00000001ececa824 */ /* 0x000fe200078e0a00 */
[----:B------:R-:W-:Y:S01]  /*3e80*/  ISETP.GE.AND P2, PT, R124, RZ, PT ;  /* 0x000000ff7c00720c */ /* 0x000fe20003f46270 */
[----:B------:R-:W-:Y:S01]  /*3e90*/  IMAD.MOV R11, RZ, RZ, -R11 ;  /* 0x000000ffff0b7224 */ /* 0x000fe200078e0a0b */
[----:B------:R-:W-:Y:S01]  /*3ea0*/  IABS R124, R39 ;  /* 0x00000027007c7213 */ /* 0x000fe20000000000 */
[----:B------:R-:W-:Y:S01]  /*3eb0*/  @!P1 IMAD.MOV R236, RZ, RZ, -R236 ;  /* 0x000000ffffec9224 */ /* 0x000fe200078e0aec */
[----:B------:R-:W-:Y:S01]  /*3ec0*/  ISETP.GE.AND P1, PT, R49, RZ, PT ;  /* 0x000000ff3100720c */ /* 0x000fe20003f26270 */
[----:B------:R-:W-:Y:S01]  /*3ed0*/  @!P3 IMAD.IADD R242, R242, 0x1, -R0 ;  /* 0x00000001f2f2b824 */ /* 0x000fe200078e0a00 */
[----:B------:R-:W-:Y:S01]  /*3ee0*/  ISETP.GE.AND P3, PT, R123, RZ, PT ;  /* 0x000000ff7b00720c */ /* 0x000fe20003f66270 */
[C---:B------:R-:W-:Y:S02]  /*3ef0*/  IMAD R49, R0.reuse, R11, R13 ;  /* 0x0000000b00317224 */ /* 0x040fe400078e020d */
[----:B------:R-:W-:Y:S01]  /*3f00*/  @!P4 IMAD.MOV R234, RZ, RZ, -R234 ;  /* 0x000000ffffeac224 */ /* 0x000fe200078e0aea */
[----:B------:R-:W-:Y:S01]  /*3f10*/  ISETP.GT.U32.AND P4, PT, R0, R242, PT ;  /* 0x000000f20000720c */ /* 0x000fe20003f84070 */
[--C-:B------:R-:W-:Y:S01]  /*3f20*/  @!P6 IMAD.IADD R246, R246, 0x1, -R0.reuse ;  /* 0x00000001f6f6e824 */ /* 0x100fe200078e0a00 */
[----:B------:R-:W-:Y:S01]  /*3f30*/  ISETP.GT.U32.AND P6, PT, R0, R49, PT ;  /* 0x000000310000720c */ /* 0x000fe20003fc4070 */
[----:B------:R-:W-:Y:S01]  /*3f40*/  @!P5 IMAD.IADD R240, R240, 0x1, -R0 ;  /* 0x00000001f0f0d824 */ /* 0x000fe200078e0a00 */
[----:B------:R-:W-:Y:S01]  /*3f50*/  ISETP.GT.U32.AND P5, PT, R0, R252, PT ;  /* 0x000000fc0000720c */ /* 0x000fe20003fa4070 */
[----:B------:R-:W-:-:S04]  /*3f60*/  IMAD.HI.U32 R11, R5, R15, RZ ;  /* 0x0000000f050b7227 */ /* 0x000fc800078e00ff */
[----:B------:R-:W-:Y:S01]  /*3f70*/  @!P3 IMAD.MOV R246, RZ, RZ, -R246 ;  /* 0x000000fffff6b224 */ /* 0x000fe200078e0af6 */
[----:B------:R-:W-:Y:S01]  /*3f80*/  ISETP.GE.AND P3, PT, R9, RZ, PT ;  /* 0x000000ff0900720c */ /* 0x000fe20003f66270 */
[----:B------:R-:W-:Y:S02]  /*3f90*/  IMAD.MOV R11, RZ, RZ, -R11 ;  /* 0x000000ffff0b7224 */ /* 0x000fe400078e0a0b */
[--C-:B------:R-:W-:Y:S01]  /*3fa0*/  @!P4 IMAD.IADD R242, R242, 0x1, -R0.reuse ;  /* 0x00000001f2f2c824 */ /* 0x100fe200078e0a00 */
[----:B------:R-:W-:Y:S01]  /*3fb0*/  ISETP.GE.AND P4, PT, R53, RZ, PT ;  /* 0x000000ff3500720c */ /* 0x000fe20003f86270 */
[--C-:B------:R-:W-:Y:S01]  /*3fc0*/  @!P6 IMAD.IADD R49, R49, 0x1, -R0.reuse ;  /* 0x000000013131e824 */ /* 0x100fe200078e0a00 */
[----:B------:R-:W-:Y:S01]  /*3fd0*/  IABS R53, R51 ;  /* 0x0000003300357213 */ /* 0x000fe20000000000 */
[----:B------:R-:W-:Y:S02]  /*3fe0*/  @!P5 IMAD.IADD R252, R252, 0x1, -R0 ;  /* 0x00000001fcfcd824 */ /* 0x000fe400078e0a00 */
[----:B------:R-:W-:Y:S01]  /*3ff0*/  @!P2 IMAD.MOV R242, RZ, RZ, -R242 ;  /* 0x000000fffff2a224 */ /* 0x000fe200078e0af2 */
[C---:B------:R-:W-:Y:S01]  /*4000*/  ISETP.GT.U32.AND P6, PT, R0.reuse, R49, PT ;  /* 0x000000310000720c */ /* 0x040fe20003fc4070 */
[----:B------:R-:W-:Y:S01]  /*4010*/  IMAD.HI.U32 R9, R5, R53, RZ ;  /* 0x0000003505097227 */ /* 0x000fe200078e00ff */
[----:B------:R-:W-:-:S02]  /*4020*/  ISETP.GT.U32.AND P5, PT, R0, R252, PT ;  /* 0x000000fc0000720c */ /* 0x000fc40003fa4070 */
[----:B------:R-:W-:Y:S01]  /*4030*/  ISETP.GE.AND P2, PT, R51, RZ, PT ;  /* 0x000000ff3300720c */ /* 0x000fe20003f46270 */
[----:B------:R-:W-:Y:S02]  /*4040*/  IMAD.MOV R9, RZ, RZ, -R9 ;  /* 0x000000ffff097224 */ /* 0x000fe400078e0a09 */
[----:B------:R-:W-:Y:S01]  /*4050*/  @!P0 IMAD.MOV R230, RZ, RZ, -R230 ;  /* 0x000000ffffe68224 */ /* 0x000fe200078e0ae6 */
[----:B------:R-:W-:Y:S01]  /*4060*/  ISETP.GE.AND P0, PT, R125, RZ, PT ;  /* 0x000000ff7d00720c */ /* 0x000fe20003f06270 */
[C---:B------:R-:W-:Y:S02]  /*4070*/  IMAD R53, R0.reuse, R9, R53 ;  /* 0x0000000900357224 */ /* 0x040fe400078e0235 */
[C---:B------:R-:W-:Y:S02]  /*4080*/  IMAD R51, R0.reuse, R11, R15 ;  /* 0x0000000b00337224 */ /* 0x040fe400078e020f */
[--C-:B------:R-:W-:Y:S01]  /*4090*/  @!P6 IMAD.IADD R49, R49, 0x1, -R0.reuse ;  /* 0x000000013131e824 */ /* 0x100fe200078e0a00 */
[----:B------:R-:W-:Y:S01]  /*40a0*/  ISETP.GT.U32.AND P6, PT, R0, R53, PT ;  /* 0x000000350000720c */ /* 0x000fe20003fc4070 */
[----:B------:R-:W-:Y:S01]  /*40b0*/  @!P5 IMAD.IADD R252, R252, 0x1, -R0 ;  /* 0x00000001fcfcd824 */ /* 0x000fe200078e0a00 */
[----:B------:R-:W-:Y:S01]  /*40c0*/  ISETP.GT.U32.AND P5, PT, R0, R51, PT ;  /* 0x000000330000720c */ /* 0x000fe20003fa4070 */
[----:B------:R-:W-:-:S04]  /*40d0*/  IMAD.HI.U32 R9, R5, R250, RZ ;  /* 0x000000fa05097227 */ /* 0x000fc800078e00ff */
[----:B------:R-:W-:Y:S01]  /*40e0*/  @!P0 IMAD.MOV R240, RZ, RZ, -R240 ;  /* 0x000000fffff08224 */ /* 0x000fe200078e0af0 */
[----:B------:R-:W-:Y:S01]  /*40f0*/  ISETP.GE.AND P0, PT, R122, RZ, PT ;  /* 0x000000ff7a00720c */ /* 0x000fe20003f06270 */
[----:B------:R-:W-:Y:S01]  /*4100*/  IMAD.HI.U32 R13, R5, R244, RZ ;  /* 0x000000f4050d7227 */ /* 0x000fe200078e00ff */
[----:B------:R-:W-:-:S03]  /*4110*/  IABS R122, R35 ;  /* 0x00000023007a7213 */ /* 0x000fc60000000000 */
[--C-:B------:R-:W-:Y:S02]  /*4120*/  @!P6 IMAD.IADD R53, R53, 0x1, -R0.reuse ;  /* 0x000000013535e824 */ /* 0x100fe400078e0a00 */
[----:B------:R-:W-:Y:S02]  /*4130*/  @!P5 IMAD.IADD R51, R51, 0x1, -R0 ;  /* 0x000000013333d824 */ /* 0x000fe400078e0a00 */
[----:B------:R-:W-:Y:S01]  /*4140*/  IMAD.MOV R15, RZ, RZ, -R9 ;  /* 0x000000ffff0f7224 */ /* 0x000fe200078e0a09 */
[C---:B------:R-:W-:Y:S01]  /*4150*/  ISETP.GT.U32.AND P6, PT, R0.reuse, R53, PT ;  /* 0x000000350000720c */ /* 0x040fe20003fc4070 */
[----:B------:R-:W-:Y:S01]  /*4160*/  IMAD.HI.U32 R9, R5, R238, RZ ;  /* 0x000000ee05097227 */ /* 0x000fe200078e00ff */
[----:B------:R-:W-:-:S03]  /*4170*/  ISETP.GT.U32.AND P5, PT, R0, R51, PT ;  /* 0x000000330000720c */ /* 0x000fc60003fa4070 */
[----:B------:R-:W-:Y:S02]  /*4180*/  IMAD.MOV R13, RZ, RZ, -R13 ;  /* 0x000000ffff0d7224 */ /* 0x000fe400078e0a0d */
[----:B------:R-:W-:Y:S02]  /*4190*/  IMAD.MOV R9, RZ, RZ, -R9 ;  /* 0x000000ffff097224 */ /* 0x000fe400078e0a09 */
[C---:B------:R-:W-:Y:S01]  /*41a0*/  IMAD R244, R0.reuse, R13, R244 ;  /* 0x0000000d00f47224 */ /* 0x040fe200078e02f4 */
[----:B------:R-:W-:Y:S01]  /*41b0*/  IABS R13, R66 ;  /* 0x00000042000d7213 */ /* 0x000fe20000000000 */
[C---:B------:R-:W-:Y:S02]  /*41c0*/  IMAD R238, R0.reuse, R9, R238 ;  /* 0x0000000900ee7224 */ /* 0x040fe400078e02ee */
[----:B------:R-:W-:Y:S01]  /*41d0*/  @!P0 IMAD.MOV R49, RZ, RZ, -R49 ;  /* 0x000000ffff318224 */ /* 0x000fe200078e0a31 */
[----:B------:R-:W-:Y:S01]  /*41e0*/  ISETP.GT.U32.AND P0, PT, R0, R244, PT ;  /* 0x000000f40000720c */ /* 0x000fe20003f04070 */
[----:B------:R-:W-:-:S04]  /*41f0*/  IMAD.HI.U32 R11, R5, R248, RZ ;  /* 0x000000f8050b7227 */ /* 0x000fc800078e00ff */
[----:B------:R-:W-:Y:S01]  /*4200*/  @!P6 IMAD.IADD R53, R53, 0x1, -R0 ;  /* 0x000000013535e824 */ /* 0x000fe200078e0a00 */
[C---:B------:R-:W-:Y:S01]  /*4210*/  ISETP.GT.U32.AND P6, PT, R0.reuse, R238, PT ;  /* 0x000000ee0000720c */ /* 0x040fe20003fc4070 */
[----:B------:R-:W-:Y:S02]  /*4220*/  IMAD.MOV R11, RZ, RZ, -R11 ;  /* 0x000000ffff0b7224 */ /* 0x000fe400078e0a0b */
[C---:B------:R-:W-:Y:S02]  /*4230*/  IMAD R250, R0.reuse, R15, R250 ;  /* 0x0000000f00fa7224 */ /* 0x040fe400078e02fa */
[C---:B------:R-:W-:Y:S02]  /*4240*/  IMAD R248, R0.reuse, R11, R248 ;  /* 0x0000000b00f87224 */ /* 0x040fe400078e02f8 */
[----:B------:R-:W-:Y:S01]  /*4250*/  @!P5 IMAD.IADD R51, R51, 0x1, -R0 ;  /* 0x000000013333d824 */ /* 0x000fe200078e0a00 */
[----:B------:R-:W-:Y:S01]  /*4260*/  ISETP.GT.U32.AND P5, PT, R0, R250, PT ;  /* 0x000000fa0000720c */ /* 0x000fe20003fa4070 */
[----:B------:R-:W-:-:S04]  /*4270*/  IMAD.HI.U32 R9, R5, R232, RZ ;  /* 0x000000e805097227 */ /* 0x000fc800078e00ff */
[----:B------:R-:W-:Y:S01]  /*4280*/  @!P1 IMAD.MOV R252, RZ, RZ, -R252 ;  /* 0x000000fffffc9224 */ /* 0x000fe200078e0afc */
[----:B------:R-:W-:Y:S01]  /*4290*/  ISETP.GT.U32.AND P1, PT, R0, R248, PT ;  /* 0x000000f80000720c */ /* 0x000fe20003f24070 */
[--C-:B------:R-:W-:Y:S02]  /*42a0*/  @!P0 IMAD.IADD R244, R244, 0x1, -R0.reuse ;  /* 0x00000001f4f48824 */ /* 0x100fe400078e0a00 */
[----:B------:R-:W-:Y:S02]  /*42b0*/  IMAD.MOV R9, RZ, RZ, -R9 ;  /* 0x000000ffff097224 */ /* 0x000fe400078e0a09 */
[----:B------:R-:W-:Y:S01]  /*42c0*/  @!P6 IMAD.IADD R238, R238, 0x1, -R0 ;  /* 0x00000001eeeee824 */ /* 0x000fe200078e0a00 */
[C---:B------:R-:W-:Y:S01]  /*42d0*/  ISETP.GT.U32.AND P6, PT, R0.reuse, R244, PT ;  /* 0x000000f40000720c */ /* 0x040fe20003fc4070 */
[----:B------:R-:W-:Y:S02]  /*42e0*/  IMAD R232, R0, R9, R232 ;  /* 0x0000000900e87224 */ /* 0x000fe400078e02e8 */
[----:B------:R-:W-:-:S04]  /*42f0*/  IMAD.HI.U32 R9, R5, R228, RZ ;  /* 0x000000e405097227 */ /* 0x000fc800078e00ff */
[--C-:B------:R-:W-:Y:S01]  /*4300*/  @!P5 IMAD.IADD R250, R250, 0x1, -R0.reuse ;  /* 0x00000001fafad824 */ /* 0x100fe200078e0a00 */
[----:B------:R-:W-:Y:S01]  /*4310*/  ISETP.GE.AND P5, PT, R121, RZ, PT ;  /* 0x000000ff7900720c */ /* 0x000fe20003fa6270 */
[----:B------:R-:W-:Y:S02]  /*4320*/  IMAD.MOV R9, RZ, RZ, -R9 ;  /* 0x000000ffff097224 */ /* 0x000fe400078e0a09 */
[----:B------:R-:W-:Y:S01]  /*4330*/  @!P1 IMAD.IADD R248, R248, 0x1, -R0 ;  /* 0x00000001f8f89824 */ /* 0x000fe200078e0a00 */
[C---:B------:R-:W-:Y:S01]  /*4340*/  ISETP.GT.U32.AND P1, PT, R0.reuse, R250, PT ;  /* 0x000000fa0000720c */ /* 0x040fe20003f24070 */
[----:B------:R-:W-:Y:S02]  /*4350*/  IMAD R228, R0, R9, R228 ;  /* 0x0000000900e47224 */ /* 0x000fe400078e02e4 */
[----:B------:R-:W-:Y:S01]  /*4360*/  @!P6 IMAD.IADD R244, R244, 0x1, -R0 ;  /* 0x00000001f4f4e824 */ /* 0x000fe200078e0a00 */
[C---:B------:R-:W-:Y:S01]  /*4370*/  ISETP.GT.U32.AND P0, PT, R0.reuse, R248, PT ;  /* 0x000000f80000720c */ /* 0x040fe20003f04070 */
[----:B------:R-:W-:Y:S01]  /*4380*/  IMAD.HI.U32 R11, R5, R222, RZ ;  /* 0x000000de050b7227 */ /* 0x000fe200078e00ff */
[----:B------:R-:W-:-:S03]  /*4390*/  ISETP.GT.U32.AND P6, PT, R0, R228, PT ;  /* 0x000000e40000720c */ /* 0x000fc60003fc4070 */
[----:B------:R-:W-:-:S04]  /*43a0*/  IMAD.HI.U32 R9, R5, R226, RZ ;  /* 0x000000e205097227 */ /* 0x000fc800078e00ff */
[--C-:B------:R-:W-:Y:S01]  /*43b0*/  @!P1 IMAD.IADD R250, R250, 0x1, -R0.reuse ;  /* 0x00000001fafa9824 */ /* 0x100fe200078e0a00 */
[----:B------:R-:W-:Y:S01]  /*43c0*/  ISETP.GT.U32.AND P1, PT, R0, R232, PT ;  /* 0x000000e80000720c */ /* 0x000fe20003f24070 */
[----:B------:R-:W-:Y:S02]  /*43d0*/  IMAD.MOV R11, RZ, RZ, -R11 ;  /* 0x000000ffff0b7224 */ /* 0x000fe400078e0a0b */
[----:B------:R-:W-:Y:S02]  /*43e0*/  IMAD.MOV R9, RZ, RZ, -R9 ;  /* 0x000000ffff097224 */ /* 0x000fe400078e0a09 */
[----:B------:R-:W-:Y:S02]  /*43f0*/  @!P6 IMAD.IADD R228, R228, 0x1, -R0 ;  /* 0x00000001e4e4e824 */ /* 0x000fe400078e0a00 */
[C---:B------:R-:W-:Y:S02]  /*4400*/  IMAD R222, R0.reuse, R11, R222 ;  /* 0x0000000b00de7224 */ /* 0x040fe400078e02de */
[C---:B------:R-:W-:Y:S01]  /*4410*/  IMAD R226, R0.reuse, R9, R226 ;  /* 0x0000000900e27224 */ /* 0x040fe200078e02e2 */
[C---:B------:R-:W-:Y:S01]  /*4420*/  ISETP.GT.U32.AND P6, PT, R0.reuse, R228, PT ;  /* 0x000000e40000720c */ /* 0x040fe20003fc4070 */
[----:B------:R-:W-:Y:S01]  /*4430*/  @!P5 IMAD.MOV R244, RZ, RZ, -R244 ;  /* 0x000000fffff4d224 */ /* 0x000fe200078e0af4 */
[----:B------:R-:W-:Y:S01]  /*4440*/  ISETP.GT.U32.AND P5, PT, R0, R222, PT ;  /* 0x000000de0000720c */ /* 0x000fe20003fa4070 */
[----:B------:R-:W-:-:S04]  /*4450*/  IMAD.HI.U32 R9, R5, R220, RZ ;  /* 0x000000dc05097227 */ /* 0x000fc800078e00ff */
[----:B------:R-:W-:Y:S01]  /*4460*/  @!P1 IMAD.IADD R232, R232, 0x1, -R0 ;  /* 0x00000001e8e89824 */ /* 0x000fe200078e0a00 */
[----:B------:R-:W-:Y:S01]  /*4470*/  ISETP.GE.AND P1, PT, R119, RZ, PT ;  /* 0x000000ff7700720c */ /* 0x000fe20003f26270 */
[----:B------:R-:W-:Y:S02]  /*4480*/  IMAD.MOV R9, RZ, RZ, -R9 ;  /* 0x000000ffff097224 */ /* 0x000fe400078e0a09 */
[----:B------:R-:W-:Y:S01]  /*4490*/  @!P3 IMAD.MOV R250, RZ, RZ, -R250 ;  /* 0x000000fffffab224 */ /* 0x000fe200078e0afa */
[C---:B------:R-:W-:Y:S01]  /*44a0*/  ISETP.GT.U32.AND P3, PT, R0.reuse, R232, PT ;  /* 0x000000e80000720c */ /* 0x040fe20003f64070 */
[----:B------:R-:W-:Y:S02]  /*44b0*/  IMAD R220, R0, R9, R220 ;  /* 0x0000000900dc7224 */ /* 0x000fe400078e02dc */
[----:B------:R-:W-:-:S04]  /*44c0*/  IMAD.HI.U32 R9, R5, R210, RZ ;  /* 0x000000d205097227 */ /* 0x000fc800078e00ff */
[--C-:B------:R-:W-:Y:S01]  /*44d0*/  @!P6 IMAD.IADD R228, R228, 0x1, -R0.reuse ;  /* 0x00000001e4e4e824 */ /* 0x100fe200078e0a00 */
[----:B------:R-:W-:Y:S01]  /*44e0*/  ISETP.GT.U32.AND P6, PT, R0, R220, PT ;  /* 0x000000dc0000720c */ /* 0x000fe20003fc4070 */
[----:B------:R-:W-:Y:S02]  /*44f0*/  IMAD.MOV R9, RZ, RZ, -R9 ;  /* 0x000000ffff097224 */ /* 0x000fe400078e0a09 */
[----:B------:R-:W-:Y:S02]  /*4500*/  @!P5 IMAD.IADD R222, R222, 0x1, -R0 ;  /* 0x00000001deded824 */ /* 0x000fe400078e0a00 */
[----:B------:R-:W-:Y:S01]  /*4510*/  @!P4 IMAD.MOV R51, RZ, RZ, -R51 ;  /* 0x000000ffff33c224 */ /* 0x000fe200078e0a33 */
[----:B------:R-:W-:Y:S01]  /*4520*/  ISETP.GE.AND P4, PT, R120, RZ, PT ;  /* 0x000000ff7800720c */ /* 0x000fe20003f86270 */
[C---:B------:R-:W-:Y:S01]  /*4530*/  IMAD R210, R0.reuse, R9, R210 ;  /* 0x0000000900d27224 */ /* 0x040fe200078e02d2 */
[----:B------:R-:W-:Y:S01]  /*4540*/  ISETP.GT.U32.AND P5, PT, R0, R222, PT ;  /* 0x000000de0000720c */ /* 0x000fe20003fa4070 */
[----:B------:R-:W-:Y:S01]  /*4550*/  IMAD.HI.U32 R9, R5, R208, RZ ;  /* 0x000000d005097227 */ /* 0x000fe200078e00ff */
[----:B------:R-:W-:-:S03]  /*4560*/  IABS R120, R31 ;  /* 0x0000001f00787213 */ /* 0x000fc60000000000 */
[----:B------:R-:W-:Y:S01]  /*4570*/  @!P2 IMAD.MOV R53, RZ, RZ, -R53 ;  /* 0x000000ffff35a224 */ /* 0x000fe200078e0a35 */
[----:B------:R-:W-:Y:S01]  /*4580*/  ISETP.GT.U32.AND P2, PT, R0, R238, PT ;  /* 0x000000ee0000720c */ /* 0x000fe20003f44070 */
[----:B------:R-:W-:Y:S01]  /*4590*/  @!P3 IMAD.IADD R232, R232, 0x1, -R0 ;  /* 0x00000001e8e8b824 */ /* 0x000fe200078e0a00 */
[----:B------:R-:W-:Y:S01]  /*45a0*/  ISETP.GE.AND P3, PT, R115, RZ, PT ;  /* 0x000000ff7300720c */ /* 0x000fe20003f66270 */
[----:B------:R-:W-:Y:S02]  /*45b0*/  IMAD.MOV R11, RZ, RZ, -R9 ;  /* 0x000000ffff0b7224 */ /* 0x000fe400078e0a09 */
[----:B------:R-:W-:-:S04]  /*45c0*/  IMAD.HI.U32 R9, R5, R206, RZ ;  /* 0x000000ce05097227 */ /* 0x000fc800078e00ff */
[--C-:B------:R-:W-:Y:S02]  /*45d0*/  @!P6 IMAD.IADD R220, R220, 0x1, -R0.reuse ;  /* 0x00000001dcdce824 */ /* 0x100fe400078e0a00 */
[----:B------:R-:W-:Y:S01]  /*45e0*/  @!P0 IMAD.IADD R248, R248, 0x1, -R0 ;  /* 0x00000001f8f88824 */ /* 0x000fe200078e0a00 */
[----:B------:R-:W-:Y:S01]  /*45f0*/  ISETP.GE.AND P0, PT, R117, RZ, PT ;  /* 0x000000ff7500720c */ /* 0x000fe20003f06270 */
[----:B------:R-:W-:Y:S01]  /*4600*/  IMAD.MOV R9, RZ, RZ, -R9 ;  /* 0x000000ffff097224 */ /* 0x000fe200078e0a09 */
[C---:B------:R-:W-:Y:S01]  /*4610*/  ISETP.GT.U32.AND P6, PT, R0.reuse, R220, PT ;  /* 0x000000dc0000720c */ /* 0x040fe20003fc4070 */
[----:B------:R-:W-:Y:S01]  /*4620*/  @!P4 IMAD.MOV R248, RZ, RZ, -R248 ;  /* 0x000000fffff8c224 */ /* 0x000fe200078e0af8 */
[----:B------:R-:W-:Y:S01]  /*4630*/  ISETP.GT.U32.AND P4, PT, R0, R226, PT ;  /* 0x000000e20000720c */ /* 0x000fe20003f84070 */
[----:B------:R-:W-:Y:S01]  /*4640*/  @!P5 IMAD.IADD R222, R222, 0x1, -R0 ;  /* 0x00000001deded824 */ /* 0x000fe200078e0a00 */
[----:B------:R-:W-:Y:S01]  /*4650*/  ISETP.GE.AND P5, PT, R113, RZ, PT ;  /* 0x000000ff7100720c */ /* 0x000fe20003fa6270 */
[----:B------:R-:W-:-:S02]  /*4660*/  IMAD R206, R0, R9, R206 ;  /* 0x0000000900ce7224 */ /* 0x000fc400078e02ce */
[----:B------:R-:W-:Y:S01]  /*4670*/  @!P2 IMAD.IADD R238, R238, 0x1, -R0 ;  /* 0x00000001eeeea824 */ /* 0x000fe200078e0a00 */
[----:B------:R-:W-:Y:S01]  /*4680*/  ISETP.GE.AND P2, PT, R118, RZ, PT ;  /* 0x000000ff7600720c */ /* 0x000fe20003f46270 */
[----:B------:R-:W-:Y:S01]  /*4690*/  @!P3 IMAD.MOV R222, RZ, RZ, -R222 ;  /* 0x000000ffffdeb224 */ /* 0x000fe200078e0ade */
[C---:B------:R-:W-:Y:S01]  /*46a0*/  ISETP.GT.U32.AND P3, PT, R0.reuse, R206, PT ;  /* 0x000000ce0000720c */ /* 0x040fe20003f64070 */
[----:B------:R-:W-:Y:S01]  /*46b0*/  IMAD R208, R0, R11, R208 ;  /* 0x0000000b00d07224 */ /* 0x000fe200078e02d0 */
[----:B------:R-:W-:Y:S01]  /*46c0*/  IABS R118, R41 ;  /* 0x0000002900767213 */ /* 0x000fe20000000000 */
[--C-:B------:R-:W-:Y:S02]  /*46d0*/  @!P6 IMAD.IADD R220, R220, 0x1, -R0.reuse ;  /* 0x00000001dcdce824 */ /* 0x100fe400078e0a00 */
[----:B------:R-:W-:Y:S01]  /*46e0*/  @!P4 IMAD.IADD R226, R226, 0x1, -R0 ;  /* 0x00000001e2e2c824 */ /* 0x000fe200078e0a00 */
[----:B------:R-:W-:Y:S01]  /*46f0*/  ISETP.GT.U32.AND P6, PT, R0, R208, PT ;  /* 0x000000d00000720c */ /* 0x000fe20003fc4070 */
[----:B------:R-:W-:Y:S01]  /*4700*/  IMAD.HI.U32 R9, R5, R200, RZ ;  /* 0x000000c805097227 */ /* 0x000fe200078e00ff */
[----:B------:R-:W-:-:S02]  /*4710*/  ISETP.GE.AND P4, PT, R116, RZ, PT ;  /* 0x000000ff7400720c */ /* 0x000fc40003f86270 */
[----:B------:R-:W-:Y:S01]  /*4720*/  IABS R116, R47 ;  /* 0x0000002f00747213 */ /* 0x000fe20000000000 */
[----:B------:R-:W-:Y:S01]  /*4730*/  @!P2 IMAD.MOV R232, RZ, RZ, -R232 ;  /* 0x000000ffffe8a224 */ /* 0x000fe200078e0ae8 */
[C---:B------:R-:W-:Y:S01]  /*4740*/  ISETP.GT.U32.AND P2, PT, R0.reuse, R226, PT ;  /* 0x000000e20000720c */ /* 0x040fe20003f44070 */
[----:B------:R-:W-:Y:S01]  /*4750*/  @!P1 IMAD.MOV R228, RZ, RZ, -R228 ;  /* 0x000000ffffe49224 */ /* 0x000fe200078e0ae4 */
[----:B------:R-:W-:Y:S01]  /*4760*/  ISETP.GT.U32.AND P1, PT, R0, R210, PT ;  /* 0x000000d20000720c */ /* 0x000fe20003f24070 */
[----:B------:R-:W-:Y:S02]  /*4770*/  @!P3 IMAD.IADD R206, R206, 0x1, -R0 ;  /* 0x00000001ceceb824 */ /* 0x000fe400078e0a00 */
[----:B------:R-:W-:Y:S02]  /*4780*/  IMAD.MOV R9, RZ, RZ, -R9 ;  /* 0x000000ffff097224 */ /* 0x000fe400078e0a09 */
[----:B------:R-:W-:Y:S01]  /*4790*/  @!P0 IMAD.MOV R238, RZ, RZ, -R238 ;  /* 0x000000ffffee8224 */ /* 0x000fe200078e0aee */
[----:B------:R-:W-:Y:S01]  /*47a0*/  ISETP.GE.AND P0, PT, R114, RZ, PT ;  /* 0x000000ff7200720c */ /* 0x000fe20003f06270 */
[C---:B------:R-:W-:Y:S01]  /*47b0*/  IMAD R200, R0.reuse, R9, R200 ;  /* 0x0000000900c87224 */ /* 0x040fe200078e02c8 */
[----:B------:R-:W-:Y:S01]  /*47c0*/  ISETP.GT.U32.AND P3, PT, R0, R206, PT ;  /* 0x000000ce0000720c */ /* 0x000fe20003f64070 */
[----:B------:R-:W-:Y:S01]  /*47d0*/  IMAD.HI.U32 R9, R5, R196, RZ ;  /* 0x000000c405097227 */ /* 0x000fe200078e00ff */
[----:B------:R-:W-:-:S03]  /*47e0*/  IABS R114, R63 ;  /* 0x0000003f00727213 */ /* 0x000fc60000000000 */
[--C-:B------:R-:W-:Y:S02]  /*47f0*/  @!P6 IMAD.IADD R208, R208, 0x1, -R0.reuse ;  /* 0x00000001d0d0e824 */ /* 0x100fe400078e0a00 */
[----:B------:R-:W-:Y:S02]  /*4800*/  IMAD.MOV R9, RZ, RZ, -R9 ;  /* 0x000000ffff097224 */ /* 0x000fe400078e0a09 */
[--C-:B------:R-:W-:Y:S01]  /*4810*/  @!P2 IMAD.IADD R226, R226, 0x1, -R0.reuse ;  /* 0x00000001e2e2a824 */ /* 0x100fe200078e0a00 */
[----:B------:R-:W-:Y:S01]  /*4820*/  ISETP.GT.U32.AND P6, PT, R0, R208, PT ;  /* 0x000000d00000720c */ /* 0x000fe20003fc4070 */
[----:B------:R-:W-:Y:S01]  /*4830*/  @!P1 IMAD.IADD R210, R210, 0x1, -R0 ;  /* 0x00000001d2d29824 */ /* 0x000fe200078e0a00 */
[----:B------:R-:W-:Y:S01]  /*4840*/  ISETP.GE.AND P2, PT, R112, RZ, PT ;  /* 0x000000ff7000720c */ /* 0x000fe20003f46270 */
[C---:B------:R-:W-:Y:S01]  /*4850*/  IMAD R196, R0.reuse, R9, R196 ;  /* 0x0000000900c47224 */ /* 0x040fe200078e02c4 */
[----:B------:R-:W-:Y:S01]  /*4860*/  ISETP.GE.AND P1, PT, R111, RZ, PT ;  /* 0x000000ff6f00720c */ /* 0x000fe20003f26270 */
[----:B------:R-:W-:Y:S01]  /*4870*/  @!P0 IMAD.MOV R226, RZ, RZ, -R226 ;  /* 0x000000ffffe28224 */ /* 0x000fe200078e0ae2 */
[----:B------:R-:W-:Y:S01]  /*4880*/  ISETP.GT.U32.AND P0, PT, R0, R210, PT ;  /* 0x000000d20000720c */ /* 0x000fe20003f04070 */
[----:B------:R-:W-:Y:S01]  /*4890*/  @!P3 IMAD.IADD R206, R206, 0x1, -R0 ;  /* 0x00000001ceceb824 */ /* 0x000fe200078e0a00 */
[----:B------:R-:W-:Y:S01]  /*48a0*/  ISETP.GT.U32.AND P3, PT, R0, R196, PT ;  /* 0x000000c40000720c */ /* 0x000fe20003f64070 */
[----:B------:R-:W-:Y:S01]  /*48b0*/  IMAD.HI.U32 R11, R5, R13, RZ ;  /* 0x0000000d050b7227 */ /* 0x000fe200078e00ff */
[----:B------:R-:W-:-:S03]  /*48c0*/  IABS R112, R61 ;  /* 0x0000003d00707213 */ /* 0x000fc60000000000 */
[----:B------:R-:W-:Y:S01]  /*48d0*/  @!P6 IMAD.IADD R208, R208, 0x1, -R0 ;  /* 0x00000001d0d0e824 */ /* 0x000fe200078e0a00 */
[----:B------:R-:W-:Y:S01]  /*48e0*/  ISETP.GT.U32.AND P6, PT, R0, R200, PT ;  /* 0x000000c80000720c */ /* 0x000fe20003fc4070 */
[----:B------:R-:W-:Y:S02]  /*48f0*/  IMAD.MOV R11, RZ, RZ, -R11 ;  /* 0x000000ffff0b7224 */ /* 0x000fe400078e0a0b */
[----:B------:R-:W-:-:S04]  /*4900*/  IMAD.HI.U32 R15, R5, R192, RZ ;  /* 0x000000c0050f7227 */ /* 0x000fc800078e00ff */
[--C-:B------:R-:W-:Y:S01]  /*4910*/  @!P0 IMAD.IADD R210, R210, 0x1, -R0.reuse ;  /* 0x00000001d2d28824 */ /* 0x100fe200078e0a00 */
[----:B------:R-:W-:Y:S01]  /*4920*/  ISETP.GE.AND P0, PT, R110, RZ, PT ;  /* 0x000000ff6e00720c */ /* 0x000fe20003f06270 */
[----:B------:R-:W-:Y:S01]  /*4930*/  @!P3 IMAD.IADD R196, R196, 0x1, -R0 ;  /* 0x00000001c4c4b824 */ /* 0x000fe200078e0a00 */
[----:B------:R-:W-:Y:S01]  /*4940*/  IABS R110, R70 ;  /* 0x00000046006e7213 */ /* 0x000fe20000000000 */
[----:B------:R-:W-:Y:S02]  /*4950*/  @!P2 IMAD.MOV R210, RZ, RZ, -R210 ;  /* 0x000000ffffd2a224 */ /* 0x000fe400078e0ad2 */
[C---:B------:R-:W-:Y:S01]  /*4960*/  IMAD R9, R0.reuse, R11, R13 ;  /* 0x0000000b00097224 */ /* 0x040fe200078e020d */
[----:B------:R-:W-:Y:S01]  /*4970*/  ISETP.GT.U32.AND P2, PT, R0, R196, PT ;  /* 0x000000c40000720c */ /* 0x000fe20003f44070 */
[----:B------:R-:W-:-:S04]  /*4980*/  IMAD.HI.U32 R11, R5, R194, RZ ;  /* 0x000000c2050b7227 */ /* 0x000fc800078e00ff */
[----:B------:R-:W-:Y:S01]  /*4990*/  @!P6 IMAD.IADD R200, R200, 0x1, -R0 ;  /* 0x00000001c8c8e824 */ /* 0x000fe200078e0a00 */
[C---:B------:R-:W-:Y:S01]  /*49a0*/  ISETP.GT.U32.AND P6, PT, R0.reuse, R9, PT ;  /* 0x000000090000720c */ /* 0x040fe20003fc4070 */
[----:B------:R-:W-:Y:S02]  /*49b0*/  IMAD.MOV R11, RZ, RZ, -R11 ;  /* 0x000000ffff0b7224 */ /* 0x000fe400078e0a0b */
[----:B------:R-:W-:Y:S01]  /*49c0*/  IMAD.MOV R15, RZ, RZ, -R15 ;  /* 0x000000ffff0f7224 */ /* 0x000fe200078e0a0f */
[C---:B------:R-:W-:Y:S01]  /*49d0*/  ISETP.GT.U32.AND P3, PT, R0.reuse, R200, PT ;  /* 0x000000c80000720c */ /* 0x040fe20003f64070 */
[C---:B------:R-:W-:Y:S02]  /*49e0*/  IMAD R194, R0.reuse, R11, R194 ;  /* 0x0000000b00c27224 */ /* 0x040fe400078e02c2 */
[C---:B------:R-:W-:Y:S02]  /*49f0*/  IMAD R192, R0.reuse, R15, R192 ;  /* 0x0000000f00c07224 */ /* 0x040fe400078e02c0 */
[----:B------:R-:W-:Y:S01]  /*4a00*/  @!P4 IMAD.MOV R220, RZ, RZ, -R220 ;  /* 0x000000ffffdcc224 */ /* 0x000fe200078e0adc */
[----:B------:R-:W-:Y:S01]  /*4a10*/  ISETP.GE.AND P4, PT, R109, RZ, PT ;  /* 0x000000ff6d00720c */ /* 0x000fe20003f86270 */
[----:B------:R-:W-:Y:S01]  /*4a20*/  @!P5 IMAD.MOV R208, RZ, RZ, -R208 ;  /* 0x000000ffffd0d224 */ /* 0x000fe200078e0ad0 */
[----:B------:R-:W-:Y:S01]  /*4a30*/  ISETP.GT.U32.AND P5, PT, R0, R194, PT ;  /* 0x000000c20000720c */ /* 0x000fe20003fa4070 */
[--C-:B------:R-:W-:Y:S01]  /*4a40*/  @!P2 IMAD.IADD R196, R196, 0x1, -R0.reuse ;  /* 0x00000001c4c4a824 */ /* 0x100fe200078e0a00 */
[----:B------:R-:W-:Y:S01]  /*4a50*/  ISETP.GT.U32.AND P2, PT, R0, R192, PT ;  /* 0x000000c00000720c */ /* 0x000fe20003f44070 */
[--C-:B------:R-:W-:Y:S01]  /*4a60*/  @!P6 IMAD.IADD R9, R9, 0x1, -R0.reuse ;  /* 0x000000010909e824 */ /* 0x100fe200078e0a00 */
[----:B------:R-:W-:Y:S01]  /*4a70*/  IABS R109, R108 ;  /* 0x0000006c006d7213 */ /* 0x000fe20000000000 */
[----:B------:R-:W-:Y:S01]  /*4a80*/  @!P3 IMAD.IADD R200, R200, 0x1, -R0 ;  /* 0x00000001c8c8b824 */ /* 0x000fe200078e0a00 */
[----:B------:R-:W-:Y:S01]  /*4a90*/  ISETP.GE.AND P3, PT, R66, RZ, PT ;  /* 0x000000ff4200720c */ /* 0x000fe20003f66270 */
[----:B------:R-:W-:Y:S01]  /*4aa0*/  IMAD.HI.U32 R15, R5, R190, RZ ;  /* 0x000000be050f7227 */ /* 0x000fe200078e00ff */
[----:B------:R-:W-:-:S02]  /*4ab0*/  ISETP.GT.U32.AND P6, PT, R0, R9, PT ;  /* 0x000000090000720c */ /* 0x000fc40003fc4070 */
[----:B------:R-:W-:Y:S01]  /*4ac0*/  IABS R66, R106 ;  /* 0x0000006a00427213 */ /* 0x000fe20000000000 */
[----:B------:R-:W-:-:S04]  /*4ad0*/  IMAD.HI.U32 R13, R5, R109, RZ ;  /* 0x0000006d050d7227 */ /* 0x000fc800078e00ff */
[----:B------:R-:W-:Y:S02]  /*4ae0*/  IMAD.MOV R13, RZ, RZ, -R13 ;  /* 0x000000ffff0d7224 */ /* 0x000fe400078e0a0d */
[--C-:B------:R-:W-:Y:S01]  /*4af0*/  @!P5 IMAD.IADD R194, R194, 0x1, -R0.reuse ;  /* 0x00000001c2c2d824 */ /* 0x100fe200078e0a00 */
[----:B------:R-:W-:Y:S01]  /*4b00*/  ISETP.GE.AND P5, PT, R107, RZ, PT ;  /* 0x000000ff6b00720c */ /* 0x000fe20003fa6270 */
[----:B------:R-:W-:Y:S02]  /*4b10*/  @!P2 IMAD.IADD R192, R192, 0x1, -R0 ;  /* 0x00000001c0c0a824 */ /* 0x000fe400078e0a00 */
[C---:B------:R-:W-:Y:S01]  /*4b20*/  IMAD R11, R0.reuse, R13, R109 ;  /* 0x0000000d000b7224 */ /* 0x040fe200078e026d */
[----:B------:R-:W-:Y:S01]  /*4b30*/  ISETP.GT.U32.AND P2, PT, R0, R194, PT ;  /* 0x000000c20000720c */ /* 0x000fe20003f44070 */
[----:B------:R-:W-:Y:S02]  /*4b40*/  IMAD.MOV R15, RZ, RZ, -R15 ;  /* 0x000000ffff0f7224 */ /* 0x000fe400078e0a0f */
[----:B------:R-:W-:-:S02]  /*4b50*/  IMAD.MOV.U32 R107, RZ, RZ, R66 ;  /* 0x000000ffff6b7224 */ /* 0x000fc400078e0042 */
[----:B------:R-:W-:Y:S01]  /*4b60*/  @!P0 IMAD.MOV R196, RZ, RZ, -R196 ;  /* 0x000000ffffc48224 */ /* 0x000fe200078e0ac4 */
[C---:B------:R-:W-:Y:S01]  /*4b70*/  ISETP.GT.U32.AND P0, PT, R0.reuse, R192, PT ;  /* 0x000000c00000720c */ /* 0x040fe20003f04070 */
[----:B------:R-:W-:Y:S01]  /*4b80*/  @!P1 IMAD.MOV R206, RZ, RZ, -R206 ;  /* 0x000000ffffce9224 */ /* 0x000fe200078e0ace */
[C---:B------:R-:W-:Y:S01]  /*4b90*/  ISETP.GT.U32.AND P1, PT, R0.reuse, R11, PT ;  /* 0x0000000b0000720c */ /* 0x040fe20003f24070 */
[----:B------:R-:W-:Y:S02]  /*4ba0*/  IMAD R190, R0, R15, R190 ;  /* 0x0000000f00be7224 */ /* 0x000fe400078e02be */
[----:B------:R-:W-:-:S04]  /*4bb0*/  IMAD.HI.U32 R15, R5, R107, RZ ;  /* 0x0000006b050f7227 */ /* 0x000fc800078e00ff */
[----:B------:R-:W-:Y:S02]  /*4bc0*/  @!P6 IMAD.IADD R9, R9, 0x1, -R0 ;  /* 0x000000010909e824 */ /* 0x000fe400078e0a00 */
[----:B------:R-:W-:Y:S02]  /*4bd0*/  IMAD.MOV R15, RZ, RZ, -R15 ;  /* 0x000000ffff0f7224 */ /* 0x000fe400078e0a0f */
[----:B------:R-:W-:Y:S02]  /*4be0*/  IMAD.MOV.U32 R66, RZ, RZ, R9 ;  /* 0x000000ffff427224 */ /* 0x000fe400078e0009 */
[----:B------:R-:W-:Y:S02]  /*4bf0*/  IMAD R9, R0, R15, R107 ;  /* 0x0000000f00097224 */ /* 0x000fe400078e026b */
[----:B------:R-:W-:Y:S01]  /*4c00*/  IMAD.MOV.U32 R109, RZ, RZ, R110 ;  /* 0x000000ffff6d7224 */ /* 0x000fe200078e006e */
[----:B------:R-:W-:Y:S01]  /*4c10*/  IABS R110, R69 ;  /* 0x00000045006e7213 */ /* 0x000fe20000000000 */
[--C-:B------:R-:W-:Y:S01]  /*4c20*/  @!P0 IMAD.IADD R192, R192, 0x1, -R0.reuse ;  /* 0x00000001c0c08824 */ /* 0x100fe200078e0a00 */
[----:B------:R-:W-:Y:S01]  /*4c30*/  ISETP.GT.U32.AND P0, PT, R0, R9, PT ;  /* 0x000000090000720c */ /* 0x000fe20003f04070 */
[----:B------:R-:W-:Y:S01]  /*4c40*/  @!P1 IMAD.IADD R11, R11, 0x1, -R0 ;  /* 0x000000010b0b9824 */ /* 0x000fe200078e0a00 */
[----:B------:R-:W-:Y:S01]  /*4c50*/  ISETP.GE.AND P1, PT, R108, RZ, PT ;  /* 0x000000ff6c00720c */ /* 0x000fe20003f26270 */
[----:B------:R-:W-:Y:S01]  /*4c60*/  IMAD.HI.U32 R13, R5, R109, RZ ;  /* 0x0000006d050d7227 */ /* 0x000fe200078e00ff */
[----:B------:R-:W-:-:S03]  /*4c70*/  IABS R108, R101 ;  /* 0x00000065006c7213 */ /* 0x000fc60000000000 */
[----:B------:R-:W-:-:S04]  /*4c80*/  IMAD.HI.U32 R15, R5, R188, RZ ;  /* 0x000000bc050f7227 */ /* 0x000fc800078e00ff */
[----:B------:R-:W-:Y:S01]  /*4c90*/  @!P4 IMAD.MOV R200, RZ, RZ, -R200 ;  /* 0x000000ffffc8c224 */ /* 0x000fe200078e0ac8 */
[C---:B------:R-:W-:Y:S01]  /*4ca0*/  ISETP.GT.U32.AND P4, PT, R0.reuse, R11, PT ;  /* 0x0000000b0000720c */ /* 0x040fe20003f84070 */
[----:B------:R-:W-:Y:S02]  /*4cb0*/  IMAD.MOV R13, RZ, RZ, -R13 ;  /* 0x000000ffff0d7224 */ /* 0x000fe400078e0a0d */
[----:B------:R-:W-:Y:S02]  /*4cc0*/  IMAD.MOV R15, RZ, RZ, -R15 ;  /* 0x000000ffff0f7224 */ /* 0x000fe400078e0a0f */
[C---:B------:R-:W-:Y:S02]  /*4cd0*/  IMAD R13, R0.reuse, R13, R109 ;  /* 0x0000000d000d7224 */ /* 0x040fe400078e026d */
[----:B------:R-:W-:Y:S01]  /*4ce0*/  @!P3 IMAD.MOV R66, RZ, RZ, -R66 ;  /* 0x000000ffff42b224 */ /* 0x000fe200078e0a42 */
[C---:B------:R-:W-:Y:S01]  /*4cf0*/  ISETP.GT.U32.AND P3, PT, R0.reuse, R190, PT ;  /* 0x000000be0000720c */ /* 0x040fe20003f64070 */
[C---:B------:R-:W-:Y:S01]  /*4d00*/  IMAD R188, R0.reuse, R15, R188 ;  /* 0x0000000f00bc7224 */ /* 0x040fe200078e02bc */
[----:B------:R-:W-:Y:S01]  /*4d10*/  ISETP.GT.U32.AND P6, PT, R0, R13, PT ;  /* 0x0000000d0000720c */ /* 0x000fe20003fc4070 */
[----:B------:R-:W-:-:S02]  /*4d20*/  @!P0 IMAD.IADD R9, R9, 0x1, -R0 ;  /* 0x0000000109098824 */ /* 0x000fc400078e0a00 */
[--C-:B------:R-:W-:Y:S01]  /*4d30*/  @!P4 IMAD.IADD R11, R11, 0x1, -R0.reuse ;  /* 0x000000010b0bc824 */ /* 0x100fe200078e0a00 */
[----:B------:R-:W-:Y:S01]  /*4d40*/  ISETP.GT.U32.AND P0, PT, R0, R188, PT ;  /* 0x000000bc0000720c */ /* 0x000fe20003f04070 */
[----:B------:R-:W-:Y:S01]  /*4d50*/  @!P2 IMAD.IADD R194, R194, 0x1, -R0 ;  /* 0x00000001c2c2a824 */ /* 0x000fe200078e0a00 */
[----:B------:R-:W-:Y:S02]  /*4d60*/  ISETP.GE.AND P4, PT, R70, RZ, PT ;  /* 0x000000ff4600720c */ /* 0x000fe40003f86270 */
[----:B------:R-:W-:Y:S01]  /*4d70*/  IABS R70, R103 ;  /* 0x0000006700467213 */ /* 0x000fe20000000000 */
[----:B------:R-:W-:Y:S01]  /*4d80*/  @!P5 IMAD.MOV R194, RZ, RZ, -R194 ;  /* 0x000000ffffc2d224 */ /* 0x000fe200078e0ac2 */
[----:B------:R-:W-:Y:S01]  /*4d90*/  ISETP.GE.AND P2, PT, R68, RZ, PT ;  /* 0x000000ff4400720c */ /* 0x000fe20003f46270 */
[----:B------:R-:W-:Y:S01]  /*4da0*/  @!P3 IMAD.IADD R190, R190, 0x1, -R0 ;  /* 0x00000001bebeb824 */ /* 0x000fe200078e0a00 */
[----:B------:R-:W-:Y:S01]  /*4db0*/  ISETP.GE.AND P3, PT, R106, RZ, PT ;  /* 0x000000ff6a00720c */ /* 0x000fe20003f66270 */
[----:B------:R-:W-:Y:S01]  /*4dc0*/  IMAD.HI.U32 R15, R5, R70, RZ ;  /* 0x00000046050f7227 */ /* 0x000fe200078e00ff */
[----:B------:R-:W-:-:S02]  /*4dd0*/  IABS R106, R74 ;  /* 0x0000004a006a7213 */ /* 0x000fc40000000000 */
[----:B------:R-:W-:Y:S01]  /*4de0*/  ISETP.GT.U32.AND P5, PT, R0, R9, PT ;  /* 0x000000090000720c */ /* 0x000fe20003fa4070 */
[--C-:B------:R-:W-:Y:S02]  /*4df0*/  @!P6 IMAD.IADD R13, R13, 0x1, -R0.reuse ;  /* 0x000000010d0de824 */ /* 0x100fe400078e0a00 */
[----:B------:R-:W-:Y:S01]  /*4e00*/  @!P0 IMAD.IADD R188, R188, 0x1, -R0 ;  /* 0x00000001bcbc8824 */ /* 0x000fe200078e0a00 */
[C---:B------:R-:W-:Y:S01]  /*4e10*/  ISETP.GT.U32.AND P0, PT, R0.reuse, R190, PT ;  /* 0x000000be0000720c */ /* 0x040fe20003f04070 */
[----:B------:R-:W-:Y:S01]  /*4e20*/  IMAD.MOV R15, RZ, RZ, -R15 ;  /* 0x000000ffff0f7224 */ /* 0x000fe200078e0a0f */
[----:B------:R-:W-:Y:S01]  /*4e30*/  ISETP.GT.U32.AND P6, PT, R0, R13, PT ;  /* 0x0000000d0000720c */ /* 0x000fe20003fc4070 */
[----:B------:R-:W-:-:S04]  /*4e40*/  IMAD.HI.U32 R68, R5, R186, RZ ;  /* 0x000000ba05447227 */ /* 0x000fc800078e00ff */
[----:B------:R-:W-:Y:S02]  /*4e50*/  IMAD R15, R0, R15, R70 ;  /* 0x0000000f000f7224 */ /* 0x000fe400078e0246 */
[----:B------:R-:W-:Y:S02]  /*4e60*/  IMAD.MOV R107, RZ, RZ, -R68 ;  /* 0x000000ffff6b7224 */ /* 0x000fe400078e0a44 */
[----:B------:R-:W-:-:S04]  /*4e70*/  IMAD.HI.U32 R70, R5, R106, RZ ;  /* 0x0000006a05467227 */ /* 0x000fc800078e00ff */
[----:B------:R-:W-:Y:S01]  /*4e80*/  @!P2 IMAD.MOV R192, RZ, RZ, -R192 ;  /* 0x000000ffffc0a224 */ /* 0x000fe200078e0ac0 */
[C---:B------:R-:W-:Y:S01]  /*4e90*/  ISETP.GT.U32.AND P2, PT, R0.reuse, R15, PT ;  /* 0x0000000f0000720c */ /* 0x040fe20003f44070 */
[----:B------:R-:W-:Y:S02]  /*4ea0*/  IMAD R186, R0, R107, R186 ;  /* 0x0000006b00ba7224 */ /* 0x000fe400078e02ba */
[----:B------:R-:W-:Y:S02]  /*4eb0*/  IMAD.MOV R109, RZ, RZ, -R70 ;  /* 0x000000ffff6d7224 */ /* 0x000fe400078e0a46 */
[----:B------:R-:W-:Y:S01]  /*4ec0*/  @!P0 IMAD.IADD R190, R190, 0x1, -R0 ;  /* 0x00000001bebe8824 */ /* 0x000fe200078e0a00 */
[C---:B------:R-:W-:Y:S01]  /*4ed0*/  ISETP.GT.U32.AND P0, PT, R0.reuse, R186, PT ;  /* 0x000000ba0000720c */ /* 0x040fe20003f04070 */
[----:B------:R-:W-:Y:S02]  /*4ee0*/  IMAD.MOV.U32 R68, RZ, RZ, R11 ;  /* 0x000000ffff447224 */ /* 0x000fe400078e000b */
[----:B------:R-:W-:Y:S01]  /*4ef0*/  IMAD R11, R0, R109, R106 ;  /* 0x0000006d000b7224 */ /* 0x000fe200078e026a */
[----:B------:R-:W-:Y:S01]  /*4f00*/  IABS R106, R73 ;  /* 0x00000049006a7213 */ /* 0x000fe20000000000 */
[----:B------:R-:W-:Y:S01]  /*4f10*/  @!P6 IMAD.IADD R13, R13, 0x1, -R0 ;  /* 0x000000010d0de824 */ /* 0x000fe200078e0a00 */
[----:B------:R-:W-:Y:S01]  /*4f20*/  ISETP.GE.AND P6, PT, R105, RZ, PT ;  /* 0x000000ff6900720c */ /* 0x000fe20003fc6270 */
[----:B------:R-:W-:-:S04]  /*4f30*/  IMAD.HI.U32 R105, R5, R184, RZ ;  /* 0x000000b805697227 */ /* 0x000fc800078e00ff */
[----:B------:R-:W-:Y:S01]  /*4f40*/  @!P5 IMAD.IADD R9, R9, 0x1, -R0 ;  /* 0x000000010909d824 */ /* 0x000fe200078e0a00 */
[C---:B------:R-:W-:Y:S01]  /*4f50*/  ISETP.GT.U32.AND P5, PT, R0.reuse, R11, PT ;  /* 0x0000000b0000720c */ /* 0x040fe20003fa4070 */
[----:B------:R-:W-:Y:S01]  /*4f60*/  @!P1 IMAD.MOV R68, RZ, RZ, -R68 ;  /* 0x000000ffff449224 */ /* 0x000fe200078e0a44 */
[----:B------:R-:W-:Y:S01]  /*4f70*/  ISETP.GT.U32.AND P1, PT, R0, R188, PT ;  /* 0x000000bc0000720c */ /* 0x000fe20003f24070 */
[----:B------:R-:W-:Y:S02]  /*4f80*/  IMAD.MOV.U32 R70, RZ, RZ, R13 ;  /* 0x000000ffff467224 */ /* 0x000fe400078e000d */
[----:B------:R-:W-:Y:S02]  /*4f90*/  IMAD.MOV R105, RZ, RZ, -R105 ;  /* 0x000000ffff697224 */ /* 0x000fe400078e0a69 */
[----:B------:R-:W-:Y:S01]  /*4fa0*/  @!P2 IMAD.IADD R15, R15, 0x1, -R0 ;  /* 0x000000010f0fa824 */ /* 0x000fe200078e0a00 */
[----:B------:R-:W-:Y:S01]  /*4fb0*/  ISETP.GE.AND P2, PT, R104, RZ, PT ;  /* 0x000000ff6800720c */ /* 0x000fe20003f46270 */
[----:B------:R-:W-:Y:S01]  /*4fc0*/  @!P4 IMAD.MOV R70, RZ, RZ, -R70 ;  /* 0x000000ffff46c224 */ /* 0x000fe200078e0a46 */
[----:B------:R-:W-:Y:S01]  /*4fd0*/  ISETP.GE.AND P4, PT, R72, RZ, PT ;  /* 0x000000ff4800720c */ /* 0x000fe20003f86270 */
[----:B------:R-:W-:Y:S01]  /*4fe0*/  IMAD R184, R0, R105, R184 ;  /* 0x0000006900b87224 */ /* 0x000fe200078e02b8 */
[----:B------:R-:W-:Y:S01]  /*4ff0*/  IABS R104, R92 ;  /* 0x0000005c00687213 */ /* 0x000fe20000000000 */
[----:B------:R-:W-:Y:S01]  /*5000*/  @!P0 IMAD.IADD R186, R186, 0x1, -R0 ;  /* 0x00000001baba8824 */ /* 0x000fe200078e0a00 */
[----:B------:R-:W-:Y:S01]  /*5010*/  ISETP.GT.U32.AND P0, PT, R0, R15, PT ;  /* 0x0000000f0000720c */ /* 0x000fe20003f04070 */
[----:B------:R-:W-:-:S02]  /*5020*/  IMAD.MOV.U32 R72, RZ, RZ, R9 ;  /* 0x000000ffff487224 */ /* 0x000fc400078e0009 */
[----:B------:R-:W-:Y:S01]  /*5030*/  @!P5 IMAD.IADD R11, R11, 0x1, -R0 ;  /* 0x000000010b0bd824 */ /* 0x000fe200078e0a00 */
[C---:B------:R-:W-:Y:S01]  /*5040*/  ISETP.GT.U32.AND P5, PT, R0.reuse, R186, PT ;  /* 0x000000ba0000720c */ /* 0x040fe20003fa4070 */
[----:B------:R-:W-:Y:S01]  /*5050*/  @!P3 IMAD.MOV R72, RZ, RZ, -R72 ;  /* 0x000000ffff48b224 */ /* 0x000fe200078e0a48 */
[----:B------:R-:W-:Y:S01]  /*5060*/  ISETP.GT.U32.AND P3, PT, R0, R184, PT ;  /* 0x000000b80000720c */ /* 0x000fe20003f64070 */
[----:B------:R-:W-:Y:S01]  /*5070*/  @!P1 IMAD.IADD R188, R188, 0x1, -R0 ;  /* 0x00000001bcbc9824 */ /* 0x000fe200078e0a00 */
[----:B------:R-:W-:Y:S01]  /*5080*/  ISETP.GE.AND P1, PT, R103, RZ, PT ;  /* 0x000000ff6700720c */ /* 0x000fe20003f26270 */
[----:B------:R-:W-:Y:S01]  /*5090*/  IMAD.HI.U32 R9, R5, R182, RZ ;  /* 0x000000b605097227 */ /* 0x000fe200078e00ff */
[----:B------:R-:W-:-:S03]  /*50a0*/  IABS R103, R99 ;  /* 0x0000006300677213 */ /* 0x000fc60000000000 */
[----:B------:R-:W-:Y:S02]  /*50b0*/  @!P0 IMAD.IADD R15, R15, 0x1, -R0 ;  /* 0x000000010f0f8824 */ /* 0x000fe400078e0a00 */
[----:B------:R-:W-:Y:S01]  /*50c0*/  @!P4 IMAD.MOV R188, RZ, RZ, -R188 ;  /* 0x000000ffffbcc224 */ /* 0x000fe200078e0abc */
[----:B------:R-:W-:Y:S01]  /*50d0*/  ISETP.GE.AND P4, PT, R74, RZ, PT ;  /* 0x000000ff4a00720c */ /* 0x000fe20003f86270 */
[----:B------:R-:W-:Y:S02]  /*50e0*/  IMAD.MOV R9, RZ, RZ, -R9 ;  /* 0x000000ffff097224 */ /* 0x000fe400078e0a09 */
[----:B------:R-:W-:Y:S01]  /*50f0*/  @!P6 IMAD.MOV R190, RZ, RZ, -R190 ;  /* 0x000000ffffbee224 */ /* 0x000fe200078e0abe */
[----:B------:R-:W-:Y:S01]  /*5100*/  ISETP.GT.U32.AND P6, PT, R0, R11, PT ;  /* 0x0000000b0000720c */ /* 0x000fe20003fc4070 */
[--C-:B------:R-:W-:Y:S01]  /*5110*/  @!P3 IMAD.IADD R184, R184, 0x1, -R0.reuse ;  /* 0x00000001b8b8b824 */ /* 0x100fe200078e0a00 */
[----:B------:R-:W-:Y:S01]  /*5120*/  ISETP.GE.AND P3, PT, R102, RZ, PT ;  /* 0x000000ff6600720c */ /* 0x000fe20003f66270 */
[----:B------:R-:W-:Y:S01]  /*5130*/  IMAD.MOV.U32 R74, RZ, RZ, R15 ;  /* 0x000000ffff4a7224 */ /* 0x000fe200078e000f */
[----:B------:R-:W-:Y:S01]  /*5140*/  IABS R15, R78 ;  /* 0x0000004e000f7213 */ /* 0x000fe20000000000 */
[----:B------:R-:W-:Y:S01]  /*5150*/  @!P5 IMAD.IADD R186, R186, 0x1, -R0 ;  /* 0x00000001babad824 */ /* 0x000fe200078e0a00 */
[----:B------:R-:W-:Y:S01]  /*5160*/  ISETP.GE.AND P5, PT, R76, RZ, PT ;  /* 0x000000ff4c00720c */ /* 0x000fe20003fa6270 */
[----:B------:R-:W-:Y:S01]  /*5170*/  IMAD R182, R0, R9, R182 ;  /* 0x0000000900b67224 */ /* 0x000fe200078e02b6 */
[----:B------:R-:W-:Y:S01]  /*5180*/  IABS R102, R86 ;  /* 0x0000005600667213 */ /* 0x000fe20000000000 */
[----:B------:R-:W-:-:S04]  /*5190*/  IMAD.HI.U32 R13, R5, R108, RZ ;  /* 0x0000006c050d7227 */ /* 0x000fc800078e00ff */
[----:B------:R-:W-:Y:S01]  /*51a0*/  @!P1 IMAD.MOV R74, RZ, RZ, -R74 ;  /* 0x000000ffff4a9224 */ /* 0x000fe200078e0a4a */
[----:B------:R-:W-:Y:S01]  /*51b0*/  ISETP.GT.U32.AND P1, PT, R0, R184, PT ;  /* 0x000000b80000720c */ /* 0x000fe20003f24070 */
[----:B------:R-:W-:-:S04]  /*51c0*/  IMAD.HI.U32 R76, R5, R103, RZ ;  /* 0x00000067054c7227 */ /* 0x000fc800078e00ff */
[----:B------:R-:W-:Y:S01]  /*51d0*/  @!P2 IMAD.MOV R186, RZ, RZ, -R186 ;  /* 0x000000ffffbaa224 */ /* 0x000fe200078e0aba */
[C---:B------:R-:W-:Y:S01]  /*51e0*/  ISETP.GT.U32.AND P2, PT, R0.reuse, R182, PT ;  /* 0x000000b60000720c */ /* 0x040fe20003f44070 */
[----:B------:R-:W-:Y:S02]  /*51f0*/  IMAD.MOV R13, RZ, RZ, -R13 ;  /* 0x000000ffff0d7224 */ /* 0x000fe400078e0a0d */
[----:B------:R-:W-:Y:S02]  /*5200*/  IMAD.MOV R76, RZ, RZ, -R76 ;  /* 0x000000ffff4c7224 */ /* 0x000fe400078e0a4c */
[C---:B------:R-:W-:Y:S01]  /*5210*/  IMAD R13, R0.reuse, R13, R108 ;  /* 0x0000000d000d7224 */ /* 0x040fe200078e026c */
[----:B------:R-:W-:Y:S01]  /*5220*/  IABS R108, R65 ;  /* 0x00000041006c7213 */ /* 0x000fe20000000000 */
[--C-:B------:R-:W-:Y:S01]  /*5230*/  @!P6 IMAD.IADD R11, R11, 0x1, -R0.reuse ;  /* 0x000000010b0be824 */ /* 0x100fe200078e0a00 */
[----:B------:R-:W-:Y:S01]  /*5240*/  ISETP.GE.AND P6, PT, R101, RZ, PT ;  /* 0x000000ff6500720c */ /* 0x000fe20003fc6270 */
[C---:B------:R-:W-:Y:S01]  /*5250*/  IMAD R9, R0.reuse, R76, R103 ;  /* 0x0000004c00097224 */ /* 0x040fe200078e0267 */
[----:B------:R-:W-:Y:S01]  /*5260*/  ISETP.GT.U32.AND P0, PT, R0, R13, PT ;  /* 0x0000000d0000720c */ /* 0x000fe20003f04070 */
[----:B------:R-:W-:Y:S01]  /*5270*/  IMAD.MOV.U32 R76, RZ, RZ, R11 ;  /* 0x000000ffff4c7224 */ /* 0x000fe200078e000b */
[----:B------:R-:W-:Y:S01]  /*5280*/  IABS R101, R82 ;  /* 0x0000005200657213 */ /* 0x000fe20000000000 */
[--C-:B------:R-:W-:Y:S01]  /*5290*/  @!P1 IMAD.IADD R184, R184, 0x1, -R0.reuse ;  /* 0x00000001b8b89824 */ /* 0x100fe200078e0a00 */
[----:B------:R-:W-:Y:S01]  /*52a0*/  ISETP.GT.U32.AND P1, PT, R0, R9, PT ;  /* 0x000000090000720c */ /* 0x000fe20003f24070 */
[----:B------:R-:W-:Y:S01]  /*52b0*/  @!P2 IMAD.IADD R182, R182, 0x1, -R0 ;  /* 0x00000001b6b6a824 */ /* 0x000fe200078e0a00 */
[----:B------:R-:W-:Y:S01]  /*52c0*/  ISETP.GE.AND P2, PT, R78, RZ, PT ;  /* 0x000000ff4e00720c */ /* 0x000fe20003f46270 */
[----:B------:R-:W-:Y:S01]  /*52d0*/  @!P4 IMAD.MOV R76, RZ, RZ, -R76 ;  /* 0x000000ffff4cc224 */ /* 0x000fe200078e0a4c */
[----:B------:R-:W-:Y:S01]  /*52e0*/  ISETP.GE.AND P4, PT, R99, RZ, PT ;  /* 0x000000ff6300720c */ /* 0x000fe20003f86270 */
[----:B------:R-:W-:-:S02]  /*52f0*/  IMAD.MOV.U32 R99, RZ, RZ, R15 ;  /* 0x000000ffff637224 */ /* 0x000fc400078e000f */
[----:B------:R-:W-:Y:S01]  /*5300*/  @!P5 IMAD.MOV R184, RZ, RZ, -R184 ;  /* 0x000000ffffb8d224 */ /* 0x000fe200078e0ab8 */
[----:B------:R-:W-:Y:S01]  /*5310*/  ISETP.GT.U32.AND P5, PT, R0, R182, PT ;  /* 0x000000b60000720c */ /* 0x000fe20003fa4070 */
[----:B------:R-:W-:-:S04]  /*5320*/  IMAD.HI.U32 R11, R5, R180, RZ ;  /* 0x000000b4050b7227 */ /* 0x000fc800078e00ff */
[----:B------:R-:W-:-:S04]  /*5330*/  IMAD.HI.U32 R15, R5, R99, RZ ;  /* 0x00000063050f7227 */ /* 0x000fc800078e00ff */
[--C-:B------:R-:W-:Y:S02]  /*5340*/  @!P0 IMAD.IADD R13, R13, 0x1, -R0.reuse ;  /* 0x000000010d0d8824 */ /* 0x100fe400078e0a00 */
[----:B------:R-:W-:Y:S02]  /*5350*/  IMAD.MOV R11, RZ, RZ, -R11 ;  /* 0x000000ffff0b7224 */ /* 0x000fe400078e0a0b */
[----:B------:R-:W-:Y:S01]  /*5360*/  IMAD.MOV R15, RZ, RZ, -R15 ;  /* 0x000000ffff0f7224 */ /* 0x000fe200078e0a0f */
[C---:B------:R-:W-:Y:S01]  /*5370*/  ISETP.GT.U32.AND P0, PT, R0.reuse, R13, PT ;  /* 0x0000000d0000720c */ /* 0x040fe20003f04070 */
[----:B------:R-:W-:Y:S02]  /*5380*/  @!P1 IMAD.IADD R9, R9, 0x1, -R0 ;  /* 0x0000000109099824 */ /* 0x000fe400078e0a00 */
[C---:B------:R-:W-:Y:S02]  /*5390*/  IMAD R180, R0.reuse, R11, R180 ;  /* 0x0000000b00b47224 */ /* 0x040fe400078e02b4 */
[C---:B------:R-:W-:Y:S01]  /*53a0*/  IMAD R11, R0.reuse, R15, R99 ;  /* 0x0000000f000b7224 */ /* 0x040fe200078e0263 */
[----:B------:R-:W-:Y:S01]  /*53b0*/  ISETP.GT.U32.AND P1, PT, R0, R9, PT ;  /* 0x000000090000720c */ /* 0x000fe20003f24070 */
[----:B------:R-:W-:-:S04]  /*53c0*/  IMAD.HI.U32 R15, R5, R178, RZ ;  /* 0x000000b2050f7227 */ /* 0x000fc800078e00ff */
[----:B------:R-:W-:Y:S01]  /*53d0*/  @!P5 IMAD.IADD R182, R182, 0x1, -R0 ;  /* 0x00000001b6b6d824 */ /* 0x000fe200078e0a00 */
[----:B------:R-:W-:Y:S01]  /*53e0*/  ISETP.GT.U32.AND P5, PT, R0, R180, PT ;  /* 0x000000b40000720c */ /* 0x000fe20003fa4070 */
[----:B------:R-:W-:Y:S02]  /*53f0*/  IMAD.MOV R99, RZ, RZ, -R15 ;  /* 0x000000ffff637224 */ /* 0x000fe400078e0a0f */
[----:B------:R-:W-:-:S04]  /*5400*/  IMAD.HI.U32 R15, R5, R101, RZ ;  /* 0x00000065050f7227 */ /* 0x000fc800078e00ff */
[----:B------:R-:W-:Y:S02]  /*5410*/  IMAD.MOV R15, RZ, RZ, -R15 ;  /* 0x000000ffff0f7224 */ /* 0x000fe400078e0a0f */
[----:B------:R-:W-:-:S04]  /*5420*/  IMAD.HI.U32 R78, R5, R176, RZ ;  /* 0x000000b0054e7227 */ /* 0x000fc800078e00ff */
[--C-:B------:R-:W-:Y:S01]  /*5430*/  @!P0 IMAD.IADD R13, R13, 0x1, -R0.reuse ;  /* 0x000000010d0d8824 */ /* 0x100fe200078e0a00 */
[----:B------:R-:W-:Y:S01]  /*5440*/  ISETP.GE.AND P0, PT, R100, RZ, PT ;  /* 0x000000ff6400720c */ /* 0x000fe20003f06270 */
[----:B------:R-:W-:Y:S01]  /*5450*/  @!P1 IMAD.IADD R9, R9, 0x1, -R0 ;  /* 0x0000000109099824 */ /* 0x000fe200078e0a00 */
[C---:B------:R-:W-:Y:S01]  /*5460*/  ISETP.GT.U32.AND P1, PT, R0.reuse, R11, PT ;  /* 0x0000000b0000720c */ /* 0x040fe20003f24070 */
[C---:B------:R-:W-:Y:S02]  /*5470*/  IMAD R178, R0.reuse, R99, R178 ;  /* 0x0000006300b27224 */ /* 0x040fe400078e02b2 */
[----:B------:R-:W-:Y:S02]  /*5480*/  IMAD R15, R0, R15, R101 ;  /* 0x0000000f000f7224 */ /* 0x000fe400078e0265 */
[----:B------:R-:W-:Y:S02]  /*5490*/  IMAD.MOV R101, RZ, RZ, -R78 ;  /* 0x000000ffff657224 */ /* 0x000fe400078e0a4e */
[----:B------:R-:W-:Y:S01]  /*54a0*/  @!P5 IMAD.IADD R180, R180, 0x1, -R0 ;  /* 0x00000001b4b4d824 */ /* 0x000fe200078e0a00 */
[----:B------:R-:W-:Y:S01]  /*54b0*/  ISETP.GT.U32.AND P5, PT, R0, R178, PT ;  /* 0x000000b20000720c */ /* 0x000fe20003fa4070 */
[----:B------:R-:W-:-:S02]  /*54c0*/  IMAD.MOV.U32 R78, RZ, RZ, R13 ;  /* 0x000000ffff4e7224 */ /* 0x000fc400078e000d */
[----:B------:R-:W-:-:S04]  /*54d0*/  IMAD.HI.U32 R100, R5, R174, RZ ;  /* 0x000000ae05647227 */ /* 0x000fc800078e00ff */
[----:B------:R-:W-:Y:S01]  /*54e0*/  @!P6 IMAD.MOV R78, RZ, RZ, -R78 ;  /* 0x000000ffff4ee224 */ /* 0x000fe200078e0a4e */
[C---:B------:R-:W-:Y:S01]  /*54f0*/  ISETP.GT.U32.AND P6, PT, R0.reuse, R180, PT ;  /* 0x000000b40000720c */ /* 0x040fe20003fc4070 */
[----:B------:R-:W-:Y:S01]  /*5500*/  @!P1 IMAD.IADD R11, R11, 0x1, -R0 ;  /* 0x000000010b0b9824 */ /* 0x000fe200078e0a00 */
[C---:B------:R-:W-:Y:S01]  /*5510*/  ISETP.GT.U32.AND P1, PT, R0.reuse, R15, PT ;  /* 0x0000000f0000720c */ /* 0x040fe20003f24070 */
[----:B------:R-:W-:Y:S01]  /*5520*/  IMAD.MOV R103, RZ, RZ, -R100 ;  /* 0x000000ffff677224 */ /* 0x000fe200078e0a64 */
[----:B------:R-:W-:Y:S01]  /*5530*/  IABS R100, R96 ;  /* 0x0000006000647213 */ /* 0x000fe20000000000 */
[----:B------:R-:W-:Y:S02]  /*5540*/  IMAD R176, R0, R101, R176 ;  /* 0x0000006500b07224 */ /* 0x000fe400078e02b0 */
[----:B------:R-:W-:Y:S01]  /*5550*/  @!P5 IMAD.IADD R178, R178, 0x1, -R0 ;  /* 0x00000001b2b2d824 */ /* 0x000fe200078e0a00 */
[----:B------:R-:W-:Y:S01]  /*5560*/  ISETP.GT.U32.AND P5, PT, R0, R11, PT ;  /* 0x0000000b0000720c */ /* 0x000fe20003fa4070 */
[----:B------:R-:W-:-:S04]  /*5570*/  IMAD.HI.U32 R99, R5, R102, RZ ;  /* 0x0000006605637227 */ /* 0x000fc800078e00ff */
[----:B------:R-:W-:Y:S01]  /*5580*/  @!P6 IMAD.IADD R180, R180, 0x1, -R0 ;  /* 0x00000001b4b4e824 */ /* 0x000fe200078e0a00 */
[----:B------:R-:W-:Y:S01]  /*5590*/  ISETP.GT.U32.AND P6, PT, R0, R176, PT ;  /* 0x000000b00000720c */ /* 0x000fe20003fc4070 */
[----:B------:R-:W-:-:S04]  /*55a0*/  IMAD.HI.U32 R13, R5, R100, RZ ;  /* 0x00000064050d7227 */ /* 0x000fc800078e00ff */
[----:B------:R-:W-:Y:S02]  /*55b0*/  IMAD.MOV R99, RZ, RZ, -R99 ;  /* 0x000000ffff637224 */ /* 0x000fe400078e0a63 */
[----:B------:R-:W-:Y:S02]  /*55c0*/  IMAD.MOV R13, RZ, RZ, -R13 ;  /* 0x000000ffff0d7224 */ /* 0x000fe400078e0a0d */
[C---:B------:R-:W-:Y:S01]  /*55d0*/  IMAD R99, R0.reuse, R99, R102 ;  /* 0x0000006300637224 */ /* 0x040fe200078e0266 */
[----:B------:R-:W-:Y:S01]  /*55e0*/  IABS R102, R98 ;  /* 0x0000006200667213 */ /* 0x000fe20000000000 */
[----:B------:R-:W-:Y:S01]  /*55f0*/  @!P3 IMAD.MOV R182, RZ, RZ, -R182 ;  /* 0x000000ffffb6b224 */ /* 0x000fe200078e0ab6 */
[C---:B------:R-:W-:Y:S01]  /*5600*/  ISETP.GT.U32.AND P3, PT, R0.reuse, R178, PT ;  /* 0x000000b20000720c */ /* 0x040fe20003f64070 */
[C---:B------:R-:W-:Y:S02]  /*5610*/  IMAD R13, R0.reuse, R13, R100 ;  /* 0x0000000d000d7224 */ /* 0x040fe400078e0264 */
[--C-:B------:R-:W-:Y:S01]  /*5620*/  @!P5 IMAD.IADD R11, R11, 0x1, -R0.reuse ;  /* 0x000000010b0bd824 */ /* 0x100fe200078e0a00 */
[----:B------:R-:W-:Y:S01]  /*5630*/  ISETP.GT.U32.AND P5, PT, R0, R99, PT ;  /* 0x000000630000720c */ /* 0x000fe20003fa4070 */
[----:B------:R-:W-:-:S02]  /*5640*/  @!P1 IMAD.IADD R15, R15, 0x1, -R0 ;  /* 0x000000010f0f9824 */ /* 0x000fc400078e0a00 */
[----:B------:R-:W-:Y:S01]  /*5650*/  @!P6 IMAD.IADD R176, R176, 0x1, -R0 ;  /* 0x00000001b0b0e824 */ /* 0x000fe200078e0a00 */
[C---:B------:R-:W-:Y:S01]  /*5660*/  ISETP.GT.U32.AND P6, PT, R0.reuse, R13, PT ;  /* 0x0000000d0000720c */ /* 0x040fe20003fc4070 */
[C---:B------:R-:W-:Y:S01]  /*5670*/  IMAD R174, R0.reuse, R103, R174 ;  /* 0x0000006700ae7224 */ /* 0x040fe200078e02ae */
[----:B------:R-:W-:Y:S01]  /*5680*/  ISETP.GT.U32.AND P1, PT, R0, R15, PT ;  /* 0x0000000f0000720c */ /* 0x000fe20003f24070 */
[----:B------:R-:W-:-:S04]  /*5690*/  IMAD.HI.U32 R100, R5, R102, RZ ;  /* 0x0000006605647227 */ /* 0x000fc800078e00ff */
[--C-:B------:R-:W-:Y:S01]  /*56a0*/  @!P3 IMAD.IADD R178, R178, 0x1, -R0.reuse ;  /* 0x00000001b2b2b824 */ /* 0x100fe200078e0a00 */
[----:B------:R-:W-:Y:S01]  /*56b0*/  ISETP.GT.U32.AND P3, PT, R0, R174, PT ;  /* 0x000000ae0000720c */ /* 0x000fe20003f64070 */
[--C-:B------:R-:W-:Y:S01]  /*56c0*/  @!P5 IMAD.IADD R99, R99, 0x1, -R0.reuse ;  /* 0x000000016363d824 */ /* 0x100fe200078e0a00 */
[----:B------:R-:W-:Y:S01]  /*56d0*/  ISETP.GE.AND P5, PT, R82, RZ, PT ;  /* 0x000000ff5200720c */ /* 0x000fe20003fa6270 */
[----:B------:R-:W-:Y:S02]  /*56e0*/  IMAD.MOV.U32 R82, RZ, RZ, R11 ;  /* 0x000000ffff527224 */ /* 0x000fe400078e000b */
[--C-:B------:R-:W-:Y:S02]  /*56f0*/  @!P6 IMAD.IADD R13, R13, 0x1, -R0.reuse ;  /* 0x000000010d0de824 */ /* 0x100fe400078e0a00 */
[----:B------:R-:W-:Y:S01]  /*5700*/  @!P1 IMAD.IADD R15, R15, 0x1, -R0 ;  /* 0x000000010f0f9824 */ /* 0x000fe200078e0a00 */
[----:B------:R-:W-:Y:S01]  /*5710*/  ISETP.GE.AND P1, PT, R80, RZ, PT ;  /* 0x000000ff5000720c */ /* 0x000fe20003f26270 */
[----:B------:R-:W-:Y:S01]  /*5720*/  @!P2 IMAD.MOV R82, RZ, RZ, -R82 ;  /* 0x000000ffff52a224 */ /* 0x000fe200078e0a52 */
[----:B------:R-:W-:Y:S01]  /*5730*/  ISETP.GT.U32.AND P2, PT, R0, R13, PT ;  /* 0x0000000d0000720c */ /* 0x000fe20003f44070 */
[----:B------:R-:W-:-:S04]  /*5740*/  IMAD.HI.U32 R80, R5, R172, RZ ;  /* 0x000000ac05507227 */ /* 0x000fc800078e00ff */
[----:B------:R-:W-:-:S04]  /*5750*/  IMAD.HI.U32 R101, R5, R104, RZ ;  /* 0x0000006805657227 */ /* 0x000fc800078e00ff */
[----:B------:R-:W-:Y:S01]  /*5760*/  IMAD.MOV R105, RZ, RZ, -R100 ;  /* 0x000000ffff697224 */ /* 0x000fe200078e0a64 */
[----:B------:R-:W-:Y:S01]  /*5770*/  IABS R100, R85 ;  /* 0x0000005500647213 */ /* 0x000fe20000000000 */
[----:B------:R-:W-:Y:S01]  /*5780*/  @!P3 IMAD.IADD R174, R174, 0x1, -R0 ;  /* 0x00000001aeaeb824 */ /* 0x000fe200078e0a00 */
[----:B------:R-:W-:Y:S01]  /*5790*/  ISETP.GE.AND P3, PT, R84, RZ, PT ;  /* 0x000000ff5400720c */ /* 0x000fe20003f66270 */
[----:B------:R-:W-:Y:S02]  /*57a0*/  IMAD.MOV R103, RZ, RZ, -R80 ;  /* 0x000000ffff677224 */ /* 0x000fe400078e0a50 */
[----:B------:R-:W-:Y:S01]  /*57b0*/  IMAD.MOV R107, RZ, RZ, -R101 ;  /* 0x000000ffff6b7224 */ /* 0x000fe200078e0a65 */
[C---:B------:R-:W-:Y:S01]  /*57c0*/  ISETP.GT.U32.AND P6, PT, R0.reuse, R174, PT ;  /* 0x000000ae0000720c */ /* 0x040fe20003fc4070 */
[----:B------:R-:W-:Y:S01]  /*57d0*/  IMAD R101, R0, R105, R102 ;  /* 0x0000006900657224 */ /* 0x000fe200078e0266 */
[----:B------:R-:W-:Y:S01]  /*57e0*/  IABS R102, R77 ;  /* 0x0000004d00667213 */ /* 0x000fe20000000000 */
[----:B------:R-:W-:-:S02]  /*57f0*/  IMAD.MOV.U32 R80, RZ, RZ, R9 ;  /* 0x000000ffff507224 */ /* 0x000fc400078e0009 */
[----:B------:R-:W-:Y:S01]  /*5800*/  IMAD.MOV.U32 R84, RZ, RZ, R15 ;  /* 0x000000ffff547224 */ /* 0x000fe200078e000f */
[----:B------:R-:W-:Y:S01]  /*5810*/  IABS R15, R27 ;  /* 0x0000001b000f7213 */ /* 0x000fe20000000000 */
[----:B------:R-:W-:Y:S01]  /*5820*/  @!P0 IMAD.MOV R180, RZ, RZ, -R180 ;  /* 0x000000ffffb48224 */ /* 0x000fe200078e0ab4 */
[C---:B------:R-:W-:Y:S01]  /*5830*/  ISETP.GT.U32.AND P0, PT, R0.reuse, R99, PT ;  /* 0x000000630000720c */ /* 0x040fe20003f04070 */
[----:B------:R-:W-:Y:S01]  /*5840*/  @!P4 IMAD.MOV R80, RZ, RZ, -R80 ;  /* 0x000000ffff50c224 */ /* 0x000fe200078e0a50 */
[C---:B------:R-:W-:Y:S01]  /*5850*/  ISETP.GT.U32.AND P4, PT, R0.reuse, R176, PT ;  /* 0x000000b00000720c */ /* 0x040fe20003f84070 */
[----:B------:R-:W-:Y:S01]  /*5860*/  @!P5 IMAD.MOV R84, RZ, RZ, -R84 ;  /* 0x000000ffff54d224 */ /* 0x000fe200078e0a54 */
[C---:B------:R-:W-:Y:S01]  /*5870*/  ISETP.GT.U32.AND P5, PT, R0.reuse, R101, PT ;  /* 0x000000650000720c */ /* 0x040fe20003fa4070 */
[----:B------:R-:W-:Y:S02]  /*5880*/  IMAD R172, R0, R103, R172 ;  /* 0x0000006700ac7224 */ /* 0x000fe400078e02ac */
[----:B------:R-:W-:Y:S01]  /*5890*/  @!P2 IMAD.IADD R13, R13, 0x1, -R0 ;  /* 0x000000010d0da824 */ /* 0x000fe200078e0a00 */
[----:B------:R-:W-:Y:S01]  /*58a0*/  ISETP.GE.AND P2, PT, R96, RZ, PT ;  /* 0x000000ff6000720c */ /* 0x000fe20003f46270 */
[----:B------:R-:W-:Y:S01]  /*58b0*/  IMAD.HI.U32 R9, R5, R170, RZ ;  /* 0x000000aa05097227 */ /* 0x000fe200078e00ff */
[----:B------:R-:W-:-:S03]  /*58c0*/  IABS R96, R7 ;  /* 0x0000000700607213 */ /* 0x000fc60000000000 */
[C---:B------:R-:W-:Y:S01]  /*58d0*/  IMAD R103, R0.reuse, R107, R104 ;  /* 0x0000006b00677224 */ /* 0x040fe200078e0268 */
[----:B------:R-:W-:Y:S01]  /*58e0*/  IABS R104, R81 ;  /* 0x0000005100687213 */ /* 0x000fe20000000000 */
[----:B------:R-:W-:Y:S01]  /*58f0*/  @!P1 IMAD.MOV R178, RZ, RZ, -R178 ;  /* 0x000000ffffb29224 */ /* 0x000fe200078e0ab2 */
[C---:B------:R-:W-:Y:S01]  /*5900*/  ISETP.GT.U32.AND P1, PT, R0.reuse, R172, PT ;  /* 0x000000ac0000720c */ /* 0x040fe20003f24070 */
[----:B------:R-:W-:Y:S02]  /*5910*/  IMAD.MOV R9, RZ, RZ, -R9 ;  /* 0x000000ffff097224 */ /* 0x000fe400078e0a09 */
[--C-:B------:R-:W-:Y:S01]  /*5920*/  @!P0 IMAD.IADD R99, R99, 0x1, -R0.reuse ;  /* 0x0000000163638824 */ /* 0x100fe200078e0a00 */
[----:B------:R-:W-:Y:S01]  /*5930*/  ISETP.GT.U32.AND P0, PT, R0, R103, PT ;  /* 0x000000670000720c */ /* 0x000fe20003f04070 */
[--C-:B------:R-:W-:Y:S01]  /*5940*/  @!P6 IMAD.IADD R174, R174, 0x1, -R0.reuse ;  /* 0x00000001aeaee824 */ /* 0x100fe200078e0a00 */
[----:B------:R-:W-:Y:S01]  /*5950*/  ISETP.GE.AND P6, PT, R88, RZ, PT ;  /* 0x000000ff5800720c */ /* 0x000fe20003fc6270 */
[--C-:B------:R-:W-:Y:S01]  /*5960*/  @!P4 IMAD.IADD R176, R176, 0x1, -R0.reuse ;  /* 0x00000001b0b0c824 */ /* 0x100fe200078e0a00 */
[----:B------:R-:W-:Y:S01]  /*5970*/  ISETP.GE.AND P4, PT, R86, RZ, PT ;  /* 0x000000ff5600720c */ /* 0x000fe20003f86270 */
[----:B------:R-:W-:Y:S01]  /*5980*/  @!P5 IMAD.IADD R101, R101, 0x1, -R0 ;  /* 0x000000016565d824 */ /* 0x000fe200078e0a00 */
[----:B------:R-:W-:Y:S01]  /*5990*/  ISETP.GE.AND P5, PT, R98, RZ, PT ;  /* 0x000000ff6200720c */ /* 0x000fe20003fa6270 */
[C---:B------:R-:W-:Y:S01]  /*59a0*/  IMAD R170, R0.reuse, R9, R170 ;  /* 0x0000000900aa7224 */ /* 0x040fe200078e02aa */
[----:B------:R-:W-:Y:S01]  /*59b0*/  IABS R9, R95 ;  /* 0x0000005f00097213 */ /* 0x000fe20000000000 */
[----:B------:R-:W-:Y:S01]  /*59c0*/  IMAD.MOV.U32 R88, RZ, RZ, R13 ;  /* 0x000000ffff587224 */ /* 0x000fe200078e000d */
[----:B------:R-:W-:Y:S01]  /*59d0*/  IABS R98, R91 ;  /* 0x0000005b00627213 */ /* 0x000fe20000000000 */
[----:B------:R-:W-:Y:S01]  /*59e0*/  @!P3 IMAD.MOV R176, RZ, RZ, -R176 ;  /* 0x000000ffffb0b224 */ /* 0x000fe200078e0ab0 */
[C---:B------:R-:W-:Y:S01]  /*59f0*/  ISETP.GT.U32.AND P3, PT, R0.reuse, R101, PT ;  /* 0x000000650000720c */ /* 0x040fe20003f64070 */
[----:B------:R-:W-:Y:S01]  /*5a00*/  @!P2 IMAD.MOV R88, RZ, RZ, -R88 ;  /* 0x000000ffff58a224 */ /* 0x000fe200078e0a58 */
[----:B------:R-:W-:Y:S01]  /*5a10*/  ISETP.GT.U32.AND P2, PT, R0, R170, PT ;  /* 0x000000aa0000720c */ /* 0x000fe20003f44070 */
[--C-:B------:R-:W-:Y:S01]  /*5a20*/  @!P1 IMAD.IADD R172, R172, 0x1, -R0.reuse ;  /* 0x00000001acac9824 */ /* 0x100fe200078e0a00 */
[----:B------:R-:W-:Y:S01]  /*5a30*/  ISETP.GE.AND P1, PT, R97, RZ, PT ;  /* 0x000000ff6100720c */ /* 0x000fe20003f26270 */
[----:B------:R-:W-:-:S02]  /*5a40*/  @!P0 IMAD.IADD R103, R103, 0x1, -R0 ;  /* 0x0000000167678824 */ /* 0x000fc400078e0a00 */
[----:B------:R-:W-:Y:S01]  /*5a50*/  IMAD.MOV.U32 R86, RZ, RZ, R99 ;  /* 0x000000ffff567224 */ /* 0x000fe200078e0063 */
[----:B------:R-:W-:Y:S01]  /*5a60*/  ISETP.GT.U32.AND P0, PT, R0, R172, PT ;  /* 0x000000ac0000720c */ /* 0x000fe20003f04070 */
[----:B------:R-:W-:Y:S01]  /*5a70*/  @!P6 IMAD.MOV R174, RZ, RZ, -R174 ;  /* 0x000000ffffaee224 */ /* 0x000fe200078e0aae */
[----:B------:R-:W-:Y:S01]  /*5a80*/  ISETP.GE.AND P6, PT, R92, RZ, PT ;  /* 0x000000ff5c00720c */ /* 0x000fe20003fc6270 */
[----:B------:R-:W-:Y:S01]  /*5a90*/  @!P4 IMAD.MOV R86, RZ, RZ, -R86 ;  /* 0x000000ffff56c224 */ /* 0x000fe200078e0a56 */
[----:B------:R-:W-:Y:S01]  /*5aa0*/  ISETP.GT.U32.AND P4, PT, R0, R103, PT ;  /* 0x000000670000720c */ /* 0x000fe20003f84070 */
[--C-:B------:R-:W-:Y:S01]  /*5ab0*/  @!P3 IMAD.IADD R101, R101, 0x1, -R0.reuse ;  /* 0x000000016565b824 */ /* 0x100fe200078e0a00 */
[----:B------:R-:W-:Y:S01]  /*5ac0*/  ISETP.GE.AND P3, PT, R94, RZ, PT ;  /* 0x000000ff5e00720c */ /* 0x000fe20003f66270 */
[----:B------:R-:W-:Y:S02]  /*5ad0*/  @!P2 IMAD.IADD R170, R170, 0x1, -R0 ;  /* 0x00000001aaaaa824 */ /* 0x000fe400078e0a00 */
[----:B------:R-:W-:-:S02]  /*5ae0*/  IMAD.MOV.U32 R94, RZ, RZ, R9 ;  /* 0x000000ffff5e7224 */ /* 0x000fc400078e0009 */
[----:B------:R-:W-:Y:S01]  /*5af0*/  IMAD.HI.U32 R9, R5, R168, RZ ;  /* 0x000000a805097227 */ /* 0x000fe200078e00ff */
[----:B------:R-:W-:-:S03]  /*5b00*/  ISETP.GT.U32.AND P2, PT, R0, R170, PT ;  /* 0x000000aa0000720c */ /* 0x000fc60003f44070 */
[----:B------:R-:W-:-:S04]  /*5b10*/  IMAD.HI.U32 R11, R5, R94, RZ ;  /* 0x0000005e050b7227 */ /* 0x000fc800078e00ff */
[----:B------:R-:W-:Y:S01]  /*5b20*/  @!P0 IMAD.IADD R172, R172, 0x1, -R0 ;  /* 0x00000001acac8824 */ /* 0x000fe200078e0a00 */
[----:B------:R-:W-:Y:S01]  /*5b30*/  ISETP.GE.AND P0, PT, R93, RZ, PT ;  /* 0x000000ff5d00720c */ /* 0x000fe20003f06270 */
[----:B------:R-:W-:Y:S02]  /*5b40*/  IMAD.MOV R9, RZ, RZ, -R9 ;  /* 0x000000ffff097224 */ /* 0x000fe400078e0a09 */
[----:B------:R-:W-:Y:S02]  /*5b50*/  IMAD.MOV R11, RZ, RZ, -R11 ;  /* 0x000000ffff0b7224 */ /* 0x000fe400078e0a0b */
[----:B------:R-:W-:Y:S01]  /*5b60*/  @!P1 IMAD.MOV R172, RZ, RZ, -R172 ;  /* 0x000000ffffac9224 */ /* 0x000fe200078e0aac */
[----:B------:R-:W-:Y:S01]  /*5b70*/  ISETP.GE.AND P1, PT, R90, RZ, PT ;  /* 0x000000ff5a00720c */ /* 0x000fe20003f26270 */
[----:B------:R-:W-:Y:S02]  /*5b80*/  IMAD R168, R0, R9, R168 ;  /* 0x0000000900a87224 */ /* 0x000fe400078e02a8 */
[----:B------:R-:W-:-:S02]  /*5b90*/  IMAD.MOV.U32 R90, RZ, RZ, R101 ;  /* 0x000000ffff5a7224 */ /* 0x000fc400078e0065 */
[C---:B------:R-:W-:Y:S02]  /*5ba0*/  IMAD R94, R0.reuse, R11, R94 ;  /* 0x0000000b005e7224 */ /* 0x040fe400078e025e */
[----:B------:R-:W-:Y:S01]  /*5bb0*/  @!P5 IMAD.MOV R90, RZ, RZ, -R90 ;  /* 0x000000ffff5ad224 */ /* 0x000fe200078e0a5a */
[----:B------:R-:W-:Y:S01]  /*5bc0*/  ISETP.GT.U32.AND P5, PT, R0, R168, PT ;  /* 0x000000a80000720c */ /* 0x000fe20003fa4070 */
[--C-:B------:R-:W-:Y:S01]  /*5bd0*/  @!P2 IMAD.IADD R170, R170, 0x1, -R0.reuse ;  /* 0x00000001aaaaa824 */ /* 0x100fe200078e0a00 */
[----:B------:R-:W-:Y:S01]  /*5be0*/  ISETP.GT.U32.AND P2, PT, R0, R94, PT ;  /* 0x0000005e0000720c */ /* 0x000fe20003f44070 */
[----:B------:R-:W-:Y:S01]  /*5bf0*/  @!P4 IMAD.IADD R103, R103, 0x1, -R0 ;  /* 0x000000016767c824 */ /* 0x000fe200078e0a00 */
[----:B------:R-:W-:Y:S01]  /*5c00*/  ISETP.GE.AND P4, PT, R95, RZ, PT ;  /* 0x000000ff5f00720c */ /* 0x000fe20003f86270 */
[----:B------:R-:W-:-:S04]  /*5c10*/  IMAD.HI.U32 R9, R5, R166, RZ ;  /* 0x000000a605097227 */ /* 0x000fc800078e00ff */
[----:B------:R-:W-:Y:S02]  /*5c20*/  IMAD.MOV.U32 R92, RZ, RZ, R103 ;  /* 0x000000ffff5c7224 */ /* 0x000fe400078e0067 */
[----:B------:R-:W-:Y:S02]  /*5c30*/  IMAD.MOV R9, RZ, RZ, -R9 ;  /* 0x000000ffff097224 */ /* 0x000fe400078e0a09 */
[--C-:B------:R-:W-:Y:S02]  /*5c40*/  @!P5 IMAD.IADD R168, R168, 0x1, -R0.reuse ;  /* 0x00000001a8a8d824 */ /* 0x100fe400078e0a00 */
[----:B------:R-:W-:Y:S02]  /*5c50*/  @!P2 IMAD.IADD R94, R94, 0x1, -R0 ;  /* 0x000000015e5ea824 */ /* 0x000fe400078e0a00 */
[----:B------:R-:W-:Y:S01]  /*5c60*/  @!P6 IMAD.MOV R92, RZ, RZ, -R92 ;  /* 0x000000ffff5ce224 */ /* 0x000fe200078e0a5c */
[----:B------:R-:W-:Y:S01]  /*5c70*/  ISETP.GE.AND P6, PT, R7, RZ, PT ;  /* 0x000000ff0700720c */ /* 0x000fe20003fc6270 */
[C---:B------:R-:W-:Y:S01]  /*5c80*/  IMAD R166, R0.reuse, R9, R166 ;  /* 0x0000000900a67224 */ /* 0x040fe200078e02a6 */
[C---:B------:R-:W-:Y:S01]  /*5c90*/  ISETP.GT.U32.AND P5, PT, R0.reuse, R168, PT ;  /* 0x000000a80000720c */ /* 0x040fe20003fa4070 */
[----:B------:R-:W-:Y:S01]  /*5ca0*/  IMAD.HI.U32 R7, R5, R96, RZ ;  /* 0x0000006005077227 */ /* 0x000fe200078e00ff */
[----:B------:R-:W-:-:S03]  /*5cb0*/  ISETP.GT.U32.AND P2, PT, R0, R94, PT ;  /* 0x0000005e0000720c */ /* 0x000fc60003f44070 */
[----:B------:R-:W-:-:S04]  /*5cc0*/  IMAD.HI.U32 R9, R5, R164, RZ ;  /* 0x000000a405097227 */ /* 0x000fc800078e00ff */
[----:B------:R-:W-:Y:S02]  /*5cd0*/  IMAD.MOV R11, RZ, RZ, -R7 ;  /* 0x000000ffff0b7224 */ /* 0x000fe400078e0a07 */
[----:B------:R-:W-:Y:S02]  /*5ce0*/  IMAD.MOV R9, RZ, RZ, -R9 ;  /* 0x000000ffff097224 */ /* 0x000fe400078e0a09 */
[----:B------:R-:W-:-:S04]  /*5cf0*/  IMAD.HI.U32 R7, R5, R98, RZ ;  /* 0x0000006205077227 */ /* 0x000fc800078e00ff */
[----:B------:R-:W-:Y:S02]  /*5d00*/  IMAD R164, R0, R9, R164 ;  /* 0x0000000900a47224 */ /* 0x000fe400078e02a4 */
[----:B------:R-:W-:Y:S02]  /*5d10*/  IMAD.MOV R7, RZ, RZ, -R7 ;  /* 0x000000ffff077224 */ /* 0x000fe400078e0a07 */
[----:B------:R-:W-:Y:S02]  /*5d20*/  @!P5 IMAD.IADD R168, R168, 0x1, -R0 ;  /* 0x00000001a8a8d824 */ /* 0x000fe400078e0a00 */
[----:B------:R-:W-:Y:S02]  /*5d30*/  IMAD R98, R0, R7, R98 ;  /* 0x0000000700627224 */ /* 0x000fe400078e0262 */
[----:B------:R-:W-:Y:S01]  /*5d40*/  @!P2 IMAD.IADD R94, R94, 0x1, -R0 ;  /* 0x000000015e5ea824 */ /* 0x000fe200078e0a00 */
[C---:B------:R-:W-:Y:S01]  /*5d50*/  ISETP.GT.U32.AND P2, PT, R0.reuse, R164, PT ;  /* 0x000000a40000720c */ /* 0x040fe20003f44070 */
[----:B------:R-:W-:Y:S01]  /*5d60*/  @!P3 IMAD.MOV R168, RZ, RZ, -R168 ;  /* 0x000000ffffa8b224 */ /* 0x000fe200078e0aa8 */
[C---:B------:R-:W-:Y:S01]  /*5d70*/  ISETP.GT.U32.AND P3, PT, R0.reuse, R98, PT ;  /* 0x000000620000720c */ /* 0x040fe20003f64070 */
[----:B------:R-:W-:-:S02]  /*5d80*/  IMAD R96, R0, R11, R96 ;  /* 0x0000000b00607224 */ /* 0x000fc400078e0260 */
[----:B------:R-:W-:-:S03]  /*5d90*/  IMAD.HI.U32 R7, R5, R162, RZ ;  /* 0x000000a205077227 */ /* 0x000fc600078e00ff */
[C---:B------:R-:W-:Y:S01]  /*5da0*/  ISETP.GT.U32.AND P5, PT, R0.reuse, R96, PT ;  /* 0x000000600000720c */ /* 0x040fe20003fa4070 */
[----:B------:R-:W-:Y:S02]  /*5db0*/  IMAD.MOV R7, RZ, RZ, -R7 ;  /* 0x000000ffff077224 */ /* 0x000fe400078e0a07 */
[----:B------:R-:W-:Y:S01]  /*5dc0*/  @!P0 IMAD.MOV R170, RZ, RZ, -R170 ;  /* 0x000000ffffaa8224 */ /* 0x000fe200078e0aaa */
[----:B------:R-:W-:Y:S01]  /*5dd0*/  ISETP.GT.U32.AND P0, PT, R0, R166, PT ;  /* 0x000000a60000720c */ /* 0x000fe20003f04070 */
[--C-:B------:R-:W-:Y:S02]  /*5de0*/  @!P2 IMAD.IADD R164, R164, 0x1, -R0.reuse ;  /* 0x00000001a4a4a824 */ /* 0x100fe400078e0a00 */
[----:B------:R-:W-:Y:S02]  /*5df0*/  @!P3 IMAD.IADD R98, R98, 0x1, -R0 ;  /* 0x000000016262b824 */ /* 0x000fe400078e0a00 */
[C---:B------:R-:W-:Y:S01]  /*5e00*/  IMAD R162, R0.reuse, R7, R162 ;  /* 0x0000000700a27224 */ /* 0x040fe200078e02a2 */
[----:B------:R-:W-:Y:S01]  /*5e10*/  ISETP.GT.U32.AND P3, PT, R0, R164, PT ;  /* 0x000000a40000720c */ /* 0x000fe20003f64070 */
[----:B------:R-:W-:-:S03]  /*5e20*/  IMAD.HI.U32 R7, R5, R100, RZ ;  /* 0x0000006405077227 */ /* 0x000fc600078e00ff */
[----:B------:R-:W-:Y:S01]  /*5e30*/  ISETP.GT.U32.AND P2, PT, R0, R162, PT ;  /* 0x000000a20000720c */ /* 0x000fe20003f44070 */
[----:B------:R-:W-:Y:S02]  /*5e40*/  IMAD.MOV R7, RZ, RZ, -R7 ;  /* 0x000000ffff077224 */ /* 0x000fe400078e0a07 */
[----:B------:R-:W-:Y:S01]  /*5e50*/  @!P5 IMAD.IADD R96, R96, 0x1, -R0 ;  /* 0x000000016060d824 */ /* 0x000fe200078e0a00 */
[----:B------:R-:W-:Y:S01]  /*5e60*/  ISETP.GE.AND P5, PT, R89, RZ, PT ;  /* 0x000000ff5900720c */ /* 0x000fe20003fa6270 */
[C---:B------:R-:W-:Y:S02]  /*5e70*/  IMAD R100, R0.reuse, R7, R100 ;  /* 0x0000000700647224 */ /* 0x040fe400078e0264 */
[----:B------:R-:W-:Y:S01]  /*5e80*/  @!P4 IMAD.MOV R94, RZ, RZ, -R94 ;  /* 0x000000ffff5ec224 */ /* 0x000fe200078e0a5e */
[----:B------:R-:W-:Y:S01]  /*5e90*/  ISETP.GT.U32.AND P4, PT, R0, R96, PT ;  /* 0x000000600000720c */ /* 0x000fe20003f84070 */
[----:B------:R-:W-:Y:S01]  /*5ea0*/  @!P3 IMAD.IADD R164, R164, 0x1, -R0 ;  /* 0x00000001a4a4b824 */ /* 0x000fe200078e0a00 */
[----:B------:R-:W-:Y:S01]  /*5eb0*/  ISETP.GT.U32.AND P3, PT, R0, R100, PT ;  /* 0x000000640000720c */ /* 0x000fe20003f64070 */
[----:B------:R-:W-:-:S04]  /*5ec0*/  IMAD.HI.U32 R7, R5, R160, RZ ;  /* 0x000000a005077227 */ /* 0x000fc800078e00ff */
[----:B------:R-:W-:Y:S02]  /*5ed0*/  @!P0 IMAD.IADD R166, R166, 0x1, -R0 ;  /* 0x00000001a6a68824 */ /* 0x000fe400078e0a00 */
[----:B------:R-:W-:Y:S02]  /*5ee0*/  IMAD.MOV R9, RZ, RZ, -R7 ;  /* 0x000000ffff097224 */ /* 0x000fe400078e0a07 */
[----:B------:R-:W-:Y:S01]  /*5ef0*/  IMAD.HI.U32 R7, R5, R102, RZ ;  /* 0x0000006605077227 */ /* 0x000fe200078e00ff */
[----:B------:R-:W-:-:S03]  /*5f00*/  ISETP.GT.U32.AND P0, PT, R0, R166, PT ;  /* 0x000000a60000720c */ /* 0x000fc60003f04070 */
[--C-:B------:R-:W-:Y:S01]  /*5f10*/  @!P4 IMAD.IADD R96, R96, 0x1, -R0.reuse ;  /* 0x000000016060c824 */ /* 0x100fe200078e0a00 */
[----:B------:R-:W-:Y:S01]  /*5f20*/  ISETP.GE.AND P4, PT, R83, RZ, PT ;  /* 0x000000ff5300720c */ /* 0x000fe20003f86270 */
[----:B------:R-:W-:Y:S02]  /*5f30*/  IMAD.MOV R7, RZ, RZ, -R7 ;  /* 0x000000ffff077224 */ /* 0x000fe400078e0a07 */
[--C-:B------:R-:W-:Y:S01]  /*5f40*/  @!P3 IMAD.IADD R100, R100, 0x1, -R0.reuse ;  /* 0x000000016464b824 */ /* 0x100fe200078e0a00 */
[----:B------:R-:W-:Y:S01]  /*5f50*/  ISETP.GE.AND P3, PT, R87, RZ, PT ;  /* 0x000000ff5700720c */ /* 0x000fe20003f66270 */
[----:B------:R-:W-:Y:S02]  /*5f60*/  @!P2 IMAD.IADD R162, R162, 0x1, -R0 ;  /* 0x00000001a2a2a824 */ /* 0x000fe400078e0a00 */
[C---:B------:R-:W-:Y:S02]  /*5f70*/  IMAD R102, R0.reuse, R7, R102 ;  /* 0x0000000700667224 */ /* 0x040fe400078e0266 */
[----:B------:R-:W-:Y:S01]  /*5f80*/  @!P6 IMAD.MOV R96, RZ, RZ, -R96 ;  /* 0x000000ffff60e224 */ /* 0x000fe200078e0a60 */
[C---:B------:R-:W-:Y:S01]  /*5f90*/  ISETP.GT.U32.AND P6, PT, R0.reuse, R100, PT ;  /* 0x000000640000720c */ /* 0x040fe20003fc4070 */
[----:B------:R-:W-:Y:S01]  /*5fa0*/  IMAD.HI.U32 R11, R5, R104, RZ ;  /* 0x00000068050b7227 */ /* 0x000fe200078e00ff */
[----:B------:R-:W-:-:S03]  /*5fb0*/  ISETP.GT.U32.AND P2, PT, R0, R162, PT ;  /* 0x000000a20000720c */ /* 0x000fc60003f44070 */
[----:B------:R-:W-:Y:S01]  /*5fc0*/  @!P5 IMAD.MOV R164, RZ, RZ, -R164 ;  /* 0x000000ffffa4d224 */ /* 0x000fe200078e0aa4 */
[----:B------:R-:W-:Y:S01]  /*5fd0*/  ISETP.GT.U32.AND P5, PT, R0, R102, PT ;  /* 0x000000660000720c */ /* 0x000fe20003fa4070 */
[----:B------:R-:W-:Y:S01]  /*5fe0*/  @!P0 IMAD.IADD R166, R166, 0x1, -R0 ;  /* 0x00000001a6a68824 */ /* 0x000fe200078e0a00 */
[----:B------:R-:W-:Y:S01]  /*5ff0*/  ISETP.GE.AND P0, PT, R91, RZ, PT ;  /* 0x000000ff5b00720c */ /* 0x000fe20003f06270 */
[----:B------:R-:W-:Y:S02]  /*6000*/  IMAD.MOV R11, RZ, RZ, -R11 ;  /* 0x000000ffff0b7224 */ /* 0x000fe400078e0a0b */
[----:B------:R-:W-:-:S04]  /*6010*/  IMAD.HI.U32 R7, R5, R156, RZ ;  /* 0x0000009c05077227 */ /* 0x000fc800078e00ff */
[----:B------:R-:W-:Y:S01]  /*6020*/  @!P1 IMAD.MOV R166, RZ, RZ, -R166 ;  /* 0x000000ffffa69224 */ /* 0x000fe200078e0aa6 */
[C---:B------:R-:W-:Y:S01]  /*6030*/  ISETP.GT.U32.AND P1, PT, R0.reuse, R98, PT ;  /* 0x000000620000720c */ /* 0x040fe20003f24070 */
[C---:B------:R-:W-:Y:S02]  /*6040*/  IMAD R104, R0.reuse, R11, R104 ;  /* 0x0000000b00687224 */ /* 0x040fe400078e0268 */
[----:B------:R-:W-:Y:S02]  /*6050*/  IMAD.MOV R7, RZ, RZ, -R7 ;  /* 0x000000ffff077224 */ /* 0x000fe400078e0a07 */
[C---:B------:R-:W-:Y:S02]  /*6060*/  IMAD R160, R0.reuse, R9, R160 ;  /* 0x0000000900a07224 */ /* 0x040fe400078e02a0 */
[----:B------:R-:W-:Y:S02]  /*6070*/  IMAD R156, R0, R7, R156 ;  /* 0x00000007009c7224 */ /* 0x000fe400078e029c */
[----:B------:R-:W-:Y:S01]  /*6080*/  @!P6 IMAD.IADD R100, R100, 0x1, -R0 ;  /* 0x000000016464e824 */ /* 0x000fe200078e0a00 */
[----:B------:R-:W-:Y:S01]  /*6090*/  ISETP.GT.U32.AND P6, PT, R0, R104, PT ;  /* 0x000000680000720c */ /* 0x000fe20003fc4070 */
[----:B------:R-:W-:-:S04]  /*60a0*/  IMAD.HI.U32 R9, R5, R158, RZ ;  /* 0x0000009e05097227 */ /* 0x000fc800078e00ff */
[--C-:B------:R-:W-:Y:S01]  /*60b0*/  @!P2 IMAD.IADD R162, R162, 0x1, -R0.reuse ;  /* 0x00000001a2a2a824 */ /* 0x100fe200078e0a00 */
[----:B------:R-:W-:Y:S01]  /*60c0*/  ISETP.GT.U32.AND P2, PT, R0, R160, PT ;  /* 0x000000a00000720c */ /* 0x000fe20003f44070 */
[--C-:B------:R-:W-:Y:S01]  /*60d0*/  @!P5 IMAD.IADD R102, R102, 0x1, -R0.reuse ;  /* 0x000000016666d824 */ /* 0x100fe200078e0a00 */
[----:B------:R-:W-:Y:S01]  /*60e0*/  ISETP.GT.U32.AND P5, PT, R0, R156, PT ;  /* 0x0000009c0000720c */ /* 0x000fe20003fa4070 */
[----:B------:R-:W-:Y:S02]  /*60f0*/  IMAD.MOV R9, RZ, RZ, -R9 ;  /* 0x000000ffff097224 */ /* 0x000fe400078e0a09 */
[----:B------:R-:W-:Y:S01]  /*6100*/  @!P1 IMAD.IADD R98, R98, 0x1, -R0 ;  /* 0x0000000162629824 */ /* 0x000fe200078e0a00 */
[----:B------:R-:W-:Y:S01]  /*6110*/  ISETP.GE.AND P1, PT, R85, RZ, PT ;  /* 0x000000ff5500720c */ /* 0x000fe20003f26270 */
[----:B------:R-:W-:Y:S02]  /*6120*/  IMAD R158, R0, R9, R158 ;  /* 0x00000009009e7224 */ /* 0x000fe400078e029e */
[----:B------:R-:W-:-:S04]  /*6130*/  IMAD.HI.U32 R7, R5, R106, RZ ;  /* 0x0000006a05077227 */ /* 0x000fc800078e00ff */
[----:B------:R-:W-:Y:S01]  /*6140*/  @!P0 IMAD.MOV R98, RZ, RZ, -R98 ;  /* 0x000000ffff628224 */ /* 0x000fe200078e0a62 */
[----:B------:R-:W-:Y:S01]  /*6150*/  ISETP.GT.U32.AND P0, PT, R0, R158, PT ;  /* 0x0000009e0000720c */ /* 0x000fe20003f04070 */
[--C-:B------:R-:W-:Y:S01]  /*6160*/  @!P6 IMAD.IADD R104, R104, 0x1, -R0.reuse ;  /* 0x000000016868e824 */ /* 0x100fe200078e0a00 */
[----:B------:R-:W-:Y:S01]  /*6170*/  ISETP.GT.U32.AND P6, PT, R0, R102, PT ;  /* 0x000000660000720c */ /* 0x000fe20003fc4070 */
[----:B------:R-:W-:Y:S02]  /*6180*/  IMAD.MOV R7, RZ, RZ, -R7 ;  /* 0x000000ffff077224 */ /* 0x000fe400078e0a07 */
[--C-:B------:R-:W-:Y:S02]  /*6190*/  @!P2 IMAD.IADD R160, R160, 0x1, -R0.reuse ;  /* 0x00000001a0a0a824 */ /* 0x100fe400078e0a00 */
[----:B------:R-:W-:Y:S01]  /*61a0*/  @!P5 IMAD.IADD R156, R156, 0x1, -R0 ;  /* 0x000000019c9cd824 */ /* 0x000fe200078e0a00 */
[C---:B------:R-:W-:Y:S01]  /*61b0*/  ISETP.GT.U32.AND P5, PT, R0.reuse, R104, PT ;  /* 0x000000680000720c */ /* 0x040fe20003fa4070 */
[C---:B------:R-:W-:Y:S01]  /*61c0*/  IMAD R106, R0.reuse, R7, R106 ;  /* 0x00000007006a7224 */ /* 0x040fe200078e026a */
[----:B------:R-:W-:Y:S01]  /*61d0*/  ISETP.GT.U32.AND P2, PT, R0, R160, PT ;  /* 0x000000a00000720c */ /* 0x000fe20003f44070 */
[----:B------:R-:W-:-:S04]  /*61e0*/  IMAD.HI.U32 R7, R5, R154, RZ ;  /* 0x0000009a05077227 */ /* 0x000fc800078e00ff */
[----:B------:R-:W-:Y:S02]  /*61f0*/  IMAD.MOV R7, RZ, RZ, -R7 ;  /* 0x000000ffff077224 */ /* 0x000fe400078e0a07 */
[----:B------:R-:W-:Y:S01]  /*6200*/  @!P0 IMAD.IADD R158, R158, 0x1, -R0 ;  /* 0x000000019e9e8824 */ /* 0x000fe200078e0a00 */
[----:B------:R-:W-:Y:S01]  /*6210*/  ISETP.GE.AND P0, PT, R81, RZ, PT ;  /* 0x000000ff5100720c */ /* 0x000fe20003f06270 */
[C---:B------:R-:W-:Y:S02]  /*6220*/  IMAD R154, R0.reuse, R7, R154 ;  /* 0x00000007009a7224 */ /* 0x040fe400078e029a */
        /* <DEDUP_REMOVED lines=8> */
[----:B------:R-:W-:-:S04]  /*62b0*/  IMAD.HI.U32 R7, R5, R108, RZ ;  /* 0x0000006c05077227 */ /* 0x000fc800078e00ff */
[----:B------:R-:W-:Y:S01]  /*62c0*/  @!P4 IMAD.MOV R162, RZ, RZ, -R162 ;  /* 0x000000ffffa2c224 */ /* 0x000fe200078e0aa2 */
[----:B------:R-:W-:Y:S01]  /*62d0*/  ISETP.GE.AND P4, PT, R77, RZ, PT ;  /* 0x000000ff4d00720c */ /* 0x000fe20003f86270 */
[--C-:B------:R-:W-:Y:S01]  /*62e0*/  @!P1 IMAD.IADD R158, R158, 0x1, -R0.reuse ;  /* 0x000000019e9e9824 */ /* 0x100fe200078e0a00 */
[----:B------:R-:W-:Y:S01]  /*62f0*/  ISETP.GE.AND P1, PT, R71, RZ, PT ;  /* 0x000000ff4700720c */ /* 0x000fe20003f26270 */
[----:B------:R-:W-:Y:S02]  /*6300*/  @!P5 IMAD.IADD R154, R154, 0x1, -R0 ;  /* 0x000000019a9ad824 */ /* 0x000fe400078e0a00 */
[----:B------:R-:W-:Y:S02]  /*6310*/  IMAD.MOV R7, RZ, RZ, -R7 ;  /* 0x000000ffff077224 */ /* 0x000fe400078e0a07 */
[----:B------:R-:W-:Y:S01]  /*6320*/  @!P3 IMAD.MOV R160, RZ, RZ, -R160 ;  /* 0x000000ffffa0b224 */ /* 0x000fe200078e0aa0 */
[C---:B------:R-:W-:Y:S01]  /*6330*/  ISETP.GT.U32.AND P3, PT, R0.reuse, R156, PT ;  /* 0x0000009c0000720c */ /* 0x040fe20003f64070 */
[----:B------:R-:W-:Y:S01]  /*6340*/  @!P2 IMAD.MOV R158, RZ, RZ, -R158 ;  /* 0x000000ffff9ea224 */ /* 0x000fe200078e0a9e */
[C---:B------:R-:W-:Y:S01]  /*6350*/  ISETP.GT.U32.AND P2, PT, R0.reuse, R154, PT ;  /* 0x0000009a0000720c */ /* 0x040fe20003f44070 */
[----:B------:R-:W-:-:S02]  /*6360*/  IMAD R108, R0, R7, R108 ;  /* 0x00000007006c7224 */ /* 0x000fc400078e026c */
[----:B------:R-:W-:-:S03]  /*6370*/  IMAD.HI.U32 R7, R5, R110, RZ ;  /* 0x0000006e05077227 */ /* 0x000fc600078e00ff */
[----:B------:R-:W-:Y:S01]  /*6380*/  ISETP.GT.U32.AND P5, PT, R0, R108, PT ;  /* 0x0000006c0000720c */ /* 0x000fe20003fa4070 */
        /* <DEDUP_REMOVED lines=8> */
[----:B------:R-:W-:Y:S01]  /*6410*/  ISETP.GE.AND P3, PT, R73, RZ, PT ;  /* 0x000000ff4900720c */ /* 0x000fe20003f66270 */
[----:B------:R-:W-:Y:S01]  /*6420*/  @!P2 IMAD.IADD R154, R154, 0x1, -R0 ;  /* 0x000000019a9aa824 */ /* 0x000fe200078e0a00 */
[C---:B------:R-:W-:Y:S01]  /*6430*/  ISETP.GT.U32.AND P2, PT, R0.reuse, R110, PT ;  /* 0x0000006e0000720c */ /* 0x040fe20003f44070 */
[----:B------:R-:W-:Y:S02]  /*6440*/  IMAD.MOV R9, RZ, RZ, -R9 ;  /* 0x000000ffff097224 */ /* 0x000fe400078e0a09 */
[----:B------:R-:W-:Y:S02]  /*6450*/  @!P1 IMAD.MOV R156, RZ, RZ, -R156 ;  /* 0x000000ffff9c9224 */ /* 0x000fe400078e0a9c */
[----:B------:R-:W-:Y:S02]  /*6460*/  IMAD R152, R0, R9, R152 ;  /* 0x0000000900987224 */ /* 0x000fe400078e0298 */
[--C-:B------:R-:W-:Y:S01]  /*6470*/  @!P4 IMAD.IADD R106, R106, 0x1, -R0.reuse ;  /* 0x000000016a6ac824 */ /* 0x100fe200078e0a00 */
[----:B------:R-:W-:Y:S01]  /*6480*/  ISETP.GE.AND P4, PT, R67, RZ, PT ;  /* 0x000000ff4300720c */ /* 0x000fe20003f86270 */
[----:B------:R-:W-:Y:S01]  /*6490*/  @!P5 IMAD.IADD R108, R108, 0x1, -R0 ;  /* 0x000000016c6cd824 */ /* 0x000fe200078e0a00 */
[----:B------:R-:W-:Y:S01]  /*64a0*/  ISETP.GT.U32.AND P1, PT, R0, R152, PT ;  /* 0x000000980000720c */ /* 0x000fe20003f24070 */
[----:B------:R-:W-:Y:S01]  /*64b0*/  @!P3 IMAD.MOV R106, RZ, RZ, -R106 ;  /* 0x000000ffff6ab224 */ /* 0x000fe200078e0a6a */
[----:B------:R-:W-:Y:S01]  /*64c0*/  ISETP.GE.AND P5, PT, R69, RZ, PT ;  /* 0x000000ff4500720c */ /* 0x000fe20003fa6270 */
[----:B------:R-:W-:Y:S01]  /*64d0*/  @!P2 IMAD.IADD R110, R110, 0x1, -R0 ;  /* 0x000000016e6ea824 */ /* 0x000fe200078e0a00 */
[----:B------:R-:W-:Y:S01]  /*64e0*/  ISETP.GT.U32.AND P3, PT, R0, R108, PT ;  /* 0x0000006c0000720c */ /* 0x000fe20003f64070 */
[----:B------:R-:W-:-:S03]  /*64f0*/  IMAD.HI.U32 R7, R5, R150, RZ ;  /* 0x0000009605077227 */ /* 0x000fc600078e00ff */
[----:B------:R-:W-:Y:S01]  /*6500*/  ISETP.GT.U32.AND P2, PT, R0, R110, PT ;  /* 0x0000006e0000720c */ /* 0x000fe20003f44070 */
[----:B------:R-:W-:Y:S02]  /*6510*/  IMAD.MOV R9, RZ, RZ, -R7 ;  /* 0x000000ffff097224 */ /* 0x000fe400078e0a07 */
[----:B------:R-:W-:-:S04]  /*6520*/  IMAD.HI.U32 R7, R5, R112, RZ ;  /* 0x0000007005077227 */ /* 0x000fc800078e00ff */
[----:B------:R-:W-:Y:S02]  /*6530*/  @!P1 IMAD.IADD R152, R152, 0x1, -R0 ;  /* 0x0000000198989824 */ /* 0x000fe400078e0a00 */
[C---:B------:R-:W-:Y:S02]  /*6540*/  IMAD R150, R0.reuse, R9, R150 ;  /* 0x0000000900967224 */ /* 0x040fe400078e0296 */
[----:B------:R-:W-:Y:S01]  /*6550*/  IMAD.MOV R7, RZ, RZ, -R7 ;  /* 0x000000ffff077224 */ /* 0x000fe200078e0a07 */
[----:B------:R-:W-:Y:S01]  /*6560*/  ISETP.GT.U32.AND P1, PT, R0, R152, PT ;  /* 0x000000980000720c */ /* 0x000fe20003f24070 */
[----:B------:R-:W-:Y:S01]  /*6570*/  @!P3 IMAD.IADD R108, R108, 0x1, -R0 ;  /* 0x000000016c6cb824 */ /* 0x000fe200078e0a00 */
[C---:B------:R-:W-:Y:S01]  /*6580*/  ISETP.GT.U32.AND P3, PT, R0.reuse, R150, PT ;  /* 0x000000960000720c */ /* 0x040fe20003f64070 */
[----:B------:R-:W-:Y:S02]  /*6590*/  IMAD R112, R0, R7, R112 ;  /* 0x0000000700707224 */ /* 0x000fe400078e0270 */
[----:B------:R-:W-:-:S02]  /*65a0*/  @!P2 IMAD.IADD R110, R110, 0x1, -R0 ;  /* 0x000000016e6ea824 */ /* 0x000fc400078e0a00 */
[----:B------:R-:W-:Y:S01]  /*65b0*/  IMAD.HI.U32 R7, R5, R114, RZ ;  /* 0x0000007205077227 */ /* 0x000fe200078e00ff */
[----:B------:R-:W-:-:S03]  /*65c0*/  ISETP.GT.U32.AND P2, PT, R0, R112, PT ;  /* 0x000000700000720c */ /* 0x000fc60003f44070 */
[----:B------:R-:W-:Y:S02]  /*65d0*/  IMAD.MOV R11, RZ, RZ, -R7 ;  /* 0x000000ffff0b7224 */ /* 0x000fe400078e0a07 */
[----:B------:R-:W-:-:S04]  /*65e0*/  IMAD.HI.U32 R7, R5, R146, RZ ;  /* 0x0000009205077227 */ /* 0x000fc800078e00ff */
[--C-:B------:R-:W-:Y:S01]  /*65f0*/  @!P1 IMAD.IADD R152, R152, 0x1, -R0.reuse ;  /* 0x0000000198989824 */ /* 0x100fe200078e0a00 */
[----:B------:R-:W-:Y:S01]  /*6600*/  ISETP.GE.AND P1, PT, R61, RZ, PT ;  /* 0x000000ff3d00720c */ /* 0x000fe20003f26270 */
[----:B------:R-:W-:Y:S01]  /*6610*/  @!P3 IMAD.IADD R150, R150, 0x1, -R0 ;  /* 0x000000019696b824 */ /* 0x000fe200078e0a00 */
[----:B------:R-:W-:Y:S01]  /*6620*/  ISETP.GE.AND P3, PT, R63, RZ, PT ;  /* 0x000000ff3f00720c */ /* 0x000fe20003f66270 */
[----:B------:R-:W-:Y:S02]  /*6630*/  IMAD R114, R0, R11, R114 ;  /* 0x0000000b00727224 */ /* 0x000fe400078e0272 */
[----:B------:R-:W-:Y:S02]  /*6640*/  IMAD.MOV R7, RZ, RZ, -R7 ;  /* 0x000000ffff077224 */ /* 0x000fe400078e0a07 */
[----:B------:R-:W-:-:S04]  /*6650*/  IMAD.HI.U32 R9, R5, R148, RZ ;  /* 0x0000009405097227 */ /* 0x000fc800078e00ff */
[----:B------:R-:W-:Y:S01]  /*6660*/  @!P2 IMAD.IADD R112, R112, 0x1, -R0 ;  /* 0x000000017070a824 */ /* 0x000fe200078e0a00 */
[C---:B------:R-:W-:Y:S01]  /*6670*/  ISETP.GT.U32.AND P2, PT, R0.reuse, R150, PT ;  /* 0x000000960000720c */ /* 0x040fe20003f44070 */
[----:B------:R-:W-:Y:S01]  /*6680*/  @!P4 IMAD.MOV R152, RZ, RZ, -R152 ;  /* 0x000000ffff98c224 */ /* 0x000fe200078e0a98 */
[C---:B------:R-:W-:Y:S01]  /*6690*/  ISETP.GT.U32.AND P4, PT, R0.reuse, R114, PT ;  /* 0x000000720000720c */ /* 0x040fe20003f84070 */
[----:B------:R-:W-:Y:S02]  /*66a0*/  IMAD R146, R0, R7, R146 ;  /* 0x0000000700927224 */ /* 0x000fe400078e0292 */
[----:B------:R-:W-:Y:S02]  /*66b0*/  IMAD.MOV R9, RZ, RZ, -R9 ;  /* 0x000000ffff097224 */ /* 0x000fe400078e0a09 */
[----:B------:R-:W-:-:S04]  /*66c0*/  IMAD.HI.U32 R7, R5, R116, RZ ;  /* 0x0000007405077227 */ /* 0x000fc800078e00ff */
[C---:B------:R-:W-:Y:S02]  /*66d0*/  IMAD R148, R0.reuse, R9, R148 ;  /* 0x0000000900947224 */ /* 0x040fe400078e0294 */
[----:B------:R-:W-:Y:S02]  /*66e0*/  IMAD.MOV R7, RZ, RZ, -R7 ;  /* 0x000000ffff077224 */ /* 0x000fe400078e0a07 */
[----:B------:R-:W-:Y:S01]  /*66f0*/  @!P5 IMAD.MOV R110, RZ, RZ, -R110 ;  /* 0x000000ffff6ed224 */ /* 0x000fe200078e0a6e */
[C---:B------:R-:W-:Y:S01]  /*6700*/  ISETP.GT.U32.AND P5, PT, R0.reuse, R148, PT ;  /* 0x000000940000720c */ /* 0x040fe20003fa4070 */
[----:B------:R-:W-:Y:S02]  /*6710*/  IMAD R116, R0, R7, R116 ;  /* 0x0000000700747224 */ /* 0x000fe400078e0274 */
[--C-:B------:R-:W-:Y:S01]  /*6720*/  @!P2 IMAD.IADD R150, R150, 0x1, -R0.reuse ;  /* 0x000000019696a824 */ /* 0x100fe200078e0a00 */
[----:B------:R-:W-:Y:S01]  /*6730*/  ISETP.GT.U32.AND P2, PT, R0, R146, PT ;  /* 0x000000920000720c */ /* 0x000fe20003f44070 */
[----:B------:R-:W-:Y:S01]  /*6740*/  @!P4 IMAD.IADD R114, R114, 0x1, -R0 ;  /* 0x000000017272c824 */ /* 0x000fe200078e0a00 */
[----:B------:R-:W-:Y:S01]  /*6750*/  ISETP.GT.U32.AND P4, PT, R0, R116, PT ;  /* 0x000000740000720c */ /* 0x000fe20003f84070 */
[----:B------:R-:W-:-:S04]  /*6760*/  IMAD.HI.U32 R7, R5, R144, RZ ;  /* 0x0000009005077227 */ /* 0x000fc800078e00ff */
[----:B------:R-:W-:Y:S02]  /*6770*/  IMAD.MOV R7, RZ, RZ, -R7 ;  /* 0x000000ffff077224 */ /* 0x000fe400078e0a07 */
[----:B------:R-:W-:Y:S01]  /*6780*/  @!P5 IMAD.IADD R148, R148, 0x1, -R0 ;  /* 0x000000019494d824 */ /* 0x000fe200078e0a00 */
[C---:B------:R-:W-:Y:S01]  /*6790*/  ISETP.GT.U32.AND P5, PT, R0.reuse, R114, PT ;  /* 0x000000720000720c */ /* 0x040fe20003fa4070 */
[----:B------:R-:W-:Y:S02]  /*67a0*/  IMAD R144, R0, R7, R144 ;  /* 0x0000000700907224 */ /* 0x000fe400078e0290 */
[--C-:B------:R-:W-:Y:S01]  /*67b0*/  @!P2 IMAD.IADD R146, R146, 0x1, -R0.reuse ;  /* 0x000000019292a824 */ /* 0x100fe200078e0a00 */
[----:B------:R-:W-:Y:S01]  /*67c0*/  ISETP.GT.U32.AND P2, PT, R0, R148, PT ;  /* 0x000000940000720c */ /* 0x000fe20003f44070 */
[----:B------:R-:W-:Y:S02]  /*67d0*/  @!P4 IMAD.IADD R116, R116, 0x1, -R0 ;  /* 0x000000017474c824 */ /* 0x000fe400078e0a00 */
[----:B------:R-:W-:-:S03]  /*67e0*/  IMAD.HI.U32 R7, R5, R118, RZ ;  /* 0x0000007605077227 */ /* 0x000fc600078e00ff */
[----:B------:R-:W-:Y:S01]  /*67f0*/  ISETP.GT.U32.AND P4, PT, R0, R116, PT ;  /* 0x000000740000720c */ /* 0x000fe20003f84070 */
[----:B------:R-:W-:Y:S02]  /*6800*/  IMAD.MOV R7, RZ, RZ, -R7 ;  /* 0x000000ffff077224 */ /* 0x000fe400078e0a07 */
[----:B------:R-:W-:-:S04]  /*6810*/  IMAD.HI.U32 R9, R5, R142, RZ ;  /* 0x0000008e05097227 */ /* 0x000fc800078e00ff */
[----:B------:R-:W-:Y:S01]  /*6820*/  @!P2 IMAD.IADD R148, R148, 0x1, -R0 ;  /* 0x000000019494a824 */ /* 0x000fe200078e0a00 */
[C---:B------:R-:W-:Y:S01]  /*6830*/  ISETP.GT.U32.AND P2, PT, R0.reuse, R144, PT ;  /* 0x000000900000720c */ /* 0x040fe20003f44070 */
[----:B------:R-:W-:Y:S02]  /*6840*/  IMAD R118, R0, R7, R118 ;  /* 0x0000000700767224 */ /* 0x000fe400078e0276 */
[----:B------:R-:W-:-:S04]  /*6850*/  IMAD.HI.U32 R7, R5, R120, RZ ;  /* 0x0000007805077227 */ /* 0x000fc800078e00ff */
[--C-:B------:R-:W-:Y:S01]  /*6860*/  @!P4 IMAD.IADD R116, R116, 0x1, -R0.reuse ;  /* 0x000000017474c824 */ /* 0x100fe200078e0a00 */
[----:B------:R-:W-:Y:S01]  /*6870*/  ISETP.GT.U32.AND P4, PT, R0, R118, PT ;  /* 0x000000760000720c */ /* 0x000fe20003f84070 */
[----:B------:R-:W-:Y:S02]  /*6880*/  IMAD.MOV R7, RZ, RZ, -R7 ;  /* 0x000000ffff077224 */ /* 0x000fe400078e0a07 */
[----:B------:R-:W-:Y:S02]  /*6890*/  IMAD.MOV R9, RZ, RZ, -R9 ;  /* 0x000000ffff097224 */ /* 0x000fe400078e0a09 */
[----:B------:R-:W-:Y:S02]  /*68a0*/  @!P2 IMAD.IADD R144, R144, 0x1, -R0 ;  /* 0x000000019090a824 */ /* 0x000fe400078e0a00 */
[C---:B------:R-:W-:Y:S02]  /*68b0*/  IMAD R120, R0.reuse, R7, R120 ;  /* 0x0000000700787224 */ /* 0x040fe400078e0278 */
[----:B------:R-:W-:-:S02]  /*68c0*/  IMAD R142, R0, R9, R142 ;  /* 0x00000009008e7224 */ /* 0x000fc400078e028e */
[----:B------:R-:W-:-:S03]  /*68d0*/  IMAD.HI.U32 R7, R5, R138, RZ ;  /* 0x0000008a05077227 */ /* 0x000fc600078e00ff */
[----:B------:R-:W-:Y:S01]  /*68e0*/  ISETP.GT.U32.AND P2, PT, R0, R142, PT ;  /* 0x0000008e0000720c */ /* 0x000fe20003f44070 */
[----:B------:R-:W-:Y:S01]  /*68f0*/  @!P4 IMAD.IADD R118, R118, 0x1, -R0 ;  /* 0x000000017676c824 */ /* 0x000fe200078e0a00 */
[C---:B------:R-:W-:Y:S01]  /*6900*/  ISETP.GT.U32.AND P4, PT, R0.reuse, R144, PT ;  /* 0x000000900000720c */ /* 0x040fe20003f84070 */
[----:B------:R-:W-:Y:S02]  /*6910*/  IMAD.MOV R7, RZ, RZ, -R7 ;  /* 0x000000ffff077224 */ /* 0x000fe400078e0a07 */
[----:B------:R-:W-:Y:S01]  /*6920*/  @!P0 IMAD.MOV R104, RZ, RZ, -R104 ;  /* 0x000000ffff688224 */ /* 0x000fe200078e0a68 */
[----:B------:R-:W-:Y:S01]  /*6930*/  ISETP.GE.AND P0, PT, R65, RZ, PT ;  /* 0x000000ff4100720c */ /* 0x000fe20003f06270 */
[----:B------:R-:W-:Y:S02]  /*6940*/  IMAD R138, R0, R7, R138 ;  /* 0x00000007008a7224 */ /* 0x000fe400078e028a */
[----:B------:R-:W-:-:S04]  /*6950*/  IMAD.HI.U32 R7, R5, R124, RZ ;  /* 0x0000007c05077227 */ /* 0x000fc800078e00ff */
[--C-:B------:R-:W-:Y:S01]  /*6960*/  @!P5 IMAD.IADD R114, R114, 0x1, -R0.reuse ;  /* 0x000000017272d824 */ /* 0x100fe200078e0a00 */
[----:B------:R-:W-:Y:S01]  /*6970*/  ISETP.GE.AND P5, PT, R47, RZ, PT ;  /* 0x000000ff2f00720c */ /* 0x000fe20003fa6270 */
[--C-:B------:R-:W-:Y:S01]  /*6980*/  @!P4 IMAD.IADD R144, R144, 0x1, -R0.reuse ;  /* 0x000000019090c824 */ /* 0x100fe200078e0a00 */
[----:B------:R-:W-:Y:S01]  /*6990*/  ISETP.GT.U32.AND P4, PT, R0, R120, PT ;  /* 0x000000780000720c */ /* 0x000fe20003f84070 */
[----:B------:R-:W-:Y:S02]  /*69a0*/  @!P2 IMAD.IADD R142, R142, 0x1, -R0 ;  /* 0x000000018e8ea824 */ /* 0x000fe400078e0a00 */
[----:B------:R-:W-:Y:S02]  /*69b0*/  IMAD.MOV R7, RZ, RZ, -R7 ;  /* 0x000000ffff077224 */ /* 0x000fe400078e0a07 */
[----:B------:R-:W-:Y:S01]  /*69c0*/  IMAD.HI.U32 R9, R5, R140, RZ ;  /* 0x0000008c05097227 */ /* 0x000fe200078e00ff */
[----:B------:R-:W-:-:S03]  /*69d0*/  ISETP.GT.U32.AND P2, PT, R0, R142, PT ;  /* 0x0000008e0000720c */ /* 0x000fc60003f44070 */
[----:B------:R-:W-:Y:S01]  /*69e0*/  @!P6 IMAD.MOV R154, RZ, RZ, -R154 ;  /* 0x000000ffff9ae224 */ /* 0x000fe200078e0a9a */
[----:B------:R-:W-:Y:S01]  /*69f0*/  ISETP.GE.AND P6, PT, R59, RZ, PT ;  /* 0x000000ff3b00720c */ /* 0x000fe20003fc6270 */
[----:B------:R-:W-:Y:S01]  /*6a00*/  @!P0 IMAD.MOV R108, RZ, RZ, -R108 ;  /* 0x000000ffff6c8224 */ /* 0x000fe200078e0a6c */
[----:B------:R-:W-:Y:S01]  /*6a10*/  ISETP.GT.U32.AND P0, PT, R0, R112, PT ;  /* 0x000000700000720c */ /* 0x000fe20003f04070 */
[----:B------:R-:W-:Y:S01]  /*6a20*/  @!P4 IMAD.IADD R120, R120, 0x1, -R0 ;  /* 0x000000017878c824 */ /* 0x000fe200078e0a00 */
[C---:B------:R-:W-:Y:S01]  /*6a30*/  ISETP.GT.U32.AND P4, PT, R0.reuse, R138, PT ;  /* 0x0000008a0000720c */ /* 0x040fe20003f84070 */
[----:B------:R-:W-:Y:S01]  /*6a40*/  @!P3 IMAD.MOV R114, RZ, RZ, -R114 ;  /* 0x000000ffff72b224 */ /* 0x000fe200078e0a72 */
[C---:B------:R-:W-:Y:S01]  /*6a50*/  ISETP.GT.U32.AND P3, PT, R0.reuse, R118, PT ;  /* 0x000000760000720c */ /* 0x040fe20003f64070 */
[----:B------:R-:W-:Y:S02]  /*6a60*/  IMAD R124, R0, R7, R124 ;  /* 0x00000007007c7224 */ /* 0x000fe400078e027c */
[----:B------:R-:W-:-:S02]  /*6a70*/  IMAD.MOV R9, RZ, RZ, -R9 ;  /* 0x000000ffff097224 */ /* 0x000fc400078e0a09 */
[----:B------:R-:W-:-:S04]  /*6a80*/  IMAD.HI.U32 R11, R5, R122, RZ ;  /* 0x0000007a050b7227 */ /* 0x000fc800078e00ff */
[----:B------:R-:W-:Y:S02]  /*6a90*/  IMAD R140, R0, R9, R140 ;  /* 0x00000009008c7224 */ /* 0x000fe400078e028c */
[----:B------:R-:W-:Y:S01]  /*6aa0*/  @!P4 IMAD.IADD R138, R138, 0x1, -R0 ;  /* 0x000000018a8ac824 */ /* 0x000fe200078e0a00 */
[----:B------:R-:W-:Y:S01]  /*6ab0*/  ISETP.GT.U32.AND P4, PT, R0, R124, PT ;  /* 0x0000007c0000720c */ /* 0x000fe20003f84070 */
[----:B------:R-:W-:Y:S02]  /*6ac0*/  IMAD.MOV R11, RZ, RZ, -R11 ;  /* 0x000000ffff0b7224 */ /* 0x000fe400078e0a0b */
[----:B------:R-:W-:-:S04]  /*6ad0*/  IMAD.HI.U32 R9, R5, R126, RZ ;  /* 0x0000007e05097227 */ /* 0x000fc800078e00ff */
[----:B------:R-:W-:Y:S02]  /*6ae0*/  IMAD R122, R0, R11, R122 ;  /* 0x0000000b007a7224 */ /* 0x000fe400078e027a */
[----:B------:R-:W-:Y:S02]  /*6af0*/  IMAD.MOV R9, RZ, RZ, -R9 ;  /* 0x000000ffff097224 */ /* 0x000fe400078e0a09 */
[----:B------:R-:W-:Y:S01]  /*6b00*/  @!P0 IMAD.IADD R112, R112, 0x1, -R0 ;  /* 0x0000000170708824 */ /* 0x000fe200078e0a00 */
[----:B------:R-:W-:Y:S01]  /*6b10*/  ISETP.GE.AND P0, PT, R57, RZ, PT ;  /* 0x000000ff3900720c */ /* 0x000fe20003f06270 */
[----:B------:R-:W-:Y:S01]  /*6b20*/  @!P6 IMAD.MOV R150, RZ, RZ, -R150 ;  /* 0x000000ffff96e224 */ /* 0x000fe200078e0a96 */
[----:B------:R-:W-:Y:S01]  /*6b30*/  ISETP.GT.U32.AND P6, PT, R0, R146, PT ;  /* 0x000000920000720c */ /* 0x000fe20003fc4070 */
[--C-:B------:R-:W-:Y:S01]  /*6b40*/  @!P3 IMAD.IADD R118, R118, 0x1, -R0.reuse ;  /* 0x000000017676b824 */ /* 0x100fe200078e0a00 */
[----:B------:R-:W-:Y:S01]  /*6b50*/  ISETP.GT.U32.AND P3, PT, R0, R140, PT ;  /* 0x0000008c0000720c */ /* 0x000fe20003f64070 */
[----:B------:R-:W-:Y:S01]  /*6b60*/  @!P2 IMAD.IADD R142, R142, 0x1, -R0 ;  /* 0x000000018e8ea824 */ /* 0x000fe200078e0a00 */
[C---:B------:R-:W-:Y:S01]  /*6b70*/  ISETP.GT.U32.AND P2, PT, R0.reuse, R122, PT ;  /* 0x0000007a0000720c */ /* 0x040fe20003f44070 */
[----:B------:R-:W-:-:S02]  /*6b80*/  IMAD R126, R0, R9, R126 ;  /* 0x00000009007e7224 */ /* 0x000fc400078e027e */
[----:B------:R-:W-:Y:S01]  /*6b90*/  @!P1 IMAD.MOV R112, RZ, RZ, -R112 ;  /* 0x000000ffff709224 */ /* 0x000fe200078e0a70 */
[----:B------:R-:W-:Y:S01]  /*6ba0*/  ISETP.GE.AND P1, PT, R45, RZ, PT ;  /* 0x000000ff2d00720c */ /* 0x000fe20003f26270 */
[----:B------:R-:W-:Y:S01]  /*6bb0*/  @!P4 IMAD.IADD R124, R124, 0x1, -R0 ;  /* 0x000000017c7cc824 */ /* 0x000fe200078e0a00 */
[----:B------:R-:W-:Y:S01]  /*6bc0*/  ISETP.GT.U32.AND P4, PT, R0, R126, PT ;  /* 0x0000007e0000720c */ /* 0x000fe20003f84070 */
[----:B------:R-:W-:-:S04]  /*6bd0*/  IMAD.HI.U32 R11, R5, R136, RZ ;  /* 0x00000088050b7227 */ /* 0x000fc800078e00ff */
[--C-:B------:R-:W-:Y:S01]  /*6be0*/  @!P6 IMAD.IADD R146, R146, 0x1, -R0.reuse ;  /* 0x000000019292e824 */ /* 0x100fe200078e0a00 */
[----:B------:R-:W-:Y:S01]  /*6bf0*/  ISETP.GE.AND P6, PT, R55, RZ, PT ;  /* 0x000000ff3700720c */ /* 0x000fe20003fc6270 */
[--C-:B------:R-:W-:Y:S01]  /*6c00*/  @!P3 IMAD.IADD R140, R140, 0x1, -R0.reuse ;  /* 0x000000018c8cb824 */ /* 0x100fe200078e0a00 */
[----:B------:R-:W-:Y:S01]  /*6c10*/  ISETP.GE.AND P3, PT, R41, RZ, PT ;  /* 0x000000ff2900720c */ /* 0x000fe20003f66270 */
[----:B------:R-:W-:Y:S01]  /*6c20*/  @!P2 IMAD.IADD R122, R122, 0x1, -R0 ;  /* 0x000000017a7aa824 */ /* 0x000fe200078e0a00 */
[----:B------:R-:W-:Y:S01]  /*6c30*/  ISETP.GE.AND P2, PT, R43, RZ, PT ;  /* 0x000000ff2b00720c */ /* 0x000fe20003f46270 */
[----:B------:R-:W-:Y:S02]  /*6c40*/  IMAD.MOV R11, RZ, RZ, -R11 ;  /* 0x000000ffff0b7224 */ /* 0x000fe400078e0a0b */
[----:B------:R-:W-:Y:S01]  /*6c50*/  @!P0 IMAD.MOV R148, RZ, RZ, -R148 ;  /* 0x000000ffff948224 */ /* 0x000fe200078e0a94 */
[C---:B------:R-:W-:Y:S01]  /*6c60*/  ISETP.GT.U32.AND P0, PT, R0.reuse, R120, PT ;  /* 0x000000780000720c */ /* 0x040fe20003f04070 */
[----:B------:R-:W-:Y:S01]  /*6c70*/  @!P1 IMAD.MOV R146, RZ, RZ, -R146 ;  /* 0x000000ffff929224 */ /* 0x000fe200078e0a92 */
[----:B------:R-:W-:Y:S01]  /*6c80*/  ISETP.GT.U32.AND P1, PT, R0, R140, PT ;  /* 0x0000008c0000720c */ /* 0x000fe20003f24070 */
[----:B------:R-:W-:Y:S01]  /*6c90*/  @!P4 IMAD.IADD R126, R126, 0x1, -R0 ;  /* 0x000000017e7ec824 */ /* 0x000fe200078e0a00 */
[C---:B------:R-:W-:Y:S01]  /*6ca0*/  ISETP.GT.U32.AND P4, PT, R0.reuse, R122, PT ;  /* 0x0000007a0000720c */ /* 0x040fe20003f84070 */
[----:B------:R-:W-:-:S02]  /*6cb0*/  IMAD R136, R0, R11, R136 ;  /* 0x0000000b00887224 */ /* 0x000fc400078e0288 */
[----:B------:R-:W-:-:S04]  /*6cc0*/  IMAD.HI.U32 R7, R5, R134, RZ ;  /* 0x0000008605077227 */ /* 0x000fc800078e00ff */
[----:B------:R-:W-:-:S04]  /*6cd0*/  IMAD.HI.U32 R9, R5, R128, RZ ;  /* 0x0000008005097227 */ /* 0x000fc800078e00ff */
[----:B------:R-:W-:-:S04]  /*6ce0*/  IMAD.HI.U32 R11, R5, R132, RZ ;  /* 0x00000084050b7227 */ /* 0x000fc800078e00ff */
[----:B------:R-:W-:Y:S02]  /*6cf0*/  IMAD.MOV R7, RZ, RZ, -R7 ;  /* 0x000000ffff077224 */ /* 0x000fe400078e0a07 */
[----:B------:R-:W-:Y:S02]  /*6d00*/  IMAD.MOV R9, RZ, RZ, -R9 ;  /* 0x000000ffff097224 */ /* 0x000fe400078e0a09 */
[----:B------:R-:W-:Y:S02]  /*6d10*/  IMAD.MOV R11, RZ, RZ, -R11 ;  /* 0x000000ffff0b7224 */ /* 0x000fe400078e0a0b */
[C---:B------:R-:W-:Y:S02]  /*6d20*/  IMAD R134, R0.reuse, R7, R134 ;  /* 0x0000000700867224 */ /* 0x040fe400078e0286 */
[C---:B------:R-:W-:Y:S02]  /*6d30*/  IMAD R128, R0.reuse, R9, R128 ;  /* 0x0000000900807224 */ /* 0x040fe400078e0280 */
[----:B------:R-:W-:-:S02]  /*6d40*/  IMAD R132, R0, R11, R132 ;  /* 0x0000000b00847224 */ /* 0x000fc400078e0284 */
[----:B------:R-:W-:Y:S01]  /*6d50*/  @!P6 IMAD.MOV R144, RZ, RZ, -R144 ;  /* 0x000000ffff90e224 */ /* 0x000fe200078e0a90 */
[----:B------:R-:W-:Y:S01]  /*6d60*/  ISETP.GT.U32.AND P6, PT, R0, R124, PT ;  /* 0x0000007c0000720c */ /* 0x000fe20003fc4070 */
[----:B------:R-:W-:-:S04]  /*6d70*/  IMAD.HI.U32 R13, R5, R130, RZ ;  /* 0x00000082050d7227 */ /* 0x000fc800078e00ff */
[----:B------:R-:W-:Y:S01]  /*6d80*/  @!P5 IMAD.MOV R116, RZ, RZ, -R116 ;  /* 0x000000ffff74d224 */ /* 0x000fe200078e0a74 */
[----:B------:R-:W-:Y:S01]  /*6d90*/  ISETP.GT.U32.AND P5, PT, R0, R138, PT ;  /* 0x0000008a0000720c */ /* 0x000fe20003fa4070 */
[----:B------:R-:W-:-:S04]  /*6da0*/  IMAD.HI.U32 R5, R5, R15, RZ ;  /* 0x0000000f05057227 */ /* 0x000fc800078e00ff */
[--C-:B------:R-:W-:Y:S01]  /*6db0*/  @!P0 IMAD.IADD R120, R120, 0x1, -R0.reuse ;  /* 0x0000000178788824 */ /* 0x100fe200078e0a00 */
[----:B------:R-:W-:Y:S01]  /*6dc0*/  ISETP.GT.U32.AND P0, PT, R0, R134, PT ;  /* 0x000000860000720c */ /* 0x000fe20003f04070 */
[----:B------:R-:W-:Y:S01]  /*6dd0*/  @!P1 IMAD.IADD R140, R140, 0x1, -R0 ;  /* 0x000000018c8c9824 */ /* 0x000fe200078e0a00 */
[C---:B------:R-:W-:Y:S01]  /*6de0*/  ISETP.GT.U32.AND P1, PT, R0.reuse, R128, PT ;  /* 0x000000800000720c */ /* 0x040fe20003f24070 */
[----:B------:R-:W-:Y:S01]  /*6df0*/  @!P3 IMAD.MOV R118, RZ, RZ, -R118 ;  /* 0x000000ffff76b224 */ /* 0x000fe200078e0a76 */
[C---:B------:R-:W-:Y:S01]  /*6e00*/  ISETP.GT.U32.AND P3, PT, R0.reuse, R126, PT ;  /* 0x0000007e0000720c */ /* 0x040fe20003f64070 */
[----:B------:R-:W-:Y:S01]  /*6e10*/  @!P2 IMAD.MOV R142, RZ, RZ, -R142 ;  /* 0x000000ffff8ea224 */ /* 0x000fe200078e0a8e */
[----:B------:R-:W-:Y:S01]  /*6e20*/  ISETP.GT.U32.AND P2, PT, R0, R136, PT ;  /* 0x000000880000720c */ /* 0x000fe20003f44070 */
[----:B------:R-:W-:Y:S01]  /*6e30*/  @!P4 IMAD.IADD R122, R122, 0x1, -R0 ;  /* 0x000000017a7ac824 */ /* 0x000fe200078e0a00 */
[----:B------:R-:W-:Y:S01]  /*6e40*/  ISETP.GT.U32.AND P4, PT, R0, R132, PT ;  /* 0x000000840000720c */ /* 0x000fe20003f84070 */
[----:B------:R-:W-:-:S02]  /*6e50*/  IMAD.MOV R5, RZ, RZ, -R5 ;  /* 0x000000ffff057224 */ /* 0x000fc400078e0a05 */
[----:B------:R-:W-:Y:S02]  /*6e60*/  IMAD.MOV R13, RZ, RZ, -R13 ;  /* 0x000000ffff0d7224 */ /* 0x000fe400078e0a0d */
[C---:B------:R-:W-:Y:S02]  /*6e70*/  IMAD R5, R0.reuse, R5, R15 ;  /* 0x0000000500057224 */ /* 0x040fe400078e020f */
[----:B------:R-:W-:Y:S02]  /*6e80*/  IMAD R130, R0, R13, R130 ;  /* 0x0000000d00827224 */ /* 0x000fe400078e0282 */
[--C-:B------:R-:W-:Y:S01]  /*6e90*/  @!P6 IMAD.IADD R124, R124, 0x1, -R0.reuse ;  /* 0x000000017c7ce824 */ /* 0x100fe200078e0a00 */
[----:B------:R-:W-:Y:S01]  /*6ea0*/  ISETP.GT.U32.AND P6, PT, R0, R5, PT ;  /* 0x000000050000720c */ /* 0x000fe20003fc4070 */
[--C-:B------:R-:W-:Y:S01]  /*6eb0*/  @!P5 IMAD.IADD R138, R138, 0x1, -R0.reuse ;  /* 0x000000018a8ad824 */ /* 0x100fe200078e0a00 */
[----:B------:R-:W-:Y:S01]  /*6ec0*/  ISETP.GT.U32.AND P5, PT, R0, R130, PT ;  /* 0x000000820000720c */ /* 0x000fe20003fa4070 */
[--C-:B------:R-:W-:Y:S01]  /*6ed0*/  @!P0 IMAD.IADD R134, R134, 0x1, -R0.reuse ;  /* 0x0000000186868824 */ /* 0x100fe200078e0a00 */
[----:B------:R-:W-:Y:S01]  /*6ee0*/  ISETP.GE.AND P0, PT, R35, RZ, PT ;  /* 0x000000ff2300720c */ /* 0x000fe20003f06270 */
        /* <DEDUP_REMOVED lines=8> */
[----:B------:R-:W-:-:S02]  /*6f70*/  @!P6 IMAD.IADD R5, R5, 0x1, -R0 ;  /* 0x000000010505e824 */ /* 0x000fc400078e0a00 */
[----:B------:R-:W-:Y:S01]  /*6f80*/  @!P5 IMAD.IADD R130, R130, 0x1, -R0 ;  /* 0x000000018282d824 */ /* 0x000fe200078e0a00 */
[----:B------:R-:W-:Y:S01]  /*6f90*/  ISETP.GE.AND P5, PT, R29, RZ, PT ;  /* 0x000000ff1d00720c */ /* 0x000fe20003fa6270 */
[----:B------:R-:W-:Y:S01]  /*6fa0*/  @!P0 IMAD.MOV R122, RZ, RZ, -R122 ;  /* 0x000000ffff7a8224 */ /* 0x000fe200078e0a7a */
[C---:B------:R-:W-:Y:S01]  /*6fb0*/  ISETP.GT.U32.AND P0, PT, R0.reuse, R128, PT ;  /* 0x000000800000720c */ /* 0x040fe20003f04070 */
[----:B------:R-:W-:Y:S01]  /*6fc0*/  @!P1 IMAD.MOV R138, RZ, RZ, -R138 ;  /* 0x000000ffff8a9224 */ /* 0x000fe200078e0a8a */
[C---:B------:R-:W-:Y:S01]  /*6fd0*/  ISETP.GT.U32.AND P1, PT, R0.reuse, R132, PT ;  /* 0x000000840000720c */ /* 0x040fe20003f24070 */
[----:B------:R-:W-:Y:S01]  /*6fe0*/  @!P3 IMAD.MOV R120, RZ, RZ, -R120 ;  /* 0x000000ffff78b224 */ /* 0x000fe200078e0a78 */
[C---:B------:R-:W-:Y:S01]  /*6ff0*/  ISETP.GT.U32.AND P3, PT, R0.reuse, R136, PT ;  /* 0x000000880000720c */ /* 0x040fe20003f64070 */
[----:B------:R-:W-:Y:S01]  /*7000*/  @!P2 IMAD.MOV R140, RZ, RZ, -R140 ;  /* 0x000000ffff8ca224 */ /* 0x000fe200078e0a8c */
[C---:B------:R-:W-:Y:S01]  /*7010*/  ISETP.GT.U32.AND P2, PT, R0.reuse, R134, PT ;  /* 0x000000860000720c */ /* 0x040fe20003f44070 */
[----:B------:R-:W-:Y:S01]  /*7020*/  @!P4 IMAD.MOV R124, RZ, RZ, -R124 ;  /* 0x000000ffff7cc224 */ /* 0x000fe200078e0a7c */
[----:B------:R-:W-:-:S02]  /*7030*/  ISETP.GT.U32.AND P4, PT, R0, R5, PT ;  /* 0x000000050000720c */ /* 0x000fc40003f84070 */
[----:B------:R-:W-:Y:S01]  /*7040*/  ISETP.GT.U32.AND P6, PT, R0, R130, PT ;  /* 0x000000820000720c */ /* 0x000fe20003fc4070 */
[----:B------:R-:W-:Y:S01]  /*7050*/  @!P5 IMAD.MOV R126, RZ, RZ, -R126 ;  /* 0x000000ffff7ed224 */ /* 0x000fe200078e0a7e */
        /* <DEDUP_REMOVED lines=10> */
[----:B------:R-:W-:Y:S01]  /*7100*/  ISETP.NE.AND P4, PT, R131, RZ, PT ;  /* 0x000000ff8300720c */ /* 0x000fe20003f85270 */
[----:B------:R-:W-:Y:S01]  /*7110*/  @!P6 IMAD.IADD R130, R130, 0x1, -R0 ;  /* 0x000000018282e824 */ /* 0x000fe200078e0a00 */
[----:B------:R-:W-:Y:S01]  /*7120*/  ISETP.GE.AND P6, PT, R27, RZ, PT ;  /* 0x000000ff1b00720c */ /* 0x000fe20003fc6270 */
[----:B------:R-:W-:Y:S01]  /*7130*/  IMAD.MOV.U32 R0, RZ, RZ, R5 ;  /* 0x000000ffff007224 */ /* 0x000fe200078e0005 */
[----:B------:R-:W-:Y:S01]  /*7140*/  LOP3.LUT R131, RZ, R131, RZ, 0x33, !PT ;  /* 0x00000083ff837212 */ /* 0x000fe200078e33ff */
[----:B------:R-:W-:-:S02]  /*7150*/  @!P0 IMAD.MOV R132, RZ, RZ, -R132 ;  /* 0x000000ffff848224 */ /* 0x000fc400078e0a84 */
[----:B------:R-:W-:Y:S01]  /*7160*/  @!P1 IMAD.MOV R130, RZ, RZ, -R130 ;  /* 0x000000ffff829224 */ /* 0x000fe200078e0a82 */
[C---:B------:R-:W-:Y:S01]  /*7170*/  SEL R13, R131.reuse, R22, !P4 ;  /* 0x00000016830d7207 */ /* 0x040fe20006000000 */
[----:B------:R-:W-:Y:S01]  /*7180*/  @!P5 IMAD.MOV R136, RZ, RZ, -R136 ;  /* 0x000000ffff88d224 */ /* 0x000fe200078e0a88 */
[C---:B------:R-:W-:Y:S01]  /*7190*/  SEL R22, R131.reuse, R40, !P4 ;  /* 0x0000002883167207 */ /* 0x040fe20006000000 */
[----:B------:R-:W-:Y:S01]  /*71a0*/  @!P3 IMAD.MOV R134, RZ, RZ, -R134 ;  /* 0x000000ffff86b224 */ /* 0x000fe200078e0a86 */
[----:B------:R-:W-:Y:S01]  /*71b0*/  SEL R40, R131, R218, !P4 ;  /* 0x000000da83287207 */ /* 0x000fe20006000000 */
[----:B------:R-:W-:Y:S01]  /*71c0*/  IMAD R218, R127, UR4, RZ ;  /* 0x000000047fda7c24 */ /* 0x000fe2000f8e02ff */
[C---:B------:R-:W-:Y:S01]  /*71d0*/  SEL R5, R131.reuse, R6, !P4 ;  /* 0x0000000683057207 */ /* 0x040fe20006000000 */
[----:B------:R-:W-:Y:S01]  /*71e0*/  @!P2 IMAD.MOV R128, RZ, RZ, -R128 ;  /* 0x000000ffff80a224 */ /* 0x000fe200078e0a80 */
[----:B------:R-:W-:Y:S01]  /*71f0*/  SEL R11, R131, R18, !P4 ;  /* 0x00000012830b7207 */ /* 0x000fe20006000000 */
[----:B------:R-:W-:Y:S01]  /*7200*/  @!P6 IMAD.MOV R0, RZ, RZ, -R0 ;  /* 0x000000ffff00e224 */ /* 0x000fe200078e0a00 */
[----:B------:R-:W-:Y:S01]  /*7210*/  IADD3 R219, P0, R218, UR6, RZ ;  /* 0x00000006dadb7c10 */ /* 0x000fe2000ff1e0ff */
[----:B------:R-:W-:Y:S01]  /*7220*/  IMAD R5, R5, UR30, RZ ;  /* 0x0000001e05057c24 */ /* 0x000fe2000f8e02ff */
[----:B------:R-:W-:Y:S01]  /*7230*/  IADD3 R221, P1, R3, UR6, RZ ;  /* 0x0000000603dd7c10 */ /* 0x000fe2000ff3e0ff */
[----:B------:R-:W-:Y:S01]  /*7240*/  ULDC UR6, c[0x0][0x238] ;  /* 0x00008e0000067ab9 */ /* 0x000fe20000000800 */
[----:B------:R-:W-:Y:S01]  /*7250*/  SEL R6, R131, R8, !P4 ;  /* 0x0000000883067207 */ /* 0x000fe20006000000 */
[----:B------:R-:W-:Y:S01]  /*7260*/  IMAD R11, R11, UR30, RZ ;  /* 0x0000001e0b0b7c24 */ /* 0x000fe2000f8e02ff */
[----:B------:R-:W-:Y:S01]  /*7270*/  SEL R7, R131, R10, !P4 ;  /* 0x0000000a83077207 */ /* 0x000fe20006000000 */
[----:B------:R-:W-:Y:S01]  /*7280*/  IMAD R13, R13, UR30, RZ ;  /* 0x0000001e0d0d7c24 */ /* 0x000fe2000f8e02ff */
[C---:B------:R-:W-:Y:S01]  /*7290*/  SEL R18, R131.reuse, R32, !P4 ;  /* 0x0000002083127207 */ /* 0x040fe20006000000 */
[----:B------:R-:W-:Y:S01]  /*72a0*/  IMAD R6, R6, UR30, RZ ;  /* 0x0000001e06067c24 */ /* 0x000fe2000f8e02ff */
[----:B------:R-:W-:Y:S01]  /*72b0*/  SEL R8, R131, R12, !P4 ;  /* 0x0000000c83087207 */ /* 0x000fe20006000000 */
[----:B------:R-:W-:Y:S01]  /*72c0*/  IMAD R7, R7, UR30, RZ ;  /* 0x0000001e07077c24 */ /* 0x000fe2000f8e02ff */
[C---:B------:R-:W-:Y:S01]  /*72d0*/  SEL R9, R131.reuse, R14, !P4 ;  /* 0x0000000e83097207 */ /* 0x040fe20006000000 */
        /* <DEDUP_REMOVED lines=19> */
[----:B------:R-:W-:Y:S01]  /*7410*/  SEL R50, R131, R51, !P4 ;  /* 0x0000003383327207 */ /* 0x000fe20006000000 */
[----:B------:R-:W-:Y:S01]  /*7420*/  IMAD R17, R17, UR30, RZ ;  /* 0x0000001e11117c24 */ /* 0x000fe2000f8e02ff */
[----:B------:R-:W-:Y:S01]  /*7430*/  SEL R60, R131, R220, !P4 ;  /* 0x000000dc833c7207 */ /* 0x000fe20006000000 */
[----:B------:R-:W-:Y:S01]  /*7440*/  IMAD R19, R19, UR30, RZ ;  /* 0x0000001e13137c24 */ /* 0x000fe2000f8e02ff */
[C---:B------:R-:W-:Y:S01]  /*7450*/  SEL R20, R131.reuse, R36, !P4 ;  /* 0x0000002483147207 */ /* 0x040fe20006000000 */
[----:B------:R-:W-:Y:S01]  /*7460*/  IMAD R32, R32, UR30, RZ ;  /* 0x0000001e20207c24 */ /* 0x000fe2000f8e02ff */
[C---:B------:R-:W-:Y:S01]  /*7470*/  SEL R21, R131.reuse, R38, !P4 ;  /* 0x0000002683157207 */ /* 0x040fe20006000000 */
        /* <DEDUP_REMOVED lines=29> */
[----:B------:R-:W-:Y:S01]  /*7650*/  LEA.HI.X.SX32 R218, R218, UR7, 0x1, P0 ;  /* 0x00000007dada7c11 */ /* 0x000fe200080f0eff */
[----:B------:R-:W-:Y:S01]  /*7660*/  IMAD R60, R60, UR30, RZ ;  /* 0x0000001e3c3c7c24 */ /* 0x000fe2000f8e02ff */
[----:B------:R-:W-:Y:S01]  /*7670*/  LEA.HI.X.SX32 R220, R3, UR7, 0x1, P1 ;  /* 0x0000000703dc7c11 */ /* 0x000fe200088f0eff */
[----:B------:R-:W-:Y:S01]  /*7680*/  ULDC UR7, c[0x0][0x23c] ;  /* 0x00008f0000077ab9 */ /* 0x000fe20000000800 */
[----:B------:R-:W-:Y:S01]  /*7690*/  SEL R4, R131, R4, !P4 ;  /* 0x0000000483047207 */ /* 0x000fe20006000000 */
[----:B------:R-:W-:Y:S01]  /*76a0*/  IMAD R91, R91, UR30, RZ ;  /* 0x0000001e5b5b7c24 */ /* 0x000fe2000f8e02ff */
[----:B------:R-:W-:Y:S01]  /*76b0*/  SEL R35, R131, R198, !P4 ;  /* 0x000000c683237207 */ /* 0x000fe20006000000 */
        /* <DEDUP_REMOVED lines=179> */
[----:B------:R-:W-:Y:S01]  /*81f0*/  ULDC UR4, c[0x0][0x238] ;  /* 0x00008e0000047ab9 */ /* 0x000fe20000000800 */
[----:B------:R-:W-:Y:S01]  /*8200*/  IMAD R129, R129, UR30, RZ ;  /* 0x0000001e81817c24 */ /* 0x000fe2000f8e02ff */
[----:B------:R-:W-:Y:S01]  /*8210*/  UIMAD UR4, UR4, 0x31, URZ ;  /* 0x00000031040478a4 */ /* 0x000fe2000f8e023f */
[----:B------:R-:W-:Y:S01]  /*8220*/  IMAD R130, R130, UR30, RZ ;  /* 0x0000001e82827c24 */ /* 0x000fe2000f8e02ff */
[C---:B------:R-:W-:Y:S01]  /*8230*/  IADD3 R3, P0, R0.reuse, UR10, RZ ;  /* 0x0000000a00037c10 */ /* 0x040fe2000ff1e0ff */
[----:B------:R-:W-:Y:S01]  /*8240*/  UIMAD UR10, UR6, 0x7f, URZ ;  /* 0x0000007f060a78a4 */ /* 0x000fe2000f8e023f */
[----:B------:R-:W-:Y:S01]  /*8250*/  IMAD R131, R131, UR30, RZ ;  /* 0x0000001e83837c24 */ /* 0x000fe2000f8e02ff */
[----:B------:R-:W-:Y:S01]  /*8260*/  USHF.L.U32 UR7, UR7, 0x7, URZ ;  /* 0x0000000707077899 */ /* 0x000fe2000800063f */
[----:B------:R-:W-:Y:S01]  /*8270*/  LEA.HI.X.SX32 R0, R0, UR11, 0x1, P0 ;  /* 0x0000000b00007c11 */ /* 0x000fe200080f0eff */
[----:B------:R-:W-:Y:S01]  /*8280*/  USHF.R.S32.HI UR11, URZ, 0x1f, UR10 ;  /* 0x0000001f3f0b7899 */ /* 0x000fe2000801140a */
[----:B------:R-:W-:Y:S01]  /*8290*/  IMAD R4, R4, UR30, RZ ;  /* 0x0000001e04047c24 */ /* 0x000fe2000f8e02ff */
[----:B------:R-:W-:Y:S01]  /*82a0*/  IADD3 R132, P0, R221, UR10, RZ ;  /* 0x0000000add847c10 */ /* 0x000fe2000ff1e0ff */
[----:B------:R-:W-:Y:S01]  /*82b0*/  UIMAD UR30, UR6, 0x7e, URZ ;  /* 0x0000007e061e78a4 */ /* 0x000fe2000f8e023f */
[----:B------:R-:W-:-:S02]  /*82c0*/  IADD3 R134, P1, R219, UR10, RZ ;  /* 0x0000000adb867c10 */ /* 0x000fc4000ff3e0ff */
[----:B------:R-:W-:Y:S02]  /*82d0*/  CS2R R152, SRZ ;  /* 0x0000000000987805 */ /* 0x000fe4000001ff00 */
[----:B------:R-:W-:Y:S01]  /*82e0*/  CS2R R154, SRZ ;  /* 0x00000000009a7805 */ /* 0x000fe2000001ff00 */
[----:B------:R0:W-:Y:S01]  /*82f0*/  STL [R1+0x90c], R132 ;  /* 0x00090c8401007387 */ /* 0x0001e20000100800 */
[----:B------:R-:W-:Y:S01]  /*8300*/  USHF.R.S32.HI UR10, URZ, 0x1f, UR30 ;  /* 0x0000001f3f0a7899 */ /* 0x000fe2000801141e */
[----:B------:R-:W-:Y:S02]  /*8310*/  CS2R R156, SRZ ;  /* 0x00000000009c7805 */ /* 0x000fe4000001ff00 */
[----:B------:R-:W-:Y:S01]  /*8320*/  CS2R R158, SRZ ;  /* 0x00000000009e7805 */ /* 0x000fe2000001ff00 */
[----:B------:R1:W-:Y:S01]  /*8330*/  STL [R1+0x914], R134 ;  /* 0x0009148601007387 */ /* 0x0003e20000100800 */
[----:B------:R-:W-:Y:S02]  /*8340*/  CS2R R160, SRZ ;  /* 0x0000000000a07805 */ /* 0x000fe4000001ff00 */
[----:B------:R-:W-:-:S02]  /*8350*/  CS2R R162, SRZ ;  /* 0x0000000000a27805 */ /* 0x000fc4000001ff00 */
[----:B------:R-:W-:Y:S02]  /*8360*/  CS2R R164, SRZ ;  /* 0x0000000000a47805 */ /* 0x000fe4000001ff00 */
[----:B------:R-:W-:Y:S02]  /*8370*/  CS2R R166, SRZ ;  /* 0x0000000000a67805 */ /* 0x000fe4000001ff00 */
[----:B------:R-:W-:Y:S02]  /*8380*/  CS2R R168, SRZ ;  /* 0x0000000000a87805 */ /* 0x000fe4000001ff00 */
[----:B0-----:R-:W-:Y:S02]  /*8390*/  IADD3.X R132, R220, UR11, RZ, P0, !PT ;  /* 0x0000000bdc847c10 */ /* 0x001fe400087fe4ff */
[----:B------:R-:W-:Y:S02]  /*83a0*/  CS2R R170, SRZ ;  /* 0x0000000000aa7805 */ /* 0x000fe4000001ff00 */
[----:B------:R-:W-:-:S02]  /*83b0*/  CS2R R172, SRZ ;  /* 0x0000000000ac7805 */ /* 0x000fc4000001ff00 */
[----:B------:R-:W-:Y:S02]  /*83c0*/  CS2R R174, SRZ ;  /* 0x0000000000ae7805 */ /* 0x000fe4000001ff00 */
[----:B-1----:R-:W-:Y:S01]  /*83d0*/  IADD3.X R134, R218, UR11, RZ, P1, !PT ;  /* 0x0000000bda867c10 */ /* 0x002fe20008ffe4ff */
[----:B------:R0:W-:Y:S01]  /*83e0*/  STL [R1+0x908], R132 ;  /* 0x0009088401007387 */ /* 0x0001e20000100800 */
[----:B------:R-:W-:Y:S01]  /*83f0*/  UIMAD UR11, UR6, 0x7d, URZ ;  /* 0x0000007d060b78a4 */ /* 0x000fe2000f8e023f */
        /* <DEDUP_REMOVED lines=8> */
[----:B0-----:R-:W-:Y:S02]  /*8480*/  IADD3 R132, P0, R221, UR30, RZ ;  /* 0x0000001edd847c10 */ /* 0x001fe4000ff1e0ff */
[----:B------:R-:W-:Y:S02]  /*8490*/  CS2R R190, SRZ ;  /* 0x0000000000be7805 */ /* 0x000fe4000001ff00 */
[----:B------:R-:W-:-:S02]  /*84a0*/  CS2R R192, SRZ ;  /* 0x0000000000c07805 */ /* 0x000fc4000001ff00 */
[----:B------:R-:W-:Y:S02]  /*84b0*/  CS2R R194, SRZ ;  /* 0x0000000000c27805 */ /* 0x000fe4000001ff00 */
[----:B-1----:R-:W-:Y:S01]  /*84c0*/  IADD3 R134, P1, R219, UR30, RZ ;  /* 0x0000001edb867c10 */ /* 0x002fe2000ff3e0ff */
        /* <DEDUP_REMOVED lines=27> */
[----:B-1----:R-:W-:Y:S01]  /*8680*/  IADD3 R134, P1, R219, UR11, RZ ;  /* 0x0000000bdb867c10 */ /* 0x002fe2000ff3e0ff */
[----:B------:R0:W-:Y:S01]  /*8690*/  STL [R1+0x92c], R132 ;  /* 0x00092c8401007387 */ /* 0x0001e20000100800 */
[----:B------:R-:W-:-:S03]  /*86a0*/  USHF.R.S32.HI UR11, URZ, 0x1f, UR10 ;  /* 0x0000001f3f0b7899 */ /* 0x000fc6000801140a */
[----:B------:R1:W-:Y:S01]  /*86b0*/  STL [R1+0x934], R134 ;  /* 0x0009348601007387 */ /* 0x0003e20000100800 */
[----:B0-----:R-:W-:Y:S02]  /*86c0*/  IADD3.X R132, R220, UR30, RZ, P0, !PT ;  /* 0x0000001edc847c10 */ /* 0x001fe400087fe4ff */
[----:B-1----:R-:W-:-:S03]  /*86d0*/  IADD3.X R134, R218, UR30, RZ, P1, !PT ;  /* 0x0000001eda867c10 */ /* 0x002fc60008ffe4ff */
[----:B------:R0:W-:Y:S01]  /*86e0*/  STL [R1+0x928], R132 ;  /* 0x0009288401007387 */ /* 0x0001e20000100800 */
[----:B------:R-:W-:-:S03]  /*86f0*/  UIMAD UR30, UR6, 0x7b, URZ ;  /* 0x0000007b061e78a4 */ /* 0x000fc6000f8e023f */
[----:B------:R1:W-:Y:S01]  /*8700*/  STL [R1+0x930], R134 ;  /* 0x0009308601007387 */ /* 0x0003e20000100800 */
[----:B0-----:R-:W-:Y:S02]  /*8710*/  IADD3 R132, P0, R221, UR10, RZ ;  /* 0x0000000add847c10 */ /* 0x001fe4000ff1e0ff */
[----:B-1----:R-:W-:-:S03]  /*8720*/  IADD3 R134, P1, R219, UR10, RZ ;  /* 0x0000000adb867c10 */ /* 0x002fc6000ff3e0ff */
        /* <DEDUP_REMOVED lines=586> */
[----:B------:R-:W-:-:S03]  /*abd0*/  USHF.L.U32 UR10, UR6, 0x6, URZ ;  /* 0x00000006060a7899 */ /* 0x000fc6000800063f */
        /* <DEDUP_REMOVED lines=34> */
[----:B------:R-:W-:-:S03]  /*ae00*/  UIMAD UR11, UR6, 0x3c, URZ ;  /* 0x0000003c060b78a4 */ /* 0x000fc6000f8e023f */
[----:B------:R1:W-:Y:S03]  /*ae10*/  STL [R1+0xd24], R134 ;  /* 0x000d248601007387 */ /* 0x0003e60000100800 */
[----:B------:R-:W-:Y:S02]  /*ae20*/  IADD3 R135, P3, R219, UR11, RZ ;  /* 0x0000000bdb877c10 */ /* 0x000fe4000ff7e0ff */
[----:B0-----:R-:W-:Y:S02]  /*ae30*/  IADD3.X R132, R220, UR30, RZ, P0, !PT ;  /* 0x0000001edc847c10 */ /* 0x001fe400087fe4ff */
[----:B-1----:R-:W-:-:S03]  /*ae40*/  IADD3.X R134, R218, UR30, RZ, P1, !PT ;  /* 0x0000001eda867c10 */ /* 0x002fc60008ffe4ff */
[----:B------:R0:W-:Y:S01]  /*ae50*/  STL [R1+0xd18], R132 ;  /* 0x000d188401007387 */ /* 0x0001e20000100800 */
[----:B------:R-:W-:-:S03]  /*ae60*/  USHF.R.S32.HI UR30, URZ, 0x1f, UR10 ;  /* 0x0000001f3f1e7899 */ /* 0x000fc6000801140a */
[----:B------:R1:W-:Y:S01]  /*ae70*/  STL [R1+0xd20], R134 ;  /* 0x000d208601007387 */ /* 0x0003e20000100800 */
[----:B0-----:R-:W-:Y:S02]  /*ae80*/  IADD3 R132, P0, R221, UR10, RZ ;  /* 0x0000000add847c10 */ /* 0x001fe4000ff1e0ff */
[----:B-1----:R-:W-:-:S03]  /*ae90*/  IADD3 R134, P1, R219, UR10, RZ ;  /* 0x0000000adb867c10 */ /* 0x002fc6000ff3e0ff */
[----:B------:R0:W-:Y:S01]  /*aea0*/  STL [R1+0xd2c], R132 ;  /* 0x000d2c8401007387 */ /* 0x0001e20000100800 */
[----:B------:R-:W-:-:S03]  /*aeb0*/  USHF.R.S32.HI UR10, URZ, 0x1f, UR11 ;  /* 0x0000001f3f0a7899 */ /* 0x000fc6000801140b */
[----:B------:R1:W-:Y:S01]  /*aec0*/  STL [R1+0xd34], R134 ;  /* 0x000d348601007387 */ /* 0x0003e20000100800 */
[----:B0-----:R-:W-:Y:S01]  /*aed0*/  IADD3 R132, P2, R221, UR11, RZ ;  /* 0x0000000bdd847c10 */ /* 0x001fe2000ff5e0ff */
[----:B------:R-:W-:Y:S02]  /*aee0*/  UIMAD UR11, UR6, 0x3b, URZ ;  /* 0x0000003b060b78a4 */ /* 0x000fe4000f8e023f */
[----:B------:R-:W-:Y:S01]  /*aef0*/  USHF.L.U32 UR6, UR6, 0x7, URZ ;  /* 0x0000000706067899 */ /* 0x000fe2000800063f */
[----:B-1----:R-:W-:Y:S01]  /*af00*/  IADD3.X R134, R220, UR30, RZ, P0, !PT ;  /* 0x0000001edc867c10 */ /* 0x002fe200087fe4ff */
[----:B------:R0:W-:Y:S04]  /*af10*/  STL [R1+0xd3c], R132 ;  /* 0x000d3c8401007387 */ /* 0x0001e80000100800 */
[----:B------:R-:W-:Y:S04]  /*af20*/  STL [R1+0xd44], R135 ;  /* 0x000d448701007387 */ /* 0x000fe80000100800 */
[----:B------:R1:W-:Y:S01]  /*af30*/  STL [R1+0xd28], R134 ;  /* 0x000d288601007387 */ /* 0x0003e20000100800 */
[----:B0-----:R-:W-:Y:S01]  /*af40*/  IADD3.X R132, R218, UR30, RZ, P1, !PT ;  /* 0x0000001eda847c10 */ /* 0x001fe20008ffe4ff */
[----:B------:R-:W-:-:S03]  /*af50*/  UIMAD UR30, UR14, 0x3a, URZ ;  /* 0x0000003a0e1e78a4 */ /* 0x000fc6000f8e023f */
[----:B------:R-:W-:Y:S01]  /*af60*/  ULDC UR14, c[0x0][0x238] ;  /* 0x00008e00000e7ab9 */ /* 0x000fe20000000800 */
[----:B------:R0:W-:Y:S01]  /*af70*/  STL [R1+0xd30], R132 ;  /* 0x000d308401007387 */ /* 0x0001e20000100800 */
[----:B------:R-:W-:Y:S01]  /*af80*/  UIMAD UR14, UR14, 0x7, URZ ;  /* 0x000000070e0e78a4 */ /* 0x000fe2000f8e023f */
[----:B-1----:R-:W-:-:S05]  /*af90*/  IADD3.X R134, R220, UR10, RZ, P2, !PT ;  /* 0x0000000adc867c10 */ /* 0x002fca00097fe4ff */
[----:B------:R1:W-:Y:S01]  /*afa0*/  STL [R1+0xd38], R134 ;  /* 0x000d388601007387 */ /* 0x0003e20000100800 */
[----:B0-----:R-:W-:Y:S01]  /*afb0*/  IADD3.X R132, R218, UR10, RZ, P3, !PT ;  /* 0x0000000ada847c10 */ /* 0x001fe20009ffe4ff */
[----:B------:R-:W-:-:S04]  /*afc0*/  USHF.R.S32.HI UR10, URZ, 0x1f, UR11 ;  /* 0x0000001f3f0a7899 */ /* 0x000fc8000801140b */
[----:B------:R0:W-:Y:S01]  /*afd0*/  STL [R1+0xd40], R132 ;  /* 0x000d408401007387 */ /* 0x0001e20000100800 */
[----:B-1----:R-:W-:-:S05]  /*afe0*/  IADD3 R134, P0, R221, UR11, RZ ;  /* 0x0000000bdd867c10 */ /* 0x002fca000ff1e0ff */
[----:B------:R1:W-:Y:S01]  /*aff0*/  STL [R1+0xd4c], R134 ;  /* 0x000d4c8601007387 */ /* 0x0003e20000100800 */
[----:B0-----:R-:W-:Y:S01]  /*b000*/  IADD3 R132, P1, R219, UR11, RZ ;  /* 0x0000000bdb847c10 */ /* 0x001fe2000ff3e0ff */
[----:B------:R-:W-:-:S04]  /*b010*/  USHF.R.S32.HI UR11, URZ, 0x1f, UR30 ;  /* 0x0000001f3f0b7899 */ /* 0x000fc8000801141e */
[----:B------:R0:W-:Y:S01]  /*b020*/  STL [R1+0xd54], R132 ;  /* 0x000d548401007387 */ /* 0x0001e20000100800 */
[----:B-1----:R-:W-:-:S05]  /*b030*/  IADD3.X R134, R220, UR10, RZ, P0, !PT ;  /* 0x0000000adc867c10 */ /* 0x002fca00087fe4ff */
[----:B------:R1:W-:Y:S01]  /*b040*/  STL [R1+0xd48], R134 ;  /* 0x000d488601007387 */ /* 0x0003e20000100800 */
[----:B0-----:R-:W-:Y:S01]  /*b050*/  IADD3.X R132, R218, UR10, RZ, P1, !PT ;  /* 0x0000000ada847c10 */ /* 0x001fe20008ffe4ff */
[----:B------:R-:W-:-:S03]  /*b060*/  UIMAD UR10, UR18, 0x39, URZ ;  /* 0x00000039120a78a4 */ /* 0x000fc6000f8e023f */
[----:B------:R-:W-:Y:S01]  /*b070*/  ULDC UR18, c[0x0][0x238] ;  /* 0x00008e0000127ab9 */ /* 0x000fe20000000800 */
[----:B------:R0:W-:Y:S01]  /*b080*/  STL [R1+0xd50], R132 ;  /* 0x000d508401007387 */ /* 0x0001e20000100800 */
[----:B------:R-:W-:Y:S01]  /*b090*/  UIMAD UR18, UR18, 0x6, URZ ;  /* 0x00000006121278a4 */ /* 0x000fe2000f8e023f */
[----:B-1----:R-:W-:-:S05]  /*b0a0*/  IADD3 R134, P0, R221, UR30, RZ ;  /* 0x0000001edd867c10 */ /* 0x002fca000ff1e0ff */
[----:B------:R1:W-:Y:S01]  /*b0b0*/  STL [R1+0xd5c], R134 ;  /* 0x000d5c8601007387 */ /* 0x0003e20000100800 */
[----:B0-----:R-:W-:Y:S01]  /*b0c0*/  IADD3 R132, P1, R219, UR30, RZ ;  /* 0x0000001edb847c10 */ /* 0x001fe2000ff3e0ff */
        /* <DEDUP_REMOVED lines=20> */
[----:B------:R-:W-:Y:S01]  /*b210*/  USHF.L.U32 UR23, UR23, 0x2, URZ ;  /* 0x0000000217177899 */ /* 0x000fe2000800063f */
        /* <DEDUP_REMOVED lines=27> */
[----:B------:R-:W-:Y:S02]  /*b3d0*/  ULDC UR30, c[0x0][0x238] ;  /* 0x00008e00001e7ab9 */ /* 0x000fe40000000800 */
[----:B------:R-:W-:Y:S02]  /*b3e0*/  USHF.R.S32.HI UR30, URZ, 0x1f, UR30 ;  /* 0x0000001f3f1e7899 */ /* 0x000fe4000801141e */
[----:B------:R0:W-:Y:S01]  /*b3f0*/  STL [R1+0xda4], R132 ;  /* 0x000da48401007387 */ /* 0x0001e20000100800 */
[----:B-1----:R-:W-:Y:S02]  /*b400*/  IADD3.X R134, R218, UR11, RZ, P1, !PT ;  /* 0x0000000bda867c10 */ /* 0x002fe40008ffe4ff */
[----:B0-----:R-:W-:Y:S01]  /*b410*/  IADD3.X R132, R220, UR11, RZ, P0, !PT ;  /* 0x0000000bdc847c10 */ /* 0x001fe200087fe4ff */
[----:B------:R-:W-:Y:S01]  /*b420*/  UIMAD UR11, UR21, 0x32, URZ ;  /* 0x00000032150b78a4 */ /* 0x000fe2000f8e023f */
[----:B------:R-:W-:Y:S01]  /*b430*/  IADD3 R135, P0, R221, UR10, RZ ;  /* 0x0000000add877c10 */ /* 0x000fe2000ff1e0ff */
[----:B------:R-:W-:-:S02]  /*b440*/  USHF.R.S32.HI UR21, URZ, 0x1f, UR20 ;  /* 0x0000001f3f157899 */ /* 0x000fc40008011414 */
[----:B------:R0:W-:Y:S04]  /*b450*/  STL [R1+0xd98], R132 ;  /* 0x000d988401007387 */ /* 0x0001e80000100800 */
[----:B------:R1:W-:Y:S04]  /*b460*/  STL [R1+0xda0], R134 ;  /* 0x000da08601007387 */ /* 0x0003e80000100800 */
[----:B------:R2:W-:Y:S01]  /*b470*/  STL [R1+0xdac], R135 ;  /* 0x000dac8701007387 */ /* 0x0005e20000100800 */
[----:B0-----:R-:W-:Y:S02]  /*b480*/  SHF.R.S32.HI R132, RZ, 0x1f, R216 ;  /* 0x0000001fff847819 */ /* 0x001fe400000114d8 */
[----:B-1----:R-:W-:Y:S01]  /*b490*/  IADD3 R134, P1, R219, UR10, RZ ;  /* 0x0000000adb867c10 */ /* 0x002fe2000ff3e0ff */
[----:B------:R-:W-:Y:S01]  /*b4a0*/  USHF.R.S32.HI UR10, URZ, 0x1f, UR10 ;  /* 0x0000001f3f0a7899 */ /* 0x000fe2000801140a */
[----:B------:R-:W-:-:S02]  /*b4b0*/  LEA.HI R216, R132, R216, RZ, 0x7 ;  /* 0x000000d884d87211 */ /* 0x000fc400078f38ff */
[----:B--2---:R-:W-:Y:S01]  /*b4c0*/  IADD3 R135, P3, R219, UR43, RZ ;  /* 0x0000002bdb877c10 */ /* 0x004fe2000ff7e0ff */
[----:B------:R0:W-:Y:S02]  /*b4d0*/  STL [R1+0xdb4], R134 ;  /* 0x000db48601007387 */ /* 0x0001e40000100800 */
[----:B------:R-:W-:-:S05]  /*b4e0*/  IADD3.X R132, R220, UR10, RZ, P0, !PT ;  /* 0x0000000adc847c10 */ /* 0x000fca00087fe4ff */
[----:B------:R1:W-:Y:S01]  /*b4f0*/  STL [R1+0xda8], R132 ;  /* 0x000da88401007387 */ /* 0x0003e20000100800 */
[----:B0-----:R-:W-:Y:S01]  /*b500*/  IADD3.X R134, R218, UR10, RZ, P1, !PT ;  /* 0x0000000ada867c10 */ /* 0x001fe20008ffe4ff */
[----:B------:R-:W-:-:S04]  /*b510*/  USHF.R.S32.HI UR10, URZ, 0x1f, UR43 ;  /* 0x0000001f3f0a7899 */ /* 0x000fc8000801142b */
[----:B------:R0:W-:Y:S01]  /*b520*/  STL [R1+0xdb0], R134 ;  /* 0x000db08601007387 */ /* 0x0001e20000100800 */
[----:B-1----:R-:W-:-:S05]  /*b530*/  IADD3 R132, P0, R221, UR20, RZ ;  /* 0x00000014dd847c10 */ /* 0x002fca000ff1e0ff */
[----:B------:R1:W-:Y:S01]  /*b540*/  STL [R1+0xdbc], R132 ;  /* 0x000dbc8401007387 */ /* 0x0003e20000100800 */
[----:B0-----:R-:W-:Y:S01]  /*b550*/  IADD3 R134, P1, R219, UR20, RZ ;  /* 0x00000014db867c10 */ /* 0x001fe2000ff3e0ff */
[----:B------:R-:W-:-:S04]  /*b560*/  USHF.R.U32.HI UR20, URZ, 0x4, UR58 ;  /* 0x000000043f147899 */ /* 0x000fc8000801163a */
[----:B------:R0:W-:Y:S01]  /*b570*/  STL [R1+0xdc4], R134 ;  /* 0x000dc48601007387 */ /* 0x0001e20000100800 */
[----:B------:R-:W-:Y:S01]  /*b580*/  USGXT.U32 UR20, UR20, 0xe ;  /* 0x0000000e1414789a */ /* 0x000fe20008000000 */
[----:B-1----:R-:W-:Y:S01]  /*b590*/  IADD3 R132, P2, R221, UR43, RZ ;  /* 0x0000002bdd847c10 */ /* 0x002fe2000ff5e0ff */
[----:B------:R-:W-:-:S04]  /*b5a0*/  UIADD3 UR43, UR58, 0x8000, URZ ;  /* 0x000080003a2b7890 */ /* 0x000fc8000fffe03f */
[----:B------:R1:W-:Y:S01]  /*b5b0*/  STL [R1+0xdcc], R132 ;  /* 0x000dcc8401007387 */ /* 0x0003e20000100800 */
[----:B------:R-:W-:Y:S01]  /*b5c0*/  USHF.R.U32.HI UR43, URZ, 0x4, UR43 ;  /* 0x000000043f2b7899 */ /* 0x000fe2000801162b */
[----:B0-----:R-:W-:Y:S02]  /*b5d0*/  IADD3.X R134, R220, UR21, RZ, P0, !PT ;  /* 0x00000015dc867c10 */ /* 0x001fe400087fe4ff */
[----:B------:R0:W-:Y:S01]  /*b5e0*/  STL [R1+0xdd4], R135 ;  /* 0x000dd48701007387 */ /* 0x0001e20000100800 */
[----:B------:R-:W-:-:S03]  /*b5f0*/  USGXT.U32 UR43, UR43, 0xe ;  /* 0x0000000e2b2b789a */ /* 0x000fc60008000000 */
[----:B------:R2:W-:Y:S01]  /*b600*/  STL [R1+0xdb8], R134 ;  /* 0x000db88601007387 */ /* 0x0005e20000100800 */
[----:B-1----:R-:W-:Y:S01]  /*b610*/  IADD3.X R132, R218, UR21, RZ, P1, !PT ;  /* 0x00000015da847c10 */ /* 0x002fe20008ffe4ff */
[----:B------:R-:W-:Y:S01]  /*b620*/  ULDC UR21, c[0x0][0x238] ;  /* 0x00008e0000157ab9 */ /* 0x000fe20000000800 */
[----:B0-----:R-:W-:-:S03]  /*b630*/  IADD3 R135, P4, R5, R3, RZ ;  /* 0x0000000305877210 */ /* 0x001fc60007f9e0ff */
[----:B------:R0:W-:Y:S01]  /*b640*/  STL [R1+0xdc0], R132 ;  /* 0x000dc08401007387 */ /* 0x0001e20000100800 */
[----:B--2---:R-:W-:Y:S02]  /*b650*/  IADD3.X R134, R220, UR10, RZ, P2, !PT ;  /* 0x0000000adc867c10 */ /* 0x004fe400097fe4ff */
[----:B------:R-:W-:-:S03]  /*b660*/  LEA.HI.X.SX32 R5, R5, R0, 0x1, P4 ;  /* 0x0000000005057211 */ /* 0x000fc600020f0eff */
        /* <DEDUP_REMOVED lines=9> */
[----:B-1----:R-:W-:-:S04]  /*b700*/  IADD3 R134, P2, R4, R3, RZ ;  /* 0x0000000304867210 */ /* 0x002fc80007f5e0ff */
[----:B------:R-:W-:Y:S01]  /*b710*/  LEA.HI.X.SX32 R4, R4, R0, 0x1, P2 ;  /* 0x0000000004047211 */ /* 0x000fe200010f0eff */
[----:B------:R1:W-:Y:S01]  /*b720*/  STL [R1+0x904], R134 ;  /* 0x0009048601007387 */ /* 0x0003e20000100800 */
[----:B0-----:R-:W-:-:S03]  /*b730*/  IADD3 R132, P5, R6, R3, RZ ;  /* 0x0000000306847210 */ /* 0x001fc60007fbe0ff */
[----:B------:R-:W-:Y:S01]  /*b740*/  STL [R1+0x1f4], R135 ;  /* 0x0001f48701007387 */ /* 0x000fe20000100800 */
[----:B------:R-:W-:-:S03]  /*b750*/  LEA.HI.X.SX32 R6, R6, R0, 0x1, P5 ;  /* 0x0000000006067211 */ /* 0x000fc600028f0eff */
[----:B------:R0:W-:Y:S01]  /*b760*/  STL [R1+0x1fc], R132 ;  /* 0x0001fc8401007387 */ /* 0x0001e20000100800 */
[----:B-1----:R-:W-:-:S05]  /*b770*/  IADD3 R134, P3, R7, R3, RZ ;  /* 0x0000000307867210 */ /* 0x002fca0007f7e0ff */
[----:B------:R1:W-:Y:S01]  /*b780*/  STL [R1+0x204], R134 ;  /* 0x0002048601007387 */ /* 0x0003e20000100800 */
[----:B0-----:R-:W-:-:S03]  /*b790*/  IADD3 R132, P2, R8, R3, RZ ;  /* 0x0000000308847210 */ /* 0x001fc60007f5e0ff */
[----:B------:R0:W-:Y:S04]  /*b7a0*/  STL [R1+0x900], R4 ;  /* 0x0009000401007387 */ /* 0x0001e80000100800 */
[----:B------:R-:W-:Y:S01]  /*b7b0*/  STL [R1+0x20c], R132 ;  /* 0x00020c8401007387 */ /* 0x000fe20000100800 */
[----:B-1----:R-:W-:-:S03]  /*b7c0*/  CS2R R134, SRZ ;  /* 0x0000000000867805 */ /* 0x002fc6000001ff00 */
[----:B------:R1:W-:Y:S01]  /*b7d0*/  STL [R1+0x1f0], R5 ;  /* 0x0001f00501007387 */ /* 0x0003e20000100800 */
[----:B0-----:R-:W-:-:S05]  /*b7e0*/  IADD3 R4, P4, R9, R3, RZ ;  /* 0x0000000309047210 */ /* 0x001fca0007f9e0ff */
[----:B------:R0:W-:Y:S01]  /*b7f0*/  STL [R1+0x214], R4 ;  /* 0x0002140401007387 */ /* 0x0001e20000100800 */
[----:B-1----:R-:W-:-:S03]  /*b800*/  IADD3 R5, P5, R10, R3, RZ ;  /* 0x000000030a057210 */ /* 0x002fc60007fbe0ff */
[----:B------:R1:W-:Y:S04]  /*b810*/  STL [R1+0x1f8], R6 ;  /* 0x0001f80601007387 */ /* 0x0003e80000100800 */
[----:B------:R2:W-:Y:S01]  /*b820*/  STL [R1+0x21c], R5 ;  /* 0x00021c0501007387 */ /* 0x0005e20000100800 */
[----:B0-----:R-:W-:Y:S02]  /*b830*/  LEA.HI.X.SX32 R4, R7, R0, 0x1, P3 ;  /* 0x0000000007047211 */ /* 0x001fe400018f0eff */
[----:B-1----:R-:W-:-:S03]  /*b840*/  IADD3 R6, P3, R11, R3, RZ ;  /* 0x000000030b067210 */ /* 0x002fc60007f7e0ff */
[----:B------:R0:W-:Y:S01]  /*b850*/  STL [R1+0x200], R4 ;  /* 0x0002000401007387 */ /* 0x0001e20000100800 */
[----:B--2---:R-:W-:-:S03]  /*b860*/  LEA.HI.X.SX32 R5, R8, R0, 0x1, P2 ;  /* 0x0000000008057211 */ /* 0x004fc600010f0eff */
[----:B------:R1:W-:Y:S04]  /*b870*/  STL [R1+0x224], R6 ;  /* 0x0002240601007387 */ /* 0x0003e80000100800 */
[----:B------:R2:W-:Y:S01]  /*b880*/  STL [R1+0x208], R5 ;  /* 0x0002080501007387 */ /* 0x0005e20000100800 */
[----:B0-----:R-:W-:Y:S02]  /*b890*/  IADD3 R4, P2, R12, R3, RZ ;  /* 0x000000030c047210 */ /* 0x001fe40007f5e0ff */
[----:B-1----:R-:W-:-:S03]  /*b8a0*/  LEA.HI.X.SX32 R6, R9, R0, 0x1, P4 ;  /* 0x0000000009067211 */ /* 0x002fc600020f0eff */
[----:B------:R0:W-:Y:S01]  /*b8b0*/  STL [R1+0x22c], R4 ;  /* 0x00022c0401007387 */ /* 0x0001e20000100800 */
[----:B--2---:R-:W-:-:S03]  /*b8c0*/  IADD3 R5, P4, R13, R3, RZ ;  /* 0x000000030d057210 */ /* 0x004fc60007f9e0ff */
        /* <DEDUP_REMOVED lines=62> */
[-C--:B0-----:R-:W-:Y:S02]  /*bcb0*/  LEA.HI.X.SX32 R4, R25, R0.reuse, 0x1, P4 ;  /* 0x0000000019047211 */ /* 0x081fe400020f0eff */
[----:B------:R-:W-:Y:S02]  /*bcc0*/  CS2R R24, SRZ ;  /* 0x0000000000187805 */ /* 0x000fe4000001ff00 */
[----:B-1----:R-:W-:Y:S01]  /*bcd0*/  IADD3 R6, P4, R29, R3, RZ ;  /* 0x000000031d067210 */ /* 0x002fe20007f9e0ff */
[----:B------:R0:W-:Y:S01]  /*bce0*/  STL [R1+0x290], R4 ;  /* 0x0002900401007387 */ /* 0x0001e20000100800 */
[----:B--2---:R-:W-:-:S03]  /*bcf0*/  LEA.HI.X.SX32 R5, R26, R0, 0x1, P5 ;  /* 0x000000001a057211 */ /* 0x004fc600028f0eff */
[----:B------:R1:W-:Y:S04]  /*bd00*/  STL [R1+0x2b4], R6 ;  /* 0x0002b40601007387 */ /* 0x0003e80000100800 */
[----:B------:R2:W-:Y:S01]  /*bd10*/  STL [R1+0x298], R5 ;  /* 0x0002980501007387 */ /* 0x0005e20000100800 */
[----:B0-----:R-:W-:Y:S02]  /*bd20*/  IADD3 R4, P5, R30, R3, RZ ;  /* 0x000000031e047210 */ /* 0x001fe40007fbe0ff */
[----:B-1----:R-:W-:-:S03]  /*bd30*/  LEA.HI.X.SX32 R6, R27, R0, 0x1, P3 ;  /* 0x000000001b067211 */ /* 0x002fc600018f0eff */
[----:B------:R0:W-:Y:S01]  /*bd40*/  STL [R1+0x2bc], R4 ;  /* 0x0002bc0401007387 */ /* 0x0001e20000100800 */
[----:B------:R-:W-:Y:S02]  /*bd50*/  CS2R R26, SRZ ;  /* 0x00000000001a7805 */ /* 0x000fe4000001ff00 */
[-C--:B--2---:R-:W-:Y:S01]  /*bd60*/  IADD3 R5, P3, R31, R3.reuse, RZ ;  /* 0x000000031f057210 */ /* 0x084fe20007f7e0ff */
[----:B------:R1:W-:Y:S04]  /*bd70*/  STL [R1+0x2a0], R6 ;  /* 0x0002a00601007387 */ /* 0x0003e80000100800 */
[----:B------:R2:W-:Y:S01]  /*bd80*/  STL [R1+0x2c4], R5 ;  /* 0x0002c40501007387 */ /* 0x0005e20000100800 */
[----:B0-----:R-:W-:Y:S02]  /*bd90*/  LEA.HI.X.SX32 R4, R28, R0, 0x1, P2 ;  /* 0x000000001c047211 */ /* 0x001fe400010f0eff */
[----:B-1----:R-:W-:-:S03]  /*bda0*/  IADD3 R6, P2, R32, R3, RZ ;  /* 0x0000000320067210 */ /* 0x002fc60007f5e0ff */
[----:B------:R0:W-:Y:S01]  /*bdb0*/  STL [R1+0x2a8], R4 ;  /* 0x0002a80401007387 */ /* 0x0001e20000100800 */
[----:B--2---:R-:W-:-:S03]  /*bdc0*/  LEA.HI.X.SX32 R5, R29, R0, 0x1, P4 ;  /* 0x000000001d057211 */ /* 0x004fc600020f0eff */
[----:B------:R1:W-:Y:S01]  /*bdd0*/  STL [R1+0x2cc], R6 ;  /* 0x0002cc0601007387 */ /* 0x0003e20000100800 */
[----:B------:R-:W-:-:S03]  /*bde0*/  CS2R R28, SRZ ;  /* 0x00000000001c7805 */ /* 0x000fc6000001ff00 */
        /* <DEDUP_REMOVED lines=437> */
[----:B------:R-:W-:Y:S04]  /*d940*/  STL [R1+0x5b8], R6 ;  /* 0x0005b80601007387 */ /* 0x000fe80000100800 */
[----:B------:R1:W-:Y:S01]  /*d950*/  STL [R1+0x8fc], R5 ;  /* 0x0008fc0501007387 */ /* 0x0003e20000100800 */
[-C--:B0-----:R-:W-:Y:S02]  /*d960*/  LEA.HI.X.SX32 R4, R127, R0.reuse, 0x1, P3 ;  /* 0x000000007f047211 */ /* 0x081fe400018f0eff */
[----:B------:R-:W-:Y:S02]  /*d970*/  CS2R R126, SRZ ;  /* 0x00000000007e7805 */ /* 0x000fe4000001ff00 */
[----:B------:R-:W-:Y:S01]  /*d980*/  IADD3 R3, P3, R131, R3, RZ ;  /* 0x0000000383037210 */ /* 0x000fe20007f7e0ff */
[----:B------:R0:W-:Y:S01]  /*d990*/  STL [R1+0x8ec], R4 ;  /* 0x0008ec0401007387 */ /* 0x0001e20000100800 */
[----:B-1----:R-:W-:-:S03]  /*d9a0*/  LEA.HI.X.SX32 R5, R128, R0, 0x1, P2 ;  /* 0x0000000080057211 */ /* 0x002fc600010f0eff */
[----:B------:R1:W-:Y:S04]  /*d9b0*/  STL [R1+0x8e4], R3 ;  /* 0x0008e40301007387 */ /* 0x0003e80000100800 */
[----:B------:R2:W-:Y:S01]  /*d9c0*/  STL [R1+0x5bc], R5 ;  /* 0x0005bc0501007387 */ /* 0x0005e20000100800 */
[-C--:B0-----:R-:W-:Y:S02]  /*d9d0*/  LEA.HI.X.SX32 R4, R129, R0.reuse, 0x1, P4 ;  /* 0x0000000081047211 */ /* 0x081fe400020f0eff */
[----:B------:R-:W-:Y:S02]  /*d9e0*/  CS2R R128, SRZ ;  /* 0x0000000000807805 */ /* 0x000fe4000001ff00 */
[-C--:B-1----:R-:W-:Y:S01]  /*d9f0*/  LEA.HI.X.SX32 R3, R130, R0.reuse, 0x1, P5 ;  /* 0x0000000082037211 */ /* 0x082fe200028f0eff */
[----:B------:R0:W-:Y:S01]  /*da00*/  STL [R1+0x8dc], R4 ;  /* 0x0008dc0401007387 */ /* 0x0001e20000100800 */
[----:B------:R-:W-:-:S02]  /*da10*/  LEA.HI.X.SX32 R0, R131, R0, 0x1, P3 ;  /* 0x0000000083007211 */ /* 0x000fc400018f0eff */
[----:B------:R-:W-:Y:S02]  /*da20*/  CS2R R130, SRZ ;  /* 0x0000000000827805 */ /* 0x000fe4000001ff00 */
[----:B--2---:R-:W-:Y:S01]  /*da30*/  IADD3 R5, P3, R219, UR9, RZ ;  /* 0x00000009db057c10 */ /* 0x004fe2000ff7e0ff */
[----:B------:R1:W-:Y:S04]  /*da40*/  STL [R1+0x8e0], R3 ;  /* 0x0008e00301007387 */ /* 0x0003e80000100800 */
[----:B------:R2:W-:Y:S01]  /*da50*/  STL [R1+0x5c0], R0 ;  /* 0x0005c00001007387 */ /* 0x0005e20000100800 */
[----:B0-----:R-:W-:Y:S01]  /*da60*/  IADD3.X R4, R220, UR11, RZ, P1, !PT ;  /* 0x0000000bdc047c10 */ /* 0x001fe20008ffe4ff */
[----:B-1----:R-:W-:Y:S01]  /*da70*/  IMAD.SHL.U32 R3, R133, 0x10, RZ ;  /* 0x0000001085037824 */ /* 0x002fe200078e00ff */
[----:B------:R-:W-:-:S02]  /*da80*/  CS2R R132, SRZ ;  /* 0x0000000000847805 */ /* 0x000fc4000001ff00 */
[----:B--2---:R-:W-:Y:S02]  /*da90*/  IADD3.X R0, R218, UR11, RZ, P0, !PT ;  /* 0x0000000bda007c10 */ /* 0x004fe400087fe4ff */
[----:B------:R-:W-:Y:S01]  /*daa0*/  STL [R1+0xe44], R3 ;  /* 0x000e440301007387 */ /* 0x000fe20000100800 */
[----:B------:R-:W-:-:S03]  /*dab0*/  UIMAD UR11, UR48, 0x24, URZ ;  /* 0x00000024300b78a4 */ /* 0x000fc6000f8e023f */
[----:B------:R0:W-:Y:S04]  /*dac0*/  STL [R1+0x5c4], R4 ;  /* 0x0005c40401007387 */ /* 0x0001e80000100800 */
[----:B------:R1:W-:Y:S01]  /*dad0*/  STL [R1+0x5c8], R0 ;  /* 0x0005c80001007387 */ /* 0x0003e20000100800 */
[----:B0-----:R-:W-:Y:S02]  /*dae0*/  IADD3 R4, P1, R219, UR4, RZ ;  /* 0x00000004db047c10 */ /* 0x001fe4000ff3e0ff */
[----:B-1----:R-:W-:Y:S01]  /*daf0*/  IADD3 R0, P0, R221, UR4, RZ ;  /* 0x00000004dd007c10 */ /* 0x002fe2000ff1e0ff */
[----:B------:R-:W-:-:S04]  /*db00*/  USHF.R.S32.HI UR4, URZ, 0x1f, UR9 ;  /* 0x0000001f3f047899 */ /* 0x000fc80008011409 */
[----:B------:R0:W-:Y:S04]  /*db10*/  STL [R1+0x5d0], R0 ;  /* 0x0005d00001007387 */ /* 0x0001e80000100800 */
[----:B------:R1:W-:Y:S01]  /*db20*/  STL [R1+0x5d8], R4 ;  /* 0x0005d80401007387 */ /* 0x0003e20000100800 */
[----:B0-----:R-:W-:Y:S01]  /*db30*/  IADD3 R0, P2, R221, UR9, RZ ;  /* 0x00000009dd007c10 */ /* 0x001fe2000ff5e0ff */
[----:B------:R-:W-:Y:S01]  /*db40*/  UMOV UR9, URZ ;  /* 0x0000003f00097c82 */ /* 0x000fe20008000000 */
[----:B-1----:R-:W-:-:S03]  /*db50*/  IADD3.X R4, R220, UR10, RZ, P0, !PT ;  /* 0x0000000adc047c10 */ /* 0x002fc600087fe4ff */
        /* <DEDUP_REMOVED lines=8> */
[----:B-1----:R-:W-:Y:S01]  /*dbe0*/  IADD3.X R4, R220, UR4, RZ, P2, !PT ;  /* 0x00000004dc047c10 */ /* 0x002fe200097fe4ff */
[----:B------:R-:W-:-:S04]  /*dbf0*/  USHF.R.S32.HI UR60, URZ, 0x1f, UR12 ;  /* 0x0000001f3f3c7899 */ /* 0x000fc8000801140c */
[----:B------:R1:W-:Y:S01]  /*dc00*/  STL [R1+0x5dc], R4 ;  /* 0x0005dc0401007387 */ /* 0x0003e20000100800 */
[----:B0-----:R-:W-:Y:S01]  /*dc10*/  IADD3.X R0, R218, UR4, RZ, P3, !PT ;  /* 0x00000004da007c10 */ /* 0x001fe20009ffe4ff */
[----:B------:R-:W-:-:S04]  /*dc20*/  UMOV UR4, URZ ;  /* 0x0000003f00047c82 */ /* 0x000fc80008000000 */
[----:B------:R0:W-:Y:S01]  /*dc30*/  STL [R1+0x5e4], R0 ;  /* 0x0005e40001007387 */ /* 0x0001e20000100800 */
[----:B-1----:R-:W-:-:S03]  /*dc40*/  IADD3 R4, P0, R221, UR29, RZ ;  /* 0x0000001ddd047c10 */ /* 0x002fc6000ff1e0ff */
[----:B------:R-:W-:Y:S04]  /*dc50*/  STL [R1+0x17c], RZ ;  /* 0x00017cff01007387 */ /* 0x000fe80000100800 */
[----:B------:R-:W-:Y:S01]  /*dc60*/  STL [R1], RZ ;  /* 0x000000ff01007387 */ /* 0x000fe20000100800 */
[----:B0-----:R-:W-:Y:S01]  /*dc70*/  IADD3 R0, P1, R219, UR29, RZ ;  /* 0x0000001ddb007c10 */ /* 0x001fe2000ff3e0ff */
[----:B------:R-:W-:Y:S02]  /*dc80*/  USHF.R.S32.HI UR29, URZ, 0x1f, UR29 ;  /* 0x0000001f3f1d7899 */ /* 0x000fe4000801141d */
[----:B------:R-:W-:Y:S04]  /*dc90*/  STL [R1+0x4], RZ ;  /* 0x000004ff01007387 */ /* 0x000fe80000100800 */
        /* <DEDUP_REMOVED lines=62> */
[----:B------:R0:W-:Y:S04]  /*e080*/  STL [R1+0x5f0], R4 ;  /* 0x0005f00401007387 */ /* 0x0001e80000100800 */
[----:B------:R1:W-:Y:S01]  /*e090*/  STL [R1+0x5f8], R0 ;  /* 0x0005f80001007387 */ /* 0x0003e20000100800 */
[----:B0-----:R-:W-:-:S02]  /*e0a0*/  IADD3.X R4, R220, UR29, RZ, P0, !PT ;  /* 0x0000001ddc047c10 */ /* 0x001fc400087fe4ff */
        /* <DEDUP_REMOVED lines=220> */
[----:B------:R-:W-:Y:S02]  /*ee70*/  IADD3 R5, P0, R221, UR8, RZ ;  /* 0x00000008dd057c10 */ /* 0x000fe4000ff1e0ff */
[----:B-1----:R-:W-:Y:S01]  /*ee80*/  IADD3.X R0, R218, UR11, RZ, P1, !PT ;  /* 0x0000000bda007c10 */ /* 0x002fe20008ffe4ff */
[----:B------:R0:W-:Y:S04]  /*ee90*/  STL [R1+0x74c], R4 ;  /* 0x00074c0401007387 */ /* 0x0001e80000100800 */
[----:B------:R1:W-:Y:S04]  /*eea0*/  STL [R1+0x754], R0 ;  /* 0x0007540001007387 */ /* 0x0003e80000100800 */
[----:B------:R2:W-:Y:S01]  /*eeb0*/  STL [R1+0x760], R5 ;  /* 0x0007600501007387 */ /* 0x0005e20000100800 */
[----:B0-----:R-:W-:Y:S01]  /*eec0*/  IADD3 R4, P1, R219, UR8, RZ ;  /* 0x00000008db047c10 */ /* 0x001fe2000ff3e0ff */
[----:B------:R-:W-:Y:S01]  /*eed0*/  UIADD3 UR8, UP0, UR20, 0x2, URZ ;  /* 0x0000000214087890 */ /* 0x000fe2000ff1e03f */
[----:B-1----:R-:W-:-:S03]  /*eee0*/  LOP3.LUT R0, R3, 0x70, RZ, 0xc0, !PT ;  /* 0x0000007003007812 */ /* 0x002fc600078ec0ff */
[----:B------:R0:W-:Y:S01]  /*eef0*/  STL [R1+0x768], R4 ;  /* 0x0007680401007387 */ /* 0x0001e20000100800 */
[----:B------:R-:W-:Y:S01]  /*ef00*/  IADD3.X R3, R220, UR10, RZ, P0, !PT ;  /* 0x0000000adc037c10 */ /* 0x000fe200087fe4ff */
[----:B------:R-:W-:Y:S01]  /*ef10*/  UIADD3.X UR9, UR9, 0x40000040, URZ, UP0, !UPT ;  /* 0x4000004009097890 */ /* 0x000fe200087fe43f */
[----:B--2---:R-:W-:Y:S01]  /*ef20*/  IADD3 R5, P5, R219, UR12, RZ ;  /* 0x0000000cdb057c10 */ /* 0x004fe2000ffbe0ff */
[----:B------:R-:W-:Y:S02]  /*ef30*/  IMAD R0, R217, 0x80, R0 ;  /* 0x00000080d9007824 */ /* 0x000fe400078e0200 */
[----:B------:R1:W-:Y:S01]  /*ef40*/  STL [R1+0x75c], R3 ;  /* 0x00075c0301007387 */ /* 0x0003e20000100800 */
[----:B0-----:R-:W-:Y:S01]  /*ef50*/  IADD3.X R4, R218, UR10, RZ, P1, !PT ;  /* 0x0000000ada047c10 */ /* 0x001fe20008ffe4ff */
[----:B------:R-:W-:-:S04]  /*ef60*/  UIADD3 UR10, UP1, UR43, 0x2, URZ ;  /* 0x000000022b0a7890 */ /* 0x000fc8000ff3e03f */
[----:B------:R0:W-:Y:S01]  /*ef70*/  STL [R1+0x764], R4 ;  /* 0x0007640401007387 */ /* 0x0001e20000100800 */
[----:B-1----:R-:W-:Y:S01]  /*ef80*/  SHF.R.S32.HI R3, RZ, 0x7, R216 ;  /* 0x00000007ff037819 */ /* 0x002fe200000114d8 */
[----:B------:R-:W-:Y:S02]  /*ef90*/  UIADD3.X UR11, UR4, 0x40000040, URZ, UP1, !UPT ;  /* 0x40000040040b7890 */ /* 0x000fe40008ffe43f */
[----:B------:R-:W-:Y:S02]  /*efa0*/  USHF.R.S32.HI UR4, URZ, 0x1f, UR7 ;  /* 0x0000001f3f047899 */ /* 0x000fe40008011407 */
[----:B------:R1:W-:Y:S01]  /*efb0*/  STL [R1+0xe40], R3 ;  /* 0x000e400301007387 */ /* 0x0003e20000100800 */
[----:B0-----:R-:W-:-:S03]  /*efc0*/  IADD3 R4, P2, R221, UR5, RZ ;  /* 0x00000005dd047c10 */ /* 0x001fc6000ff5e0ff */
[----:B------:R-:W-:Y:S04]  /*efd0*/  STL [R1+0xde0], R0 ;  /* 0x000de00001007387 */ /* 0x000fe80000100800 */
[----:B------:R0:W-:Y:S01]  /*efe0*/  STL [R1+0x770], R4 ;  /* 0x0007700401007387 */ /* 0x0001e20000100800 */
[----:B-1----:R-:W-:Y:S01]  /*eff0*/  IADD3 R3, P3, R219, UR5, RZ ;  /* 0x00000005db037c10 */ /* 0x002fe2000ff7e0ff */
[----:B------:R-:W-:-:S04]  /*f000*/  USHF.R.S32.HI UR5, URZ, 0x1f, UR6 ;  /* 0x0000001f3f057899 */ /* 0x000fc80008011406 */
[----:B------:R1:W-:Y:S01]  /*f010*/  STL [R1+0x778], R3 ;  /* 0x0007780301007387 */ /* 0x0003e20000100800 */
[----:B0-----:R-:W-:-:S05]  /*f020*/  IADD3 R4, P0, R221, UR61, RZ ;  /* 0x0000003ddd047c10 */ /* 0x001fca000ff1e0ff */
[----:B------:R0:W-:Y:S01]  /*f030*/  STL [R1+0x780], R4 ;  /* 0x0007800401007387 */ /* 0x0001e20000100800 */
[----:B-1----:R-:W-:-:S05]  /*f040*/  IADD3 R3, P1, R219, UR61, RZ ;  /* 0x0000003ddb037c10 */ /* 0x002fca000ff3e0ff */
[----:B------:R1:W-:Y:S01]  /*f050*/  STL [R1+0x788], R3 ;  /* 0x0007880301007387 */ /* 0x0003e20000100800 */
[----:B0-----:R-:W-:-:S05]  /*f060*/  IADD3 R4, P4, R221, UR12, RZ ;  /* 0x0000000cdd047c10 */ /* 0x001fca000ff9e0ff */
[----:B------:R0:W-:Y:S01]  /*f070*/  STL [R1+0x790], R4 ;  /* 0x0007900401007387 */ /* 0x0001e20000100800 */
[----:B-1----:R-:W-:-:S03]  /*f080*/  IADD3.X R3, R220, UR13, RZ, P2, !PT ;  /* 0x0000000ddc037c10 */ /* 0x002fc600097fe4ff */
[----:B------:R1:W-:Y:S04]  /*f090*/  STL [R1+0x798], R5 ;  /* 0x0007980501007387 */ /* 0x0003e80000100800 */
[----:B------:R2:W-:Y:S01]  /*f0a0*/  STL [R1+0x76c], R3 ;  /* 0x00076c0301007387 */ /* 0x0005e20000100800 */
[----:B0-----:R-:W-:Y:S01]  /*f0b0*/  IADD3.X R4, R218, UR13, RZ, P3, !PT ;  /* 0x0000000dda047c10 */ /* 0x001fe20009ffe4ff */
[----:B------:R-:W-:Y:S01]  /*f0c0*/  UIADD3.64 UR12, UR8, 0x2, URZ ;  /* 0x00000002080c7897 */ /* 0x000fe2000fffe03f */
[----:B-1----:R-:W-:-:S03]  /*f0d0*/  IADD3 R5, P3, R219, UR16, RZ ;  /* 0x00000010db057c10 */ /* 0x002fc6000ff7e0ff */
[----:B------:R0:W-:Y:S01]  /*f0e0*/  STL [R1+0x774], R4 ;  /* 0x0007740401007387 */ /* 0x0001e20000100800 */
[----:B--2---:R-:W-:-:S05]  /*f0f0*/  IADD3 R3, P2, R221, UR16, RZ ;  /* 0x00000010dd037c10 */ /* 0x004fca000ff5e0ff */
[----:B------:R1:W-:Y:S01]  /*f100*/  STL [R1+0x7a0], R3 ;  /* 0x0007a00301007387 */ /* 0x0003e20000100800 */
[----:B0-----:R-:W-:-:S03]  /*f110*/  IADD3.X R4, R220, UR17, RZ, P0, !PT ;  /* 0x00000011dc047c10 */ /* 0x001fc600087fe4ff */
[----:B------:R0:W-:Y:S04]  /*f120*/  STL [R1+0x7a8], R5 ;  /* 0x0007a80501007387 */ /* 0x0001e80000100800 */
[----:B------:R2:W-:Y:S01]  /*f130*/  STL [R1+0x77c], R4 ;  /* 0x00077c0401007387 */ /* 0x0005e20000100800 */
[----:B-1----:R-:W-:Y:S01]  /*f140*/  IADD3.X R3, R218, UR17, RZ, P1, !PT ;  /* 0x00000011da037c10 */ /* 0x002fe20008ffe4ff */
[----:B------:R-:W-:Y:S01]  /*f150*/  UIADD3.64 UR16, UR8, 0x4, URZ ;  /* 0x0000000408107897 */ /* 0x000fe2000fffe03f */
[----:B0-----:R-:W-:-:S03]  /*f160*/  IADD3 R5, P1, R219, UR59, RZ ;  /* 0x0000003bdb057c10 */ /* 0x001fc6000ff3e0ff */
        /* <DEDUP_REMOVED lines=10> */
[----:B--2---:R-:W-:Y:S02]  /*f210*/  IADD3 R3, P4, R221, UR54, RZ ;  /* 0x00000036dd037c10 */ /* 0x004fe4000ff9e0ff */
[----:B------:R-:W-:-:S03]  /*f220*/  ULDC UR61, c[0x0][0x238] ;  /* 0x00008e00003d7ab9 */ /* 0x000fc60000000800 */
        /* <DEDUP_REMOVED lines=14> */
[----:B------:R-:W-:Y:S02]  /*f310*/  UIADD3.64 UR52, UR8, 0x202, URZ ;  /* 0x0000020208347897 */ /* 0x000fe4000fffe03f */
[----:B------:R-:W-:Y:S01]  /*f320*/  UIADD3.64 UR52, UR8, 0x604, URZ ;  /* 0x0000060408347897 */ /* 0x000fe2000fffe03f */
[----:B0-----:R-:W-:Y:S01]  /*f330*/  IADD3 R5, P1, R219, UR50, RZ ;  /* 0x00000032db057c10 */ /* 0x001fe2000ff3e0ff */
        /* <DEDUP_REMOVED lines=78> */
[----:B-1----:R-:W-:Y:S02]  /*f820*/  IADD3.X R3, R218, UR47, RZ, P1, !PT ;  /* 0x0000002fda037c10 */ /* 0x002fe40008ffe4ff */
        /* <DEDUP_REMOVED lines=18> */
[----:B0-----:R-:W-:-:S03]  /*f950*/  LOP3.LUT R5, R0, 0x20, RZ, 0x3c, !PT ;  /* 0x0000002000057812 */ /* 0x001fc600078e3cff */
[----:B------:R0:W-:Y:S01]  /*f960*/  STL [R1+0x864], R3 ;  /* 0x0008640301007387 */ /* 0x0001e20000100800 */
[----:B--2---:R-:W-:-:S05]  /*f970*/  LOP3.LUT R4, R0, 0x10, RZ, 0x3c, !PT ;  /* 0x0000001000047812 */ /* 0x004fca00078e3cff */
[----:B------:R1:W-:Y:S01]  /*f980*/  STL [R1+0xdfc], R4 ;  /* 0x000dfc0401007387 */ /* 0x0003e20000100800 */
[----:B0-----:R-:W-:-:S03]  /*f990*/  LOP3.LUT R3, R0, 0x30, RZ, 0x3c, !PT ;  /* 0x0000003000037812 */ /* 0x001fc600078e3cff */
[----:B------:R0:W-:Y:S04]  /*f9a0*/  STL [R1+0xdf8], R5 ;  /* 0x000df80501007387 */ /* 0x0001e80000100800 */
[----:B------:R2:W-:Y:S01]  /*f9b0*/  STL [R1+0xdf4], R3 ;  /* 0x000df40301007387 */ /* 0x0005e20000100800 */
[C---:B-1----:R-:W-:Y:S02]  /*f9c0*/  LOP3.LUT R4, R0.reuse, 0x40, RZ, 0x3c, !PT ;  /* 0x0000004000047812 */ /* 0x042fe400078e3cff */
[----:B0-----:R-:W-:-:S03]  /*f9d0*/  LOP3.LUT R5, R0, 0x50, RZ, 0x3c, !PT ;  /* 0x0000005000057812 */ /* 0x001fc600078e3cff */
[----:B------:R0:W-:Y:S01]  /*f9e0*/  STL [R1+0xdf0], R4 ;  /* 0x000df00401007387 */ /* 0x0001e20000100800 */
[----:B--2---:R-:W-:-:S03]  /*f9f0*/  LOP3.LUT R3, R0, 0x60, RZ, 0x3c, !PT ;  /* 0x0000006000037812 */ /* 0x004fc600078e3cff */
[----:B------:R-:W-:Y:S04]  /*fa00*/  STL [R1+0xdec], R5 ;  /* 0x000dec0501007387 */ /* 0x000fe80000100800 */
[----:B------:R1:W-:Y:S01]  /*fa10*/  STL [R1+0xde8], R3 ;  /* 0x000de80301007387 */ /* 0x0003e20000100800 */
[----:B0-----:R-:W-:Y:S02]  /*fa20*/  LOP3.LUT R4, R0, 0x70, RZ, 0x3c, !PT ;  /* 0x0000007000047812 */ /* 0x001fe400078e3cff */
[----:B------:R-:W-:-:S03]  /*fa30*/  IADD3 R0, P6, R221, UR22, RZ ;  /* 0x00000016dd007c10 */ /* 0x000fc6000ffde0ff */
[----:B------:R0:W-:Y:S01]  /*fa40*/  STL [R1+0xde4], R4 ;  /* 0x000de40401007387 */ /* 0x0001e20000100800 */
[----:B-1----:R-:W-:-:S03]  /*fa50*/  IADD3 R3, P3, R219, UR22, RZ ;  /* 0x00000016db037c10 */ /* 0x002fc6000ff7e0ff */
[----:B------:R1:W-:Y:S01]  /*fa60*/  STL [R1+0x890], R0 ;  /* 0x0008900001007387 */ /* 0x0003e20000100800 */
[----:B------:R-:W-:-:S03]  /*fa70*/  UMOV UR22, UR43 ;  /* 0x0000002b00167c82 */ /* 0x000fc60008000000 */
[----:B------:R2:W-:Y:S01]  /*fa80*/  STL [R1+0x898], R3 ;  /* 0x0008980301007387 */ /* 0x0005e20000100800 */
[----:B0-----:R-:W-:Y:S02]  /*fa90*/  IADD3 R4, P2, R221, UR23, RZ ;  /* 0x00000017dd047c10 */ /* 0x001fe4000ff5e0ff */
[----:B-1----:R-:W-:-:S03]  /*faa0*/  IADD3.X R0, R220, UR31, RZ, P1, !PT ;  /* 0x0000001fdc007c10 */ /* 0x002fc60008ffe4ff */
[----:B------:R0:W-:Y:S01]  /*fab0*/  STL [R1+0x8a0], R4 ;  /* 0x0008a00401007387 */ /* 0x0001e20000100800 */
[----:B--2---:R-:W-:-:S03]  /*fac0*/  IADD3 R3, P1, R219, UR23, RZ ;  /* 0x00000017db037c10 */ /* 0x004fc6000ff3e0ff */
[----:B------:R1:W-:Y:S01]  /*fad0*/  STL [R1+0x86c], R0 ;  /* 0x00086c0001007387 */ /* 0x0003e20000100800 */
[----:B------:R-:W-:-:S03]  /*fae0*/  UMOV UR23, 0x40000040 ;  /* 0x4000004000177882 */ /* 0x000fc60000000000 */
[----:B------:R2:W-:Y:S01]  /*faf0*/  STL [R1+0x8a8], R3 ;  /* 0x0008a80301007387 */ /* 0x0005e20000100800 */
[----:B0-----:R-:W-:Y:S02]  /*fb00*/  IADD3.X R4, R218, UR31, RZ, P0, !PT ;  /* 0x0000001fda047c10 */ /* 0x001fe400087fe4ff */
[----:B-1----:R-:W-:-:S03]  /*fb10*/  IADD3 R0, P0, R221, UR26, RZ ;  /* 0x0000001add007c10 */ /* 0x002fc6000ff1e0ff */
[----:B------:R0:W-:Y:S01]  /*fb20*/  STL [R1+0x874], R4 ;  /* 0x0008740401007387 */ /* 0x0001e20000100800 */
[----:B--2---:R-:W-:-:S03]  /*fb30*/  IADD3.X R3, R220, UR34, RZ, P5, !PT ;  /* 0x00000022dc037c10 */ /* 0x004fc6000affe4ff */
[----:B------:R1:W-:Y:S04]  /*fb40*/  STL [R1+0x8b0], R0 ;  /* 0x0008b00001007387 */ /* 0x0003e80000100800 */
[----:B------:R2:W-:Y:S01]  /*fb50*/  STL [R1+0x87c], R3 ;  /* 0x00087c0301007387 */ /* 0x0005e20000100800 */
[----:B0-----:R-:W-:Y:S02]  /*fb60*/  IADD3 R4, P5, R219, UR26, RZ ;  /* 0x0000001adb047c10 */ /* 0x001fe4000ffbe0ff */
[----:B-1----:R-:W-:-:S03]  /*fb70*/  IADD3.X R0, R218, UR34, RZ, P4, !PT ;  /* 0x00000022da007c10 */ /* 0x002fc6000a7fe4ff */
[----:B------:R-:W-:Y:S01]  /*fb80*/  STL [R1+0x8b8], R4 ;  /* 0x0008b80401007387 */ /* 0x000fe20000100800 */
[----:B--2---:R-:W-:-:S03]  /*fb90*/  IADD3 R3, P4, R221, UR27, RZ ;  /* 0x0000001bdd037c10 */ /* 0x004fc6000ff9e0ff */
[----:B------:R0:W-:Y:S04]  /*fba0*/  STL [R1+0x884], R0 ;  /* 0x0008840001007387 */ /* 0x0001e80000100800 */
[----:B------:R1:W-:Y:S01]  /*fbb0*/  STL [R1+0x8c0], R3 ;  /* 0x0008c00301007387 */ /* 0x0003e20000100800 */
[----:B0-----:R-:W-:Y:S02]  /*fbc0*/  IADD3.X R0, R220, UR35, RZ, P6, !PT ;  /* 0x00000023dc007c10 */ /* 0x001fe4000b7fe4ff */
[----:B------:R-:W-:Y:S02]  /*fbd0*/  IADD3 R4, P6, R219, UR27, RZ ;  /* 0x0000001bdb047c10 */ /* 0x000fe4000ffde0ff */
[----:B-1----:R-:W-:Y:S01]  /*fbe0*/  IADD3.X R3, R218, UR35, RZ, P3, !PT ;  /* 0x00000023da037c10 */ /* 0x002fe20009ffe4ff */
[----:B------:R0:W-:Y:S04]  /*fbf0*/  STL [R1+0x88c], R0 ;  /* 0x00088c0001007387 */ /* 0x0001e80000100800 */
[----:B------:R1:W-:Y:S04]  /*fc00*/  STL [R1+0x8c8], R4 ;  /* 0x0008c80401007387 */ /* 0x0003e80000100800 */
[----:B------:R2:W-:Y:S01]  /*fc10*/  STL [R1+0x894], R3 ;  /* 0x0008940301007387 */ /* 0x0005e20000100800 */
[----:B0-----:R-:W-:-:S02]  /*fc20*/  IADD3 R0, P3, R221, UR61, RZ ;  /* 0x0000003ddd007c10 */ /* 0x001fc4000ff7e0ff */
[----:B-1----:R-:W-:-:S03]  /*fc30*/  IADD3.X R4, R220, UR38, RZ, P2, !PT ;  /* 0x00000026dc047c10 */ /* 0x002fc600097fe4ff */
[----:B------:R0:W-:Y:S01]  /*fc40*/  STL [R1+0x8d0], R0 ;  /* 0x0008d00001007387 */ /* 0x0001e20000100800 */
[----:B--2---:R-:W-:-:S03]  /*fc50*/  IADD3 R3, P2, R219, UR21, RZ ;  /* 0x00000015db037c10 */ /* 0x004fc6000ff5e0ff */
[----:B------:R1:W-:Y:S04]  /*fc60*/  STL [R1+0x89c], R4 ;  /* 0x00089c0401007387 */ /* 0x0003e80000100800 */
[----:B------:R2:W-:Y:S01]  /*fc70*/  STL [R1+0x8d8], R3 ;  /* 0x0008d80301007387 */ /* 0x0005e20000100800 */
[----:B0-----:R-:W-:Y:S02]  /*fc80*/  IADD3.X R0, R218, UR38, RZ, P1, !PT ;  /* 0x00000026da007c10 */ /* 0x001fe40008ffe4ff */
[----:B-1----:R-:W-:-:S03]  /*fc90*/  IADD3.X R4, R220, UR39, RZ, P0, !PT ;  /* 0x00000027dc047c10 */ /* 0x002fc600087fe4ff */
[----:B------:R0:W-:Y:S01]  /*fca0*/  STL [R1+0x8a4], R0 ;  /* 0x0008a40001007387 */ /* 0x0001e20000100800 */
[----:B--2---:R-:W-:-:S03]  /*fcb0*/  IADD3.X R3, R218, UR39, RZ, P5, !PT ;  /* 0x00000027da037c10 */ /* 0x004fc6000affe4ff */
        /* <DEDUP_REMOVED lines=8> */
[----:B0-----:R-:W-:-:S05]  /*fd40*/  IADD3.X R0, R218, UR30, RZ, P2, !PT ;  /* 0x0000001eda007c10 */ /* 0x001fca00097fe4ff */
[----:B------:R1:W-:Y:S02]  /*fd50*/  STL [R1+0x8d4], R0 ;  /* 0x0008d40001007387 */ /* 0x0003e40000100800 */
.L_x_2:
[----:B-12---:R-:W2:Y:S04]  /*fd60*/  LDL R4, [R1+0x17c] ;  /* 0x00017c0001047983 */ /* 0x006ea80000100800 */
[----:B------:R-:W-:Y:S04]  /*fd70*/  STL [R1+0x1404], R233 ;  /* 0x001404e901007387 */ /* 0x000fe80000100800 */
        /* <DEDUP_REMOVED lines=102> */
[----:B------:R-:W-:Y:S04]  /*103e0*/  STL.64 [R1+0x1060], R214 ;  /* 0x001060d601007387 */ /* 0x000fe80000100a00 */
        /* <DEDUP_REMOVED lines=95> */
[----:B------:R-:W-:Y:S04]  /*109e0*/  STL [R1+0xf60], R151 ;  /* 0x000f609701007387 */ /* 0x000fe80000100800 */
[----:B------:R0:W-:Y:S04]  /*109f0*/  STL [R1+0xf4c], R24 ;  /* 0x000f4c1801007387 */ /* 0x0001e80000100800 */
[----:B0-----:R-:W3:Y:S04]  /*10a00*/  LDL.LU R24, [R1+0xcb0] ;  /* 0x000cb00001187983 */ /* 0x001ee80000300800 */
[----:B------:R0:W-:Y:S04]  /*10a10*/  STL [R1+0xf48], R25 ;  /* 0x000f481901007387 */ /* 0x0001e80000100800 */
[----:B0-----:R-:W4:Y:S04]  /*10a20*/  LDL.LU R25, [R1+0xc84] ;  /* 0x000c840001197983 */ /* 0x001f280000300800 */
        /* <DEDUP_REMOVED lines=110> */
[----:B------:R0:W-:Y:S01]  /*11110*/  STL [R1+0xe68], R81 ;  /* 0x000e685101007387 */ /* 0x0001e20000100800 */
[----:B------:R-:W-:-:S03]  /*11120*/  MOV R150, UR48 ;  /* 0x0000003000967c02 */ /* 0x000fc60008000f00 */
        /* <DEDUP_REMOVED lines=10> */
[----:B------:R0:W-:Y:S04]  /*111d0*/  STL [R1+0xe58], R85 ;  /* 0x000e585501007387 */ /* 0x0001e80000100800 */
[----:B0-----:R-:W4:Y:S04]  /*111e0*/  LDL.LU R85, [R1+0xb94] ;  /* 0x000b940001557983 */ /* 0x001f280000300800 */
[----:B------:R0:W-:Y:S04]  /*111f0*/  STL [R1+0xe54], R86 ;  /* 0x000e545601007387 */ /* 0x0001e80000100800 */
[----:B0-----:R-:W4:Y:S01]  /*11200*/  LDL.LU R86, [R1+0xbb8] ;  /* 0x000bb80001567983 */ /* 0x001f220000300800 */
[----:B------:R-:W-:-:S02]  /*11210*/  PRMT R88, RZ, 0x7610, R88 ;  /* 0x00007610ff587816 */ /* 0x000fc40000000058 */
[----:B------:R-:W-:Y:S01]  /*11220*/  PRMT R233, RZ, 0x7610, R233 ;  /* 0x00007610ffe97816 */ /* 0x000fe200000000e9 */
[----:B------:R-:W-:Y:S04]  /*11230*/  STL [R1+0xe50], R87 ;  /* 0x000e505701007387 */ /* 0x000fe80000100800 */
[----:B-----5:R-:W-:Y:S04]  /*11240*/  STL [R1+0xe48], R2 ;  /* 0x000e480201007387 */ /* 0x020fe80000100800 */
[----:B------:R-:W-:Y:S04]  /*11250*/  STL [R1+0x1160], R150 ;  /* 0x0011609601007387 */ /* 0x000fe80000100800 */
[----:B------:R0:W-:Y:S04]  /*11260*/  STL [R1+0xe1c], R0 ;  /* 0x000e1c0001007387 */ /* 0x0001e80000100800 */
[----:B------:R-:W-:Y:S04]  /*11270*/  STL [R1+0x1164], R151 ;  /* 0x0011649701007387 */ /* 0x000fe80000100800 */
[----:B------:R1:W-:Y:S01]  /*11280*/  STL [R1+0xe10], R5 ;  /* 0x000e100501007387 */ /* 0x0003e20000100800 */
[----:B0-----:R-:W-:-:S05]  /*11290*/  MOV R0, UR7 ;  /* 0x0000000700007c02 */ /* 0x001fca0008000f00 */
[----:B------:R0:W-:Y:S01]  /*112a0*/  STL [R1+0xe0c], R0 ;  /* 0x000e0c0001007387 */ /* 0x0001e20000100800 */
[----:B-1----:R-:W-:-:S05]  /*112b0*/  MOV R5, UR6 ;  /* 0x0000000600057c02 */ /* 0x002fca0008000f00 */
[----:B------:R1:W-:Y:S01]  /*112c0*/  STL [R1+0xe08], R5 ;  /* 0x000e080501007387 */ /* 0x0003e20000100800 */
[----:B0-----:R-:W-:-:S05]  /*112d0*/  MOV R0, UR5 ;  /* 0x0000000500007c02 */ /* 0x001fca0008000f00 */
[----:B------:R0:W-:Y:S01]  /*112e0*/  STL [R1+0xe04], R0 ;  /* 0x000e040001007387 */ /* 0x0001e20000100800 */
[----:B-1----:R-:W-:-:S05]  /*112f0*/  MOV R5, UR4 ;  /* 0x0000000400057c02 */ /* 0x002fca0008000f00 */
[----:B------:R1:W-:Y:S01]  /*11300*/  STL [R1+0xe00], R5 ;  /* 0x000e000501007387 */ /* 0x0003e20000100800 */
[----:B0-----:R-:W2:Y:S03]  /*11310*/  LDC R0, c[0x0][0x230] ;  /* 0x00008c00ff007b82 */ /* 0x001ea60000000800 */
[----:B------:R-:W-:Y:S04]  /*11320*/  STL [R1+0x116c], R219 ;  /* 0x00116cdb01007387 */ /* 0x000fe80000100800 */
[----:B------:R-:W-:Y:S01]  /*11330*/  STL [R1+0x1168], R218 ;  /* 0x001168da01007387 */ /* 0x000fe20000100800 */
[----:B--2---:R-:W-:-:S05]  /*11340*/  IMAD R0, R4, -0x80, R0 ;  /* 0xffffff8004007824 */ /* 0x004fca00078e0200 */
[C---:B------:R-:W-:Y:S01]  /*11350*/  ISETP.GT.AND P0, PT, R0.reuse, RZ, PT ;  /* 0x000000ff0000720c */ /* 0x040fe20003f04270 */
[----:B------:R-:W-:Y:S01]  /*11360*/  STL [R1+0x1170], R221 ;  /* 0x001170dd01007387 */ /* 0x000fe20000100800 */
[----:B------:R-:W-:-:S11]  /*11370*/  ISETP.GT.AND P1, PT, R0, 0x1, PT ;  /* 0x000000010000780c */ /* 0x000fd60003f24270 */
[----:B------:R-:W-:Y:S02]  /*11380*/  @P0 IMAD.MOV.U32 R4, RZ, RZ, R219 ;  /* 0x000000ffff040224 */ /* 0x000fe400078e00db */
[----:B-1----:R-:W-:-:S05]  /*11390*/  @P0 IMAD.MOV.U32 R5, RZ, RZ, R218 ;  /* 0x000000ffff050224 */ /* 0x002fca00078e00da */
[----:B------:R0:W2:Y:S01]  /*113a0*/  @P0 LDG.E.U8 R88, desc[UR56][R4.64] ;  /* 0x0000003804580981 */ /* 0x0000a2000c1e1100 */
[----:B------:R-:W-:Y:S02]  /*113b0*/  PRMT R3, RZ, 0x7610, R3 ;  /* 0x00007610ff037816 */ /* 0x000fe40000000003 */
[----:B------:R-:W-:Y:S01]  /*113c0*/  PRMT R229, RZ, 0x7610, R229 ;  /* 0x00007610ffe57816 */ /* 0x000fe200000000e5 */
[----:B------:R1:W-:Y:S01]  /*113d0*/  STL [R1+0xf5c], R220 ;  /* 0x000f5cdc01007387 */ /* 0x0003e20000100800 */
[----:B------:R-:W-:Y:S01]  /*113e0*/  ISETP.GT.AND P2, PT, R0, 0x2, PT ;  /* 0x000000020000780c */ /* 0x000fe20003f44270 */
[----:B0-----:R-:W-:Y:S02]  /*113f0*/  @P0 IMAD.MOV.U32 R4, RZ, RZ, R221 ;  /* 0x000000ffff040224 */ /* 0x001fe400078e00dd */
[----:B------:R-:W-:Y:S02]  /*11400*/  @P0 IMAD.MOV.U32 R5, RZ, RZ, R220 ;  /* 0x000000ffff050224 */ /* 0x000fe400078e00dc */
[----:B-1----:R-:W3:Y:S04]  /*11410*/  LDL.LU R220, [R1+0x8c0] ;  /* 0x0008c00001dc7983 */ /* 0x002ee80000300800 */
[----:B------:R-:W4:Y:S04]  /*11420*/  @P0 LDG.E.U8 R233, desc[UR56][R4.64] ;  /* 0x0000003804e90981 */ /* 0x000f28000c1e1100 */
[----:B----4-:R0:W-:Y:S04]  /*11430*/  STL [R1+0x120], R233 ;  /* 0x000120e901007387 */ /* 0x0101e80000100800 */
[----:B0-----:R-:W4:Y:S04]  /*11440*/  LDL.LU R233, [R1+0x1404] ;  /* 0x0014040001e97983 */ /* 0x001f280000300800 */
[----:B------:R-:W2:Y:S04]  /*11450*/  LDL R4, [R1+0x8d4] ;  /* 0x0008d40001047983 */ /* 0x000ea80000100800 */
[----:B------:R-:W2:Y:S02]  /*11460*/  LDL R5, [R1+0x8d8] ;  /* 0x0008d80001057983 */ /* 0x000ea40000100800 */
[----:B--2---:R-:W-:-:S04]  /*11470*/  @P1 LOP3.LUT R5, R5, R4, RZ, 0x3c, !PT ;  /* 0x0000000405051212 */ /* 0x004fc800078e3cff */
[----:B------:R-:W-:-:S04]  /*11480*/  @P1 LOP3.LUT R4, R5, R4, RZ, 0x3c, !PT ;  /* 0x0000000405041212 */ /* 0x000fc800078e3cff */
[----:B------:R-:W-:-:S05]  /*11490*/  @P1 LOP3.LUT R5, R5, R4, RZ, 0x3c, !PT ;  /* 0x0000000405051212 */ /* 0x000fca00078e3cff */
[----:B------:R0:W2:Y:S04]  /*114a0*/  @P1 LDG.E.U8 R3, desc[UR56][R4.64] ;  /* 0x0000003804031981 */ /* 0x0000a8000c1e1100 */
[----:B------:R-:W0:Y:S04]  /*114b0*/  LDL R4, [R1+0x8cc] ;  /* 0x0008cc0001047983 */ /* 0x000e280000100800 */
[----:B------:R-:W0:Y:S01]  /*114c0*/  LDL R5, [R1+0x8d0] ;  /* 0x0008d00001057983 */ /* 0x000e220000100800 */
[----:B------:R-:W-:Y:S02]  /*114d0*/  PRMT R225, RZ, 0x7610, R225 ;  /* 0x00007610ffe17816 */ /* 0x000fe400000000e1 */
[----:B------:R-:W-:-:S02]  /*114e0*/  PRMT R210, RZ, 0x7610, R210 ;  /* 0x00007610ffd27816 */ /* 0x000fc400000000d2 */
[----:B------:R-:W-:Y:S02]  /*114f0*/  ISETP.GT.AND P0, PT, R0, 0x3, PT ;  /* 0x000000030000780c */ /* 0x000fe40003f04270 */
[----:B0-----:R-:W-:-:S04]  /*11500*/  @P1 LOP3.LUT R5, R5, R4, RZ, 0x3c, !PT ;  /* 0x0000000405051212 */ /* 0x001fc800078e3cff */
[----:B------:R-:W-:-:S04]  /*11510*/  @P1 LOP3.LUT R4, R5, R4, RZ, 0x3c, !PT ;  /* 0x0000000405041212 */ /* 0x000fc800078e3cff */
[----:B------:R-:W-:-:S05]  /*11520*/  @P1 LOP3.LUT R5, R5, R4, RZ, 0x3c, !PT ;  /* 0x0000000405051212 */ /* 0x000fca00078e3cff */
[----:B------:R-:W3:Y:S04]  /*11530*/  @P1 LDG.E.U8 R229, desc[UR56][R4.64] ;  /* 0x0000003804e51981 */ /* 0x000ee8000c1e1100 */
[----:B---3--:R0:W-:Y:S04]  /*11540*/  STL [R1+0x11c], R229 ;  /* 0x00011ce501007387 */ /* 0x0081e80000100800 */
[----:B0-----:R-:W3:Y:S04]  /*11550*/  LDL.LU R229, [R1+0x1400] ;  /* 0x0014000001e57983 */ /* 0x001ee80000300800 */
[----:B------:R-:W4:Y:S04]  /*11560*/  LDL R4, [R1+0x8c4] ;  /* 0x0008c40001047983 */ /* 0x000f280000100800 */
[----:B------:R-:W4:Y:S01]  /*11570*/  LDL R5, [R1+0x8c8] ;  /* 0x0008c80001057983 */ /* 0x000f220000100800 */
[----:B------:R-:W-:-:S02]  /*11580*/  PRMT R89, RZ, 0x7610, R89 ;  /* 0x00007610ff597816 */ /* 0x000fc40000000059 */
[----:B------:R-:W-:Y:S02]  /*11590*/  PRMT R209, RZ, 0x7610, R209 ;  /* 0x00007610ffd17816 */ /* 0x000fe400000000d1 */
[----:B------:R-:W-:Y:S02]  /*115a0*/  ISETP.GT.AND P1, PT, R0, 0x4, PT ;  /* 0x000000040000780c */ /* 0x000fe40003f24270 */
[----:B----4-:R-:W-:-:S04]  /*115b0*/  @P2 LOP3.LUT R5, R5, R4, RZ, 0x3c, !PT ;  /* 0x0000000405052212 */ /* 0x010fc800078e3cff */
[----:B------:R-:W-:-:S04]  /*115c0*/  @P2 LOP3.LUT R4, R5, R4, RZ, 0x3c, !PT ;  /* 0x0000000405042212 */ /* 0x000fc800078e3cff */
[----:B------:R-:W-:-:S05]  /*115d0*/  @P2 LOP3.LUT R5, R5, R4, RZ, 0x3c, !PT ;  /* 0x0000000405052212 */ /* 0x000fca00078e3cff */
[----:B------:R-:W4:Y:S04]  /*115e0*/  @P2 LDG.E.U8 R225, desc[UR56][R4.64] ;  /* 0x0000003804e12981 */ /* 0x000f28000c1e1100 */
[----:B----4-:R0:W-:Y:S04]  /*115f0*/  STL [R1+0x114], R225 ;  /* 0x000114e101007387 */ /* 0x0101e80000100800 */
[----:B0-----:R-:W4:Y:S04]  /*11600*/  LDL.LU R225, [R1+0x13fc] ;  /* 0x0013fc0001e17983 */ /* 0x001f280000300800 */
[----:B------:R-:W2:Y:S01]  /*11610*/  LDL R5, [R1+0x8bc] ;  /* 0x0008bc0001057983 */ /* 0x000ea20000100800 */
[----:B------:R-:W-:-:S03]  /*11620*/  @P2 IMAD.MOV.U32 R4, RZ, RZ, R220 ;  /* 0x000000ffff042224 */ /* 0x000fc600078e00dc */
[----:B------:R-:W-:Y:S04]  /*11630*/  STL [R1+0x1174], R220 ;  /* 0x001174dc01007387 */ /* 0x000fe80000100800 */
[----:B--2---:R-:W2:Y:S04]  /*11640*/  @P2 LDG.E.U8 R210, desc[UR56][R4.64] ;  /* 0x0000003804d22981 */ /* 0x004ea8000c1e1100 */
[----:B------:R-:W3:Y:S04]  /*11650*/  LDL R4, [R1+0x8b4] ;  /* 0x0008b40001047983 */ /* 0x000ee80000100800 */
[----:B------:R-:W3:Y:S01]  /*11660*/  LDL R5, [R1+0x8b8] ;  /* 0x0008b80001057983 */ /* 0x000ee20000100800 */
[----:B------:R-:W-:-:S02]  /*11670*/  PRMT R217, RZ, 0x7610, R217 ;  /* 0x00007610ffd97816 */ /* 0x000fc400000000d9 */
[----:B------:R-:W-:Y:S02]  /*11680*/  PRMT R22, RZ, 0x7610, R22 ;  /* 0x00007610ff167816 */ /* 0x000fe40000000016 */
[----:B------:R-:W-:Y:S01]  /*11690*/  ISETP.GT.AND P2, PT, R0, 0x5, PT ;  /* 0x000000050000780c */ /* 0x000fe20003f44270 */
[----:B--2---:R-:W-:Y:S01]  /*116a0*/  STL [R1+0x13c4], R210 ;  /* 0x0013c4d201007387 */ /* 0x004fe20000100800 */
[----:B---3--:R-:W-:-:S04]  /*116b0*/  @P0 LOP3.LUT R5, R5, R4, RZ, 0x3c, !PT ;  /* 0x0000000405050212 */ /* 0x008fc800078e3cff */
[----:B------:R-:W-:-:S04]  /*116c0*/  @P0 LOP3.LUT R4, R5, R4, RZ, 0x3c, !PT ;  /* 0x0000000405040212 */ /* 0x000fc800078e3cff */
[----:B------:R-:W-:-:S05]  /*116d0*/  @P0 LOP3.LUT R5, R5, R4, RZ, 0x3c, !PT ;  /* 0x0000000405050212 */ /* 0x000fca00078e3cff */
[----:B------:R0:W2:Y:S04]  /*116e0*/  @P0 LDG.E.U8 R89, desc[UR56][R4.64] ;  /* 0x0000003804590981 */ /* 0x0000a8000c1e1100 */
[----:B------:R-:W0:Y:S04]  /*116f0*/  LDL R4, [R1+0x8ac] ;  /* 0x0008ac0001047983 */ /* 0x000e280000100800 */
[----:B------:R-:W0:Y:S02]  /*11700*/  LDL R5, [R1+0x8b0] ;  /* 0x0008b00001057983 */ /* 0x000e240000100800 */
[----:B0-----:R-:W-:-:S04]  /*11710*/  @P0 LOP3.LUT R5, R5, R4, RZ, 0x3c, !PT ;  /* 0x0000000405050212 */ /* 0x001fc800078e3cff */
[----:B------:R-:W-:-:S04]  /*11720*/  @P0 LOP3.LUT R4, R5, R4, RZ, 0x3c, !PT ;  /* 0x0000000405040212 */ /* 0x000fc800078e3cff */
[----:B------:R-:W-:-:S05]  /*11730*/  @P0 LOP3.LUT R5, R5, R4, RZ, 0x3c, !PT ;  /* 0x0000000405050212 */ /* 0x000fca00078e3cff */
[----:B------:R-:W3:Y:S04]  /*11740*/  @P0 LDG.E.U8 R209, desc[UR56][R4.64] ;  /* 0x0000003804d10981 */ /* 0x000ee8000c1e1100 */
[----:B------:R-:W4:Y:S04]  /*11750*/  LDL R4, [R1+0x8a4] ;  /* 0x0008a40001047983 */ /* 0x000f280000100800 */
[----:B------:R-:W4:Y:S04]  /*11760*/  LDL R5, [R1+0x8a8] ;  /* 0x0008a80001057983 */ /* 0x000f280000100800 */
[----:B---3--:R-:W-:Y:S01]  /*11770*/  STL [R1+0x13c8], R209 ;  /* 0x0013c8d101007387 */ /* 0x008fe20000100800 */
[----:B----4-:R-:W-:-:S04]  /*11780*/  @P1 LOP3.LUT R5, R5, R4, RZ, 0x3c, !PT ;  /* 0x0000000405051212 */ /* 0x010fc800078e3cff */
        /* <DEDUP_REMOVED lines=26> */
[----:B------:R-:W-:Y:S02]  /*11930*/  PRMT R17, RZ, 0x7610, R17 ;  /* 0x00007610ff117816 */ /* 0x000fe40000000011 */
[----:B------:R-:W-:Y:S02]  /*11940*/  ISETP.GT.AND P1, PT, R0, 0x7, PT ;  /* 0x000000070000780c */ /* 0x000fe40003f24270 */
[----:B0-----:R-:W-:-:S04]  /*11950*/  @P2 LOP3.LUT R5, R5, R4, RZ, 0x3c, !PT ;  /* 0x0000000405052212 */ /* 0x001fc800078e3cff */
[----:B------:R-:W-:-:S04]  /*11960*/  @P2 LOP3.LUT R4, R5, R4, RZ, 0x3c, !PT ;  /* 0x0000000405042212 */ /* 0x000fc800078e3cff */
[----:B------:R-:W-:-:S05]  /*11970*/  @P2 LOP3.LUT R5, R5, R4, RZ, 0x3c, !PT ;  /* 0x0000000405052212 */ /* 0x000fca00078e3cff */
[----:B------:R-:W3:Y:S04]  /*11980*/  @P2 LDG.E.U8 R153, desc[UR56][R4.64] ;  /* 0x0000003804992981 */ /* 0x000ee8000c1e1100 */
[----:B------:R-:W4:Y:S04]  /*11990*/  LDL R4, [R1+0x884] ;  /* 0x0008840001047983 */ /* 0x000f280000100800 */
[----:B------:R-:W4:Y:S01]  /*119a0*/  LDL R5, [R1+0x888] ;  /* 0x0008880001057983 */ /* 0x000f220000100800 */
[----:B------:R-:W-:Y:S02]  /*119b0*/  PRMT R211, RZ, 0x7610, R211 ;  /* 0x00007610ffd37816 */ /* 0x000fe400000000d3 */
[----:B------:R-:W-:Y:S01]  /*119c0*/  ISETP.GT.AND P2, PT, R0, 0x8, PT ;  /* 0x000000080000780c */ /* 0x000fe20003f44270 */
        /* <DEDUP_REMOVED lines=8> */
[----:B------:R-:W4:Y:S04]  /*11a50*/  LDL R5, [R1+0x880] ;  /* 0x0008800001057983 */ /* 0x000f280000100800 */
[----:B------:R0:W-:Y:S04]  /*11a60*/  STL.S16 [R1+0x108], R17 ;  /* 0x0001081101007387 */ /* 0x0001e80000100600 */
[----:B0-----:R-:W2:Y:S01]  /*11a70*/  LDL.LU R17, [R1+0x13ec] ;  /* 0x0013ec0001117983 */ /* 0x001ea20000300800 */
[----:B----4-:R-:W-:-:S04]  /*11a80*/  @P0 LOP3.LUT R5, R5, R4, RZ, 0x3c, !PT ;  /* 0x0000000405050212 */ /* 0x010fc800078e3cff */
[----:B------:R-:W-:-:S04]  /*11a90*/  @P0 LOP3.LUT R4, R5, R4, RZ, 0x3c, !PT ;  /* 0x0000000405040212 */ /* 0x000fc800078e3cff */
[----:B------:R-:W-:-:S05]  /*11aa0*/  @P0 LOP3.LUT R5, R5, R4, RZ, 0x3c, !PT ;  /* 0x0000000405050212 */ /* 0x000fca00078e3cff */
[----:B------:R-:W4:Y:S04]  /*11ab0*/  @P0 LDG.E.U8 R212, desc[UR56][R4.64] ;  /* 0x0000003804d40981 */ /* 0x000f28000c1e1100 */
[----:B------:R-:W3:Y:S04]  /*11ac0*/  LDL R4, [R1+0x874] ;  /* 0x0008740001047983 */ /* 0x000ee80000100800 */
[----:B------:R-:W3:Y:S04]  /*11ad0*/  LDL R5, [R1+0x878] ;  /* 0x0008780001057983 */ /* 0x000ee80000100800 */
[----:B----4-:R0:W-:Y:S04]  /*11ae0*/  STL [R1+0x13d0], R212 ;  /* 0x0013d0d401007387 */ /* 0x0101e80000100800 */
[----:B0-----:R-:W4:Y:S01]  /*11af0*/  LDL.LU R212, [R1+0x108] ;  /* 0x0001080001d47983 */ /* 0x001f220000300800 */
[----:B------:R-:W-:-:S02]  /*11b00*/  PRMT R6, RZ, 0x7610, R6 ;  /* 0x00007610ff067816 */ /* 0x000fc40000000006 */
[----:B------:R-:W-:Y:S02]  /*11b10*/  PRMT R154, RZ, 0x7610, R154 ;  /* 0x00007610ff9a7816 */ /* 0x000fe4000000009a */
[-C--:B---3--:R-:W-:Y:S02]  /*11b20*/  @P1 LOP3.LUT R5, R5, R4.reuse, RZ, 0x3c, !PT ;  /* 0x0000000405051212 */ /* 0x088fe400078e3cff */
[----:B------:R-:W-:Y:S02]  /*11b30*/  ISETP.GT.AND P0, PT, R0, 0x9, PT ;  /* 0x000000090000780c */ /* 0x000fe40003f04270 */
[----:B------:R-:W-:-:S04]  /*11b40*/  @P1 LOP3.LUT R4, R5, R4, RZ, 0x3c, !PT ;  /* 0x0000000405041212 */ /* 0x000fc800078e3cff */
[----:B------:R-:W-:-:S05]  /*11b50*/  @P1 LOP3.LUT R5, R5, R4, RZ, 0x3c, !PT ;  /* 0x0000000405051212 */ /* 0x000fca00078e3cff */
[----:B----4-:R0:W3:Y:S04]  /*11b60*/  @P1 LDG.E.U8 R212, desc[UR56][R4.64] ;  /* 0x0000003804d41981 */ /* 0x0100e8000c1e1100 */
[----:B------:R-:W0:Y:S04]  /*11b70*/  LDL R4, [R1+0x86c] ;  /* 0x00086c0001047983 */ /* 0x000e280000100800 */
[----:B------:R-:W0:Y:S02]  /*11b80*/  LDL R5, [R1+0x870] ;  /* 0x0008700001057983 */ /* 0x000e240000100800 */
[----:B0-----:R-:W-:-:S04]  /*11b90*/  @P1 LOP3.LUT R5, R5, R4, RZ, 0x3c, !PT ;  /* 0x0000000405051212 */ /* 0x001fc800078e3cff */
[----:B------:R-:W-:-:S04]  /*11ba0*/  @P1 LOP3.LUT R4, R5, R4, RZ, 0x3c, !PT ;  /* 0x0000000405041212 */ /* 0x000fc800078e3cff */
[----:B------:R-:W-:-:S05]  /*11bb0*/  @P1 LOP3.LUT R5, R5, R4, RZ, 0x3c, !PT ;  /* 0x0000000405051212 */ /* 0x000fca00078e3cff */
[----:B------:R-:W4:Y:S04]  /*11bc0*/  @P1 LDG.E.U8 R211, desc[UR56][R4.64] ;  /* 0x0000003804d31981 */ /* 0x000f28000c1e1100 */
[----:B------:R-:W2:Y:S04]  /*11bd0*/  LDL R4, [R1+0x864] ;  /* 0x0008640001047983 */ /* 0x000ea80000100800 */
[----:B------:R-:W2:Y:S04]  /*11be0*/  LDL R5, [R1+0x868] ;  /* 0x0008680001057983 */ /* 0x000ea80000100800 */
[----:B----4-:R-:W-:Y:S01]  /*11bf0*/  STL [R1+0x13d4], R211 ;  /* 0x0013d4d301007387 */ /* 0x010fe20000100800 */
        /* <DEDUP_REMOVED lines=12> */
[----:B------:R-:W4:Y:S04]  /*11cc0*/  @P2 LDG.E.U8 R154, desc[UR56][R4.64] ;  /* 0x00000038049a2981 */ /* 0x000f28000c1e1100 */
[----:B------:R-:W3:Y:S04]  /*11cd0*/  LDL R4, [R1+0x854] ;  /* 0x0008540001047983 */ /* 0x000ee80000100800 */
[----:B------:R-:W3:Y:S04]  /*11ce0*/  LDL R5, [R1+0x858] ;  /* 0x0008580001057983 */ /* 0x000ee80000100800 */
[----:B----4-:R-:W-:Y:S01]  /*11cf0*/  STL [R1+0x13d8], R154 ;  /* 0x0013d89a01007387 */ /* 0x010fe20000100800 */
[----:B---3--:R-:W-:-:S04]  /*11d00*/  @P0 LOP3.LUT R5, R5, R4, RZ, 0x3c, !PT ;  /* 0x0000000405050212 */ /* 0x008fc800078e3cff */
[----:B------:R-:W-:-:S04]  /*11d10*/  @P0 LOP3.LUT R4, R5, R4, RZ, 0x3c, !PT ;  /* 0x0000000405040212 */ /* 0x000fc800078e3cff */
[----:B------:R-:W-:-:S05]  /*11d20*/  @P0 LOP3.LUT R5, R5, R4, RZ, 0x3c, !PT ;  /* 0x0000000405050212 */ /* 0x000fca00078e3cff */
[----:B------:R0:W3:Y:S04]  /*11d30*/  @P0 LDG.E.U8 R213, desc[UR56][R4.64] ;  /* 0x0000003804d50981 */ /* 0x0000e8000c1e1100 */
        /* <DEDUP_REMOVED lines=8> */
[----:B------:R0:W4:Y:S04]  /*11dc0*/  @P0 LDG.E.U8 R155, desc[UR56][R4.64] ;  /* 0x00000038049b0981 */ /* 0x000128000c1e1100 */
        /* <DEDUP_REMOVED lines=10> */
[----:B------:R-:W0:Y:S02]  /*11e70*/  LDL R5, [R1+0x840] ;  /* 0x0008400001057983 */ /* 0x000e240000100800 */
        /* <DEDUP_REMOVED lines=12> */
[----:B------:R0:W3:Y:S04]  /*11f40*/  @P2 LDG.E.U8 R209, desc[UR56][R4.64] ;  /* 0x0000003804d12981 */ /* 0x0000e8000c1e1100 */
[----:B------:R-:W0:Y:S04]  /*11f50*/  LDL R4, [R1+0x82c] ;  /* 0x00082c0001047983 */ /* 0x000e280000100800 */
[----:B------:R-:W0:Y:S02]  /*11f60*/  LDL R5, [R1+0x830] ;  /* 0x0008300001057983 */ /* 0x000e240000100800 */
        /* <DEDUP_REMOVED lines=860> */
[----:B------:R1:W-:Y:S01]  /*15530*/  STL [R1+0xf58], R24 ;  /* 0x000f581801007387 */ /* 0x0003e20000100800 */
[----:B0-----:R-:W-:Y:S02]  /*15540*/  @P0 IMAD.MOV.U32 R4, RZ, RZ, R5 ;  /* 0x000000ffff040224 */ /* 0x001fe400078e0005 */
[----:B------:R-:W-:-:S02]  /*15550*/  @P0 IMAD.MOV.U32 R5, RZ, RZ, R24 ;  /* 0x000000ffff050224 */ /* 0x000fc400078e0018 */
[----:B-1----:R-:W2:Y:S04]  /*15560*/  LDL.LU R24, [R1+0xc9c] ;  /* 0x000c9c0001187983 */ /* 0x002ea80000300800 */
[----:B------:R0:W4:Y:S04]  /*15570*/  @P0 LDG.E.U8 R182, desc[UR56][R4.64] ;  /* 0x0000003804b60981 */ /* 0x000128000c1e1100 */
[----:B------:R-:W0:Y:S01]  /*15580*/  LDL R5, [R1+0xcac] ;  /* 0x000cac0001057983 */ /* 0x000e220000100800 */
[----:B------:R-:W-:Y:S02]  /*15590*/  ISETP.GT.AND P2, PT, R0, 0x47, PT ;  /* 0x000000470000780c */ /* 0x000fe40003f44270 */
[----:B------:R-:W-:Y:S01]  /*155a0*/  PRMT R183, RZ, 0x7610, R183 ;  /* 0x00007610ffb77816 */ /* 0x000fe200000000b7 */
[----:B------:R1:W-:Y:S01]  /*155b0*/  STL [R1+0xf54], R26 ;  /* 0x000f541a01007387 */ /* 0x0003e20000100800 */
[----:B0-----:R-:W-:-:S02]  /*155c0*/  @P0 IMAD.MOV.U32 R4, RZ, RZ, R5 ;  /* 0x000000ffff040224 */ /* 0x001fc400078e0005 */
[----:B------:R-:W-:Y:S02]  /*155d0*/  @P0 IMAD.MOV.U32 R5, RZ, RZ, R26 ;  /* 0x000000ffff050224 */ /* 0x000fe400078e001a */
[----:B-1----:R-:W3:Y:S04]  /*155e0*/  LDL.LU R26, [R1+0xc94] ;  /* 0x000c9400011a7983 */ /* 0x002ee80000300800 */
[----:B------:R0:W4:Y:S04]  /*155f0*/  @P0 LDG.E.U8 R165, desc[UR56][R4.64] ;  /* 0x0000003804a50981 */ /* 0x000128000c1e1100 */
[----:B------:R-:W0:Y:S01]  /*15600*/  LDL R5, [R1+0xca4] ;  /* 0x000ca40001057983 */ /* 0x000e220000100800 */
[----:B------:R-:W-:-:S02]  /*15610*/  PRMT R166, RZ, 0x7610, R166 ;  /* 0x00007610ffa67816 */ /* 0x000fc400000000a6 */
[----:B------:R-:W-:Y:S01]  /*15620*/  ISETP.GT.AND P0, PT, R0, 0x48, PT ;  /* 0x000000480000780c */ /* 0x000fe20003f04270 */
[----:B------:R1:W-:Y:S01]  /*15630*/  STL [R1+0xf50], R28 ;  /* 0x000f501c01007387 */ /* 0x0003e20000100800 */
[----:B------:R-:W-:Y:S01]  /*15640*/  PRMT R184, RZ, 0x7610, R184 ;  /* 0x00007610ffb87816 */ /* 0x000fe200000000b8 */
[----:B0-----:R-:W-:Y:S02]  /*15650*/  @P1 IMAD.MOV.U32 R4, RZ, RZ, R5 ;  /* 0x000000ffff041224 */ /* 0x001fe400078e0005 */
[----:B------:R-:W-:Y:S02]  /*15660*/  @P1 IMAD.MOV.U32 R5, RZ, RZ, R28 ;  /* 0x000000ffff051224 */ /* 0x000fe400078e001c */
[----:B-1----:R-:W4:Y:S04]  /*15670*/  LDL.LU R28, [R1+0xc8c] ;  /* 0x000c8c00011c7983 */ /* 0x002f280000300800 */
[----:B------:R0:W4:Y:S01]  /*15680*/  @P1 LDG.E.U8 R183, desc[UR56][R4.64] ;  /* 0x0000003804b71981 */ /* 0x000122000c1e1100 */
[----:B------:R-:W-:-:S02]  /*15690*/  PRMT R167, RZ, 0x7610, R167 ;  /* 0x00007610ffa77816 */ /* 0x000fc400000000a7 */
[----:B------:R-:W-:Y:S01]  /*156a0*/  PRMT R185, RZ, 0x7610, R185 ;  /* 0x00007610ffb97816 */ /* 0x000fe200000000b9 */
[----:B--2---:R-:W-:Y:S01]  /*156b0*/  STL [R1+0x117c], R24 ;  /* 0x00117c1801007387 */ /* 0x004fe20000100800 */
[----:B------:R-:W-:Y:S02]  /*156c0*/  PRMT R168, RZ, 0x7610, R168 ;  /* 0x00007610ffa87816 */ /* 0x000fe400000000a8 */
[----:B------:R-:W-:Y:S01]  /*156d0*/  PRMT R186, RZ, 0x7610, R186 ;  /* 0x00007610ffba7816 */ /* 0x000fe200000000ba */
[----:B------:R-:W-:Y:S01]  /*156e0*/  STL [R1+0x1178], R30 ;  /* 0x0011781e01007387 */ /* 0x000fe20000100800 */
[----:B0-----:R-:W-:Y:S02]  /*156f0*/  @P1 IMAD.MOV.U32 R4, RZ, RZ, R24 ;  /* 0x000000ffff041224 */ /* 0x001fe400078e0018 */
[----:B------:R-:W-:-:S05]  /*15700*/  @P1 IMAD.MOV.U32 R5, RZ, RZ, R30 ;  /* 0x000000ffff051224 */ /* 0x000fca00078e001e */
[----:B------:R0:W2:Y:S01]  /*15710*/  @P1 LDG.E.U8 R166, desc[UR56][R4.64] ;  /* 0x0000003804a61981 */ /* 0x0000a2000c1e1100 */
[----:B------:R-:W-:Y:S02]  /*15720*/  ISETP.GT.AND P1, PT, R0, 0x49, PT ;  /* 0x000000490000780c */ /* 0x000fe40003f24270 */
[----:B------:R-:W-:Y:S01]  /*15730*/  PRMT R169, RZ, 0x7610, R169 ;  /* 0x00007610ffa97816 */ /* 0x000fe200000000a9 */
[----:B---3--:R-:W-:Y:S01]  /*15740*/  STL [R1+0x1184], R26 ;  /* 0x0011841a01007387 */ /* 0x008fe20000100800 */
[----:B------:R-:W-:Y:S02]  /*15750*/  PRMT R187, RZ, 0x7610, R187 ;  /* 0x00007610ffbb7816 */ /* 0x000fe400000000bb */
[----:B------:R-:W-:Y:S01]  /*15760*/  PRMT R170, RZ, 0x7610, R170 ;  /* 0x00007610ffaa7816 */ /* 0x000fe200000000aa */
[----:B------:R-:W-:Y:S01]  /*15770*/  STL [R1+0x1180], R32 ;  /* 0x0011802001007387 */ /* 0x000fe20000100800 */
[----:B0-----:R-:W-:Y:S02]  /*15780*/  @P2 IMAD.MOV.U32 R4, RZ, RZ, R26 ;  /* 0x000000ffff042224 */ /* 0x001fe400078e001a */
[----:B------:R-:W-:-:S05]  /*15790*/  @P2 IMAD.MOV.U32 R5, RZ, RZ, R32 ;  /* 0x000000ffff052224 */ /* 0x000fca00078e0020 */
[----:B------:R0:W3:Y:S02]  /*157a0*/  @P2 LDG.E.U8 R184, desc[UR56][R4.64] ;  /* 0x0000003804b82981 */ /* 0x0000e4000c1e1100 */
[----:B0-----:R-:W-:Y:S01]  /*157b0*/  @P2 IMAD.MOV.U32 R5, RZ, RZ, R34 ;  /* 0x000000ffff052224 */ /* 0x001fe200078e0022 */
[----:B------:R-:W-:Y:S02]  /*157c0*/  PRMT R2, RZ, 0x7610, R2 ;  /* 0x00007610ff027816 */ /* 0x000fe40000000002 */
[----:B------:R-:W-:Y:S02]  /*157d0*/  PRMT R171, RZ, 0x7610, R171 ;  /* 0x00007610ffab7816 */ /* 0x000fe400000000ab */
[----:B------:R-:W-:Y:S02]  /*157e0*/  PRMT R191, RZ, 0x7610, R191 ;  /* 0x00007610ffbf7816 */ /* 0x000fe400000000bf */
[----:B------:R-:W-:Y:S02]  /*157f0*/  PRMT R172, RZ, 0x7610, R172 ;  /* 0x00007610ffac7816 */ /* 0x000fe400000000ac */
[----:B------:R-:W-:-:S02]  /*15800*/  PRMT R188, RZ, 0x7610, R188 ;  /* 0x00007610ffbc7816 */ /* 0x000fc400000000bc */
[----:B------:R-:W-:Y:S02]  /*15810*/  PRMT R175, RZ, 0x7610, R175 ;  /* 0x00007610ffaf7816 */ /* 0x000fe400000000af */
        /* <DEDUP_REMOVED lines=9> */
[----:B------:R-:W-:Y:S01]  /*158b0*/  PRMT R87, RZ, 0x7610, R87 ;  /* 0x00007610ff577816 */ /* 0x000fe20000000057 */
[----:B----4-:R-:W-:Y:S01]  /*158c0*/  @P2 IMAD.MOV.U32 R4, RZ, RZ, R28 ;  /* 0x000000ffff042224 */ /* 0x010fe200078e001c */
[----:B------:R-:W-:Y:S04]  /*158d0*/  STL [R1+0x118c], R28 ;  /* 0x00118c1c01007387 */ /* 0x000fe80000100800 */
[----:B------:R0:W4:Y:S04]  /*158e0*/  @P2 LDG.E.U8 R167, desc[UR56][R4.64] ;  /* 0x0000003804a72981 */ /* 0x000128000c1e1100 */
[----:B------:R-:W-:Y:S01]  /*158f0*/  STL [R1+0x1188], R34 ;  /* 0x0011882201007387 */ /* 0x000fe20000100800 */
[----:B0-----:R-:W-:-:S02]  /*15900*/  @P0 IMAD.MOV.U32 R4, RZ, RZ, R25 ;  /* 0x000000ffff040224 */ /* 0x001fc400078e0019 */
[----:B------:R-:W-:-:S05]  /*15910*/  @P0 IMAD.MOV.U32 R5, RZ, RZ, R36 ;  /* 0x000000ffff050224 */ /* 0x000fca00078e0024 */
[----:B------:R0:W2:Y:S01]  /*15920*/  @P0 LDG.E.U8 R185, desc[UR56][R4.64] ;  /* 0x0000003804b90981 */ /* 0x0000a2000c1e1100 */
[----:B------:R-:W-:Y:S01]  /*15930*/  ISETP.GT.AND P2, PT, R0, 0x4a, PT ;  /* 0x0000004a0000780c */ /* 0x000fe20003f44270 */
[----:B0-----:R-:W-:Y:S02]  /*15940*/  @P0 IMAD.MOV.U32 R4, RZ, RZ, R27 ;  /* 0x000000ffff040224 */ /* 0x001fe400078e001b */
[----:B------:R-:W-:-:S05]  /*15950*/  @P0 IMAD.MOV.U32 R5, RZ, RZ, R38 ;  /* 0x000000ffff050224 */ /* 0x000fca00078e0026 */
[----:B------:R0:W4:Y:S02]  /*15960*/  @P0 LDG.E.U8 R168, desc[UR56][R4.64] ;  /* 0x0000003804a80981 */ /* 0x000124000c1e1100 */
[----:B0-----:R-:W-:Y:S02]  /*15970*/  @P1 IMAD.MOV.U32 R4, RZ, RZ, R29 ;  /* 0x000000ffff041224 */ /* 0x001fe400078e001d */
[----:B------:R-:W-:-:S05]  /*15980*/  @P1 IMAD.MOV.U32 R5, RZ, RZ, R40 ;  /* 0x000000ffff051224 */ /* 0x000fca00078e0028 */
[----:B------:R0:W4:Y:S01]  /*15990*/  @P1 LDG.E.U8 R186, desc[UR56][R4.64] ;  /* 0x0000003804ba1981 */ /* 0x000122000c1e1100 */
        /* <DEDUP_REMOVED lines=48> */
[----:B------:R0:W3:Y:S01]  /*15ca0*/  @P2 LDG.E.U8 R211, desc[UR56][R4.64] ;  /* 0x0000003804d32981 */ /* 0x0000e2000c1e1100 */
[----:B------:R-:W-:Y:S01]  /*15cb0*/  ISETP.GT.AND P1, PT, R0, 0x52, PT ;  /* 0x000000520000780c */ /* 0x000fe20003f24270 */
[----:B0-----:R-:W-:Y:S02]  /*15cc0*/  @P2 IMAD.MOV.U32 R4, RZ, RZ, R59 ;  /* 0x000000ffff042224 */ /* 0x001fe400078e003b */
[----:B------:R-:W-:-:S05]  /*15cd0*/  @P2 IMAD.MOV.U32 R5, RZ, RZ, R70 ;  /* 0x000000ffff052224 */ /* 0x000fca00078e0046 */
[----:B------:R0:W2:Y:S02]  /*15ce0*/  @P2 LDG.E.U8 R154, desc[UR56][R4.64] ;  /* 0x00000038049a2981 */ /* 0x0000a4000c1e1100 */
[----:B0-----:R-:W-:Y:S02]  /*15cf0*/  @P0 IMAD.MOV.U32 R4, RZ, RZ, R61 ;  /* 0x000000ffff040224 */ /* 0x001fe400078e003d */
[----:B------:R-:W-:-:S05]  /*15d00*/  @P0 IMAD.MOV.U32 R5, RZ, RZ, R72 ;  /* 0x000000ffff050224 */ /* 0x000fca00078e0048 */
[----:B------:R0:W4:Y:S02]  /*15d10*/  @P0 LDG.E.U8 R151, desc[UR56][R4.64] ;  /* 0x0000003804970981 */ /* 0x000124000c1e1100 */
        /* <DEDUP_REMOVED lines=8> */
[----:B------:R0:W3:Y:S04]  /*15da0*/  @P1 LDG.E.U8 R87, desc[UR56][R4.64] ;  /* 0x0000003804571981 */ /* 0x0000e8000c1e1100 */
        /* <DEDUP_REMOVED lines=23> */
[----:B------:R-:W-:Y:S01]  /*15f20*/  STL [R1+0x11e8], R58 ;  /* 0x0011e83a01007387 */ /* 0x000fe20000100800 */
[----:B------:R-:W-:-:S03]  /*15f30*/  ISETP.GT.AND P2, PT, R0, 0x53, PT ;  /* 0x000000530000780c */ /* 0x000fc60003f44270 */
        /* <DEDUP_REMOVED lines=12> */
[----:B------:R-:W-:-:S03]  /*16000*/  PRMT R218, RZ, 0x7610, R218 ;  /* 0x00007610ffda7816 */ /* 0x000fc600000000da */
[----:B------:R-:W-:Y:S01]  /*16010*/  STL [R1+0x1224], R61 ;  /* 0x0012243d01007387 */ /* 0x000fe20000100800 */
[----:B0-----:R-:W-:-:S03]  /*16020*/  @P2 IMAD.MOV.U32 R4, RZ, RZ, R69 ;  /* 0x000000ffff042224 */ /* 0x001fc600078e0045 */
[----:B------:R-:W-:Y:S01]  /*16030*/  STL [R1+0x1220], R72 ;  /* 0x0012204801007387 */ /* 0x000fe20000100800 */
[----:B------:R-:W-:-:S03]  /*16040*/  @P2 IMAD.MOV.U32 R5, RZ, RZ, R80 ;  /* 0x000000ffff052224 */ /* 0x000fc600078e0050 */
[----:B------:R-:W-:Y:S04]  /*16050*/  STL [R1+0x122c], R63 ;  /* 0x00122c3f01007387 */ /* 0x000fe80000100800 */
[----:B------:R-:W-:Y:S04]  /*16060*/  STL [R1+0x1228], R74 ;  /* 0x0012284a01007387 */ /* 0x000fe80000100800 */
[----:B------:R-:W-:Y:S04]  /*16070*/  STL [R1+0x1234], R65 ;  /* 0x0012344101007387 */ /* 0x000fe80000100800 */
[----:B------:R-:W-:Y:S04]  /*16080*/  STL [R1+0x1230], R76 ;  /* 0x0012304c01007387 */ /* 0x000fe80000100800 */
[----:B------:R-:W-:Y:S04]  /*16090*/  STL [R1+0x123c], R67 ;  /* 0x00123c4301007387 */ /* 0x000fe80000100800 */
[----:B------:R-:W-:Y:S04]  /*160a0*/  STL [R1+0x1238], R78 ;  /* 0x0012384e01007387 */ /* 0x000fe80000100800 */
[----:B------:R0:W4:Y:S02]  /*160b0*/  @P2 LDG.E.U8 R218, desc[UR56][R4.64] ;  /* 0x0000003804da2981 */ /* 0x000124000c1e1100 */
[----:B0-----:R-:W-:-:S02]  /*160c0*/  PRMT R4, RZ, 0x7610, R4 ;  /* 0x00007610ff047816 */ /* 0x001fc40000000004 */
[----:B---3--:R0:W-:Y:S04]  /*160d0*/  STL [R1+0x1d8], R87 ;  /* 0x0001d85701007387 */ /* 0x0081e80000100800 */
[----:B0-----:R-:W3:Y:S04]  /*160e0*/  LDL R87, [R1+0xbb0] ;  /* 0x000bb00001577983 */ /* 0x001ee80000100800 */
[----:B------:R0:W-:Y:S04]  /*160f0*/  STL [R1+0x1ec], R211 ;  /* 0x0001ecd301007387 */ /* 0x0001e80000100800 */
[----:B------:R-:W-:Y:S04]  /*16100*/  STL [R1+0x1244], R69 ;  /* 0x0012444501007387 */ /* 0x000fe80000100800 */
[----:B------:R-:W-:Y:S04]  /*16110*/  STL [R1+0x1240], R80 ;  /* 0x0012405001007387 */ /* 0x000fe80000100800 */
[----:B--2---:R1:W-:Y:S04]  /*16120*/  STL [R1+0x1e8], R154 ;  /* 0x0001e89a01007387 */ /* 0x0043e80000100800 */
[----:B0-----:R-:W2:Y:S04]  /*16130*/  LDL R211, [R1+0xb98] ;  /* 0x000b980001d37983 */ /* 0x001ea80000100800 */
[----:B-1----:R-:W2:Y:S04]  /*16140*/  LDL R154, [R1+0xb90] ;  /* 0x000b9000019a7983 */ /* 0x002ea80000100800 */
[----:B------:R0:W-:Y:S04]  /*16150*/  STL.S16 [R1+0x1cc], R4 ;  /* 0x0001cc0401007387 */ /* 0x0001e80000100600 */
[----:B------:R1:W-:Y:S01]  /*16160*/  STL [R1+0x124c], R71 ;  /* 0x00124c4701007387 */ /* 0x0003e20000100800 */
[----:B0-----:R-:W-:-:S03]  /*16170*/  @P2 IMAD.MOV.U32 R4, RZ, RZ, R71 ;  /* 0x000000ffff042224 */ /* 0x001fc600078e0047 */
[----:B-1----:R-:W3:Y:S01]  /*16180*/  LDL.LU R71, [R1+0x1cc] ;  /* 0x0001cc0001477983 */ /* 0x002ee20000300800 */
[C---:B------:R-:W-:Y:S01]  /*16190*/  ISETP.GT.AND P0, PT, R0.reuse, 0x54, PT ;  /* 0x000000540000780c */ /* 0x040fe20003f04270 */
[----:B------:R-:W-:Y:S01]  /*161a0*/  @P2 IMAD.MOV.U32 R5, RZ, RZ, R82 ;  /* 0x000000ffff052224 */ /* 0x000fe200078e0052 */
[----:B------:R-:W-:Y:S02]  /*161b0*/  PRMT R91, RZ, 0x7610, R91 ;  /* 0x00007610ff5b7816 */ /* 0x000fe4000000005b */
[----:B------:R-:W-:-:S04]  /*161c0*/  ISETP.GT.AND P1, PT, R0, 0x55, PT ;  /* 0x000000550000780c */ /* 0x000fc80003f24270 */
[----:B------:R0:W2:Y:S04]  /*161d0*/  @P2 LDG.E.U8 R91, desc[UR56][R4.64] ;  /* 0x00000038045b2981 */ /* 0x0000a8000c1e1100 */
[----:B------:R1:W-:Y:S01]  /*161e0*/  STL [R1+0x1248], R82 ;  /* 0x0012485201007387 */ /* 0x0003e20000100800 */
[----:B0-----:R-:W-:Y:S02]  /*161f0*/  @P0 IMAD.MOV.U32 R4, RZ, RZ, R73 ;  /* 0x000000ffff040224 */ /* 0x001fe400078e0049 */
[----:B------:R-:W-:Y:S01]  /*16200*/  @P0 IMAD.MOV.U32 R5, RZ, RZ, R84 ;  /* 0x000000ffff050224 */ /* 0x000fe200078e0054 */
[----:B-1----:R-:W-:Y:S02]  /*16210*/  PRMT R82, RZ, 0x7610, R82 ;  /* 0x00007610ff527816 */ /* 0x002fe40000000052 */
[----:B------:R-:W-:Y:S01]  /*16220*/  PRMT R150, RZ, 0x7610, R150 ;  /* 0x00007610ff967816 */ /* 0x000fe20000000096 */
[----:B----4-:R0:W-:Y:S04]  /*16230*/  STL [R1+0x1dc], R153 ;  /* 0x0001dc9901007387 */ /* 0x0101e80000100800 */
[----:B0-----:R-:W4:Y:S04]  /*16240*/  LDL R153, [R1+0xb88] ;  /* 0x000b880001997983 */ /* 0x001f280000100800 */
[----:B---3--:R0:W3:Y:S02]  /*16250*/  @P0 LDG.E.U8 R71, desc[UR56][R4.64] ;  /* 0x0000003804470981 */ /* 0x0080e4000c1e1100 */
[----:B0-----:R-:W-:-:S02]  /*16260*/  @P0 IMAD.MOV.U32 R4, RZ, RZ, R75 ;  /* 0x000000ffff040224 */ /* 0x001fc400078e004b */
[----:B------:R-:W-:-:S05]  /*16270*/  @P0 IMAD.MOV.U32 R5, RZ, RZ, R86 ;  /* 0x000000ffff050224 */ /* 0x000fca00078e0056 */
[----:B------:R0:W3:Y:S02]  /*16280*/  @P0 LDG.E.U8 R82, desc[UR56][R4.64] ;  /* 0x0000003804520981 */ /* 0x0000e4000c1e1100 */
[----:B0-----:R-:W-:Y:S02]  /*16290*/  @P1 IMAD.MOV.U32 R4, RZ, RZ, R77 ;  /* 0x000000ffff041224 */ /* 0x001fe400078e004d */
[----:B------:R-:W-:Y:S02]  /*162a0*/  @P1 IMAD.MOV.U32 R5, RZ, RZ, R87 ;  /* 0x000000ffff051224 */ /* 0x000fe400078e0057 */
[----:B------:R-:W4:Y:S04]  /*162b0*/  LDL.LU R87, [R1+0xb8c] ;  /* 0x000b8c0001577983 */ /* 0x000f280000300800 */
[----:B------:R0:W3:Y:S04]  /*162c0*/  @P1 LDG.E.U8 R150, desc[UR56][R4.64] ;  /* 0x0000003804961981 */ /* 0x0000e8000c1e1100 */
[----:B------:R-:W2:Y:S01]  /*162d0*/  LDL R5, [R1+0xba8] ;  /* 0x000ba80001057983 */ /* 0x000ea20000100800 */
[----:B------:R-:W-:Y:S01]  /*162e0*/  PRMT R93, RZ, 0x7610, R93 ;  /* 0x00007610ff5d7816 */ /* 0x000fe2000000005d */
[----:B0-----:R-:W-:Y:S01]  /*162f0*/  @P1 IMAD.MOV.U32 R4, RZ, RZ, R79 ;  /* 0x000000ffff041224 */ /* 0x001fe200078e004f */
[----:B------:R-:W-:-:S02]  /*16300*/  ISETP.GT.AND P0, PT, R0, 0x56, PT ;  /* 0x000000560000780c */ /* 0x000fc40003f04270 */
[----:B------:R-:W-:Y:S02]  /*16310*/  PRMT R69, RZ, 0x7610, R69 ;  /* 0x00007610ff457816 */ /* 0x000fe40000000045 */
[----:B--2---:R0:W2:Y:S04]  /*16320*/  @P1 LDG.E.U8 R93, desc[UR56][R4.64] ;  /* 0x00000038045d1981 */ /* 0x0040a8000c1e1100 */
[----:B------:R-:W4:Y:S01]  /*16330*/  LDL R5, [R1+0xba0] ;  /* 0x000ba00001057983 */ /* 0x000f220000100800 */
[----:B------:R-:W-:-:S04]  /*16340*/  ISETP.GT.AND P1, PT, R0, 0x57, PT ;  /* 0x000000570000780c */ /* 0x000fc80003f24270 */
[----:B0-----:R-:W-:Y:S01]  /*16350*/  @P0 IMAD.MOV.U32 R4, RZ, RZ, R81 ;  /* 0x000000ffff040224 */ /* 0x001fe200078e0051 */
[----:B------:R-:W-:Y:S02]  /*16360*/  PRMT R80, RZ, 0x7610, R80 ;  /* 0x00007610ff507816 */ /* 0x000fe40000000050 */
[----:B------:R-:W-:Y:S02]  /*16370*/  PRMT R67, RZ, 0x7610, R67 ;  /* 0x00007610ff437816 */ /* 0x000fe40000000043 */
[----:B------:R-:W-:Y:S01]  /*16380*/  PRMT R78, RZ, 0x7610, R78 ;  /* 0x00007610ff4e7816 */ /* 0x000fe2000000004e */
[----:B----4-:R0:W4:Y:S02]  /*16390*/  @P0 LDG.E.U8 R69, desc[UR56][R4.64] ;  /* 0x0000003804450981 */ /* 0x010124000c1e1100 */
[----:B0-----:R-:W-:Y:S02]  /*163a0*/  @P0 IMAD.MOV.U32 R4, RZ, RZ, R83 ;  /* 0x000000ffff040224 */ /* 0x001fe400078e0053 */
[----:B------:R-:W-:Y:S01]  /*163b0*/  @P0 IMAD.MOV.U32 R5, RZ, RZ, R211 ;  /* 0x000000ffff050224 */ /* 0x000fe200078e00d3 */
[----:B------:R-:W-:Y:S01]  /*163c0*/  PRMT R65, RZ, 0x7610, R65 ;  /* 0x00007610ff417816 */ /* 0x000fe20000000041 */
[----:B------:R-:W3:Y:S04]  /*163d0*/  LDL R211, [R1+0xb60] ;  /* 0x000b600001d37983 */ /* 0x000ee80000100800 */
[----:B------:R0:W4:Y:S02]  /*163e0*/  @P0 LDG.E.U8 R80, desc[UR56][R4.64] ;  /* 0x0000003804500981 */ /* 0x000124000c1e1100 */
[----:B0-----:R-:W-:-:S02]  /*163f0*/  @P1 IMAD.MOV.U32 R4, RZ, RZ, R85 ;  /* 0x000000ffff041224 */ /* 0x001fc400078e0055 */
[----:B------:R-:W-:Y:S01]  /*16400*/  @P1 IMAD.MOV.U32 R5, RZ, RZ, R154 ;  /* 0x000000ffff051224 */ /* 0x000fe200078e009a */
[----:B------:R-:W-:Y:S01]  /*16410*/  ISETP.GT.AND P0, PT, R0, 0x58, PT ;  /* 0x000000580000780c */ /* 0x000fe20003f04270 */
[----:B------:R-:W2:Y:S04]  /*16420*/  LDL R154, [R1+0xb6c] ;  /* 0x000b6c00019a7983 */ /* 0x000ea80000100800 */
[----:B------:R0:W4:Y:S02]  /*16430*/  @P1 LDG.E.U8 R67, desc[UR56][R4.64] ;  /* 0x0000003804431981 */ /* 0x000124000c1e1100 */
[----:B0-----:R-:W-:Y:S02]  /*16440*/  @P1 IMAD.MOV.U32 R4, RZ, RZ, R87 ;  /* 0x000000ffff041224 */ /* 0x001fe400078e0057 */
[----:B------:R-:W-:Y:S01]  /*16450*/  @P1 IMAD.MOV.U32 R5, RZ, RZ, R153 ;  /* 0x000000ffff051224 */ /* 0x000fe200078e0099 */
[----:B------:R-:W-:Y:S01]  /*16460*/  PRMT R76, RZ, 0x7610, R76 ;  /* 0x00007610ff4c7816 */ /* 0x000fe2000000004c */
[----:B------:R-:W3:Y:S04]  /*16470*/  LDL R153, [R1+0xb64] ;  /* 0x000b640001997983 */ /* 0x000ee80000100800 */
        /* <DEDUP_REMOVED lines=15> */
[----:B------:R-:W-:Y:S02]  /*16570*/  ISETP.GT.AND P1, PT, R0, 0x59, PT ;  /* 0x000000590000780c */ /* 0x000fe40003f24270 */
[----:B------:R-:W-:-:S11]  /*16580*/  PRMT R63, RZ, 0x7610, R63 ;  /* 0x00007610ff3f7816 */ /* 0x000fd6000000003f */
[----:B0-----:R-:W-:-:S04]  /*16590*/  @P1 LOP3.LUT R5, R5, R4, RZ, 0x3c, !PT ;  /* 0x0000000405051212 */ /* 0x001fc800078e3cff */
[----:B------:R-:W-:-:S04]  /*165a0*/  @P1 LOP3.LUT R4, R5, R4, RZ, 0x3c, !PT ;  /* 0x0000000405041212 */ /* 0x000fc800078e3cff */
[----:B------:R-:W-:-:S05]  /*165b0*/  @P1 LOP3.LUT R5, R5, R4, RZ, 0x3c, !PT ;  /* 0x0000000405051212 */ /* 0x000fca00078e3cff */
[----:B------:R2:W4:Y:S04]  /*165c0*/  @P1 LDG.E.U8 R63, desc[UR56][R4.64] ;  /* 0x00000038043f1981 */ /* 0x000528000c1e1100 */
[----:B------:R-:W3:Y:S01]  /*165d0*/  LDL R5, [R1+0xb68] ;  /* 0x000b680001057983 */ /* 0x000ee20000100800 */
[----:B------:R-:W-:Y:S01]  /*165e0*/  ISETP.GT.AND P0, PT, R0, 0x5a, PT ;  /* 0x0000005a0000780c */ /* 0x000fe20003f04270 */
[----:B--2---:R-:W-:Y:S01]  /*165f0*/  @P1 IMAD.MOV.U32 R4, RZ, RZ, R154 ;  /* 0x000000ffff041224 */ /* 0x004fe200078e009a */
[----:B------:R-:W-:Y:S01]  /*16600*/  PRMT R94, RZ, 0x7610, R94 ;  /* 0x00007610ff5e7816 */ /* 0x000fe2000000005e */
[----:B------:R-:W2:Y:S01]  /*16610*/  LDL R154, [R1+0xb44] ;  /* 0x000b4400019a7983 */ /* 0x000ea20000100800 */
[----:B------:R-:W-:-:S04]  /*16620*/  PRMT R74, RZ, 0x7610, R74 ;  /* 0x00007610ff4a7816 */ /* 0x000fc8000000004a */
[----:B---3--:R0:W3:Y:S05]  /*16630*/  @P1 LDG.E.U8 R94, desc[UR56][R4.64] ;  /* 0x00000038045e1981 */ /* 0x0080ea000c1e1100 */
[----:B0-----:R-:W-:Y:S02]  /*16640*/  @P0 IMAD.MOV.U32 R4, RZ, RZ, R153 ;  /* 0x000000ffff040224 */ /* 0x001fe400078e0099 */
[----:B------:R-:W-:Y:S01]  /*16650*/  @P0 IMAD.MOV.U32 R5, RZ, RZ, R211 ;  /* 0x000000ffff050224 */ /* 0x000fe200078e00d3 */
[----:B------:R-:W-:Y:S01]  /*16660*/  PRMT R61, RZ, 0x7610, R61 ;  /* 0x00007610ff3d7816 */ /* 0x000fe2000000003d */
[----:B------:R-:W4:Y:S04]  /*16670*/  LDL R211, [R1+0xb38] ;  /* 0x000b380001d37983 */ /* 0x000f280000100800 */
[----:B------:R0:W3:Y:S01]  /*16680*/  @P0 LDG.E.U8 R74, desc[UR56][R4.64] ;  /* 0x00000038044a0981 */ /* 0x0000e2000c1e1100 */
[----:B------:R-:W-:-:S02]  /*16690*/  ISETP.GT.AND P1, PT, R0, 0x5b, PT ;  /* 0x0000005b0000780c */ /* 0x000fc40003f24270 */
[----:B------:R-:W-:Y:S01]  /*166a0*/  PRMT R72, RZ, 0x7610, R72 ;  /* 0x00007610ff487816 */ /* 0x000fe20000000048 */
[----:B------:R-:W4:Y:S04]  /*166b0*/  LDL R153, [R1+0xb3c] ;  /* 0x000b3c0001997983 */ /* 0x000f280000100800 */
[----:B------:R-:W0:Y:S04]  /*166c0*/  LDL R4, [R1+0xb58] ;  /* 0x000b580001047983 */ /* 0x000e280000100800 */
[----:B------:R-:W0:Y:S02]  /*166d0*/  LDL R5, [R1+0xb5c] ;  /* 0x000b5c0001057983 */ /* 0x000e240000100800 */
        /* <DEDUP_REMOVED lines=9> */
[----:B------:R0:W3:Y:S04]  /*16770*/  @P1 LDG.E.U8 R72, desc[UR56][R4.64] ;  /* 0x0000003804481981 */ /* 0x0000e8000c1e1100 */
[----:B------:R-:W0:Y:S04]  /*16780*/  LDL R4, [R1+0xb48] ;  /* 0x000b480001047983 */ /* 0x000e280000100800 */
[----:B------:R-:W0:Y:S01]  /*16790*/  LDL R5, [R1+0xb4c] ;  /* 0x000b4c0001057983 */ /* 0x000e220000100800 */
[----:B------:R-:W-:Y:S02]  /*167a0*/  PRMT R59, RZ, 0x7610, R59 ;  /* 0x00007610ff3b7816 */ /* 0x000fe4000000003b */
[----:B------:R-:W-:-:S02]  /*167b0*/  ISETP.GT.AND P0, PT, R0, 0x5c, PT ;  /* 0x0000005c0000780c */ /* 0x000fc40003f04270 */
[----:B0-----:R-:W-:-:S04]  /*167c0*/  @P1 LOP3.LUT R5, R5, R4, RZ, 0x3c, !PT ;  /* 0x0000000405051212 */ /* 0x001fc800078e3cff */
[----:B------:R-:W-:-:S04]  /*167d0*/  @P1 LOP3.LUT R4, R5, R4, RZ, 0x3c, !PT ;  /* 0x0000000405041212 */ /* 0x000fc800078e3cff */
[----:B------:R-:W-:-:S05]  /*167e0*/  @P1 LOP3.LUT R5, R5, R4, RZ, 0x3c, !PT ;  /* 0x0000000405051212 */ /* 0x000fca00078e3cff */
[----:B------:R2:W3:Y:S04]  /*167f0*/  @P1 LDG.E.U8 R59, desc[UR56][R4.64] ;  /* 0x00000038043b1981 */ /* 0x0004e8000c1e1100 */
[----:B------:R-:W4:Y:S01]  /*16800*/  LDL R5, [R1+0xb40] ;  /* 0x000b400001057983 */ /* 0x000f220000100800 */
[----:B------:R-:W-:Y:S01]  /*16810*/  PRMT R70, RZ, 0x7610, R70 ;  /* 0x00007610ff467816 */ /* 0x000fe20000000046 */
[----:B--2---:R-:W-:Y:S01]  /*16820*/  @P0 IMAD.MOV.U32 R4, RZ, RZ, R154 ;  /* 0x000000ffff040224 */ /* 0x004fe200078e009a */
[----:B------:R-:W-:Y:S01]  /*16830*/  PRMT R57, RZ, 0x7610, R57 ;  /* 0x00007610ff397816 */ /* 0x000fe20000000039 */
[----:B------:R-:W2:Y:S01]  /*16840*/  LDL R154, [R1+0xb1c] ;  /* 0x000b1c00019a7983 */ /* 0x000ea20000100800 */
[----:B------:R-:W-:-:S03]  /*16850*/  ISETP.GT.AND P1, PT, R0, 0x5d, PT ;  /* 0x0000005d0000780c */ /* 0x000fc60003f24270 */
[----:B----4-:R0:W4:Y:S02]  /*16860*/  @P0 LDG.E.U8 R70, desc[UR56][R4.64] ;  /* 0x0000003804460981 */ /* 0x010124000c1e1100 */
[----:B0-----:R-:W-:Y:S02]  /*16870*/  @P0 IMAD.MOV.U32 R4, RZ, RZ, R153 ;  /* 0x000000ffff040224 */ /* 0x001fe400078e0099 */
[----:B------:R-:W-:Y:S01]  /*16880*/  @P0 IMAD.MOV.U32 R5, RZ, RZ, R211 ;  /* 0x000000ffff050224 */ /* 0x000fe200078e00d3 */
[----:B------:R-:W-:Y:S01]  /*16890*/  PRMT R68, RZ, 0x7610, R68 ;  /* 0x00007610ff447816 */ /* 0x000fe20000000044 */
[----:B------:R-:W3:Y:S04]  /*168a0*/  LDL R211, [R1+0xb10] ;  /* 0x000b100001d37983 */ /* 0x000ee80000100800 */
[----:B------:R0:W4:Y:S01]  /*168b0*/  @P0 LDG.E.U8 R57, desc[UR56][R4.64] ;  /* 0x0000003804390981 */ /* 0x000122000c1e1100 */
[----:B------:R-:W-:-:S02]  /*168c0*/  PRMT R95, RZ, 0x7610, R95 ;  /* 0x00007610ff5f7816 */ /* 0x000fc4000000005f */
[----:B------:R-:W-:Y:S01]  /*168d0*/  PRMT R55, RZ, 0x7610, R55 ;  /* 0x00007610ff377816 */ /* 0x000fe20000000037 */
[----:B------:R-:W3:Y:S04]  /*168e0*/  LDL R153, [R1+0xb14] ;  /* 0x000b140001997983 */ /* 0x000ee80000100800 */
        /* <DEDUP_REMOVED lines=14> */
[----:B------:R-:W-:-:S13]  /*169d0*/  ISETP.GT.AND P0, PT, R0, 0x5e, PT ;  /* 0x0000005e0000780c */ /* 0x000fda0003f04270 */
        /* <DEDUP_REMOVED lines=388> */
[----:B------:R-:W2:Y:S01]  /*18220*/  LDL.LU R154, [R1+0x114] ;  /* 0x00011400019a7983 */ /* 0x000ea20000300800 */
[----:B------:R-:W-:-:S03]  /*18230*/  ISETP.GT.AND P1, PT, R0, 0x7b, PT ;  /* 0x0000007b0000780c */ /* 0x000fc60003f24270 */
[----:B----4-:R0:W4:Y:S02]  /*18240*/  @P0 LDG.E.U8 R220, desc[UR56][R4.64] ;  /* 0x0000003804dc0981 */ /* 0x010124000c1e1100 */
[----:B0-----:R-:W-:Y:S02]  /*18250*/  @P0 IMAD.MOV.U32 R4, RZ, RZ, R153 ;  /* 0x000000ffff040224 */ /* 0x001fe400078e0099 */
[----:B------:R-:W-:Y:S02]  /*18260*/  @P0 IMAD.MOV.U32 R5, RZ, RZ, R211 ;  /* 0x000000ffff050224 */ /* 0x000fe400078e00d3 */
[----:B------:R-:W3:Y:S04]  /*18270*/  LDL R211, [R1+0x934] ;  /* 0x0009340001d37983 */ /* 0x000ee80000100800 */
[----:B------:R-:W4:Y:S04]  /*18280*/  LDL.LU R153, [R1+0x110] ;  /* 0x0001100001997983 */ /* 0x000f280000300800 */
[----:B------:R0:W4:Y:S04]  /*18290*/  @P0 LDG.E.U8 R221, desc[UR56][R4.64] ;  /* 0x0000003804dd0981 */ /* 0x000128000c1e1100 */
[----:B------:R-:W0:Y:S04]  /*182a0*/  LDL R4, [R1+0x950] ;  /* 0x0009500001047983 */ /* 0x000e280000100800 */
[----:B------:R-:W0:Y:S01]  /*182b0*/  LDL R5, [R1+0x954] ;  /* 0x0009540001057983 */ /* 0x000e220000100800 */
[----:B------:R-:W-:-:S02]  /*182c0*/  PRMT R114, RZ, 0x7610, R114 ;  /* 0x00007610ff727816 */ /* 0x000fc40000000072 */
[----:B0-----:R-:W-:-:S04]  /*182d0*/  @P1 LOP3.LUT R5, R5, R4, RZ, 0x3c, !PT ;  /* 0x0000000405051212 */ /* 0x001fc800078e3cff */
[----:B------:R-:W-:-:S04]  /*182e0*/  @P1 LOP3.LUT R4, R5, R4, RZ, 0x3c, !PT ;  /* 0x0000000405041212 */ /* 0x000fc800078e3cff */
[----:B------:R-:W-:-:S05]  /*182f0*/  @P1 LOP3.LUT R5, R5, R4, RZ, 0x3c, !PT ;  /* 0x0000000405051212 */ /* 0x000fca00078e3cff */
[----:B------:R0:W4:Y:S04]  /*18300*/  @P1 LDG.E.U8 R114, desc[UR56][R4.64] ;  /* 0x0000003804721981 */ /* 0x000128000c1e1100 */
[----:B------:R-:W0:Y:S04]  /*18310*/  LDL R4, [R1+0x948] ;  /* 0x0009480001047983 */ /* 0x000e280000100800 */
[----:B------:R-:W0:Y:S01]  /*18320*/  LDL R5, [R1+0x94c] ;  /* 0x00094c0001057983 */ /* 0x000e220000100800 */
[----:B------:R-:W-:Y:S02]  /*18330*/  PRMT R112, RZ, 0x7610, R112 ;  /* 0x00007610ff707816 */ /* 0x000fe40000000070 */
        /* <DEDUP_REMOVED lines=12> */
[----:B------:R-:W0:Y:S04]  /*18400*/  LDL R4, [R1+0x938] ;  /* 0x0009380001047983 */ /* 0x000e280000100800 */
[----:B------:R-:W0:Y:S01]  /*18410*/  LDL R5, [R1+0x93c] ;  /* 0x00093c0001057983 */ /* 0x000e220000100800 */
[----:B------:R-:W-:Y:S02]  /*18420*/  PRMT R219, RZ, 0x7610, R219 ;  /* 0x00007610ffdb7816 */ /* 0x000fe400000000db */
[----:B------:R-:W-:-:S02]  /*18430*/  ISETP.GT.AND P1, PT, R0, 0x7d, PT ;  /* 0x0000007d0000780c */ /* 0x000fc40003f24270 */
[----:B0-----:R-:W-:-:S04]  /*18440*/  @P0 LOP3.LUT R5, R5, R4, RZ, 0x3c, !PT ;  /* 0x0000000405050212 */ /* 0x001fc800078e3cff */
[----:B------:R-:W-:-:S04]  /*18450*/  @P0 LOP3.LUT R4, R5, R4, RZ, 0x3c, !PT ;  /* 0x0000000405040212 */ /* 0x000fc800078e3cff */
[----:B------:R-:W-:-:S05]  /*18460*/  @P0 LOP3.LUT R5, R5, R4, RZ, 0x3c, !PT ;  /* 0x0000000405050212 */ /* 0x000fca00078e3cff */
[----:B------:R3:W4:Y:S04]  /*18470*/  @P0 LDG.E.U8 R219, desc[UR56][R4.64] ;  /* 0x0000003804db0981 */ /* 0x000728000c1e1100 */
[----:B------:R-:W2:Y:S01]  /*18480*/  LDL R5, [R1+0x930] ;  /* 0x0009300001057983 */ /* 0x000ea20000100800 */
[----:B------:R-:W-:Y:S01]  /*18490*/  PRMT R118, RZ, 0x7610, R118 ;  /* 0x00007610ff767816 */ /* 0x000fe20000000076 */
[----:B---3--:R-:W-:Y:S01]  /*184a0*/  @P1 IMAD.MOV.U32 R4, RZ, RZ, R211 ;  /* 0x000000ffff041224 */ /* 0x008fe200078e00d3 */
[----:B------:R-:W-:-:S04]  /*184b0*/  LOP3.LUT R3, R3, 0xffff, RZ, 0xc0, !PT ;  /* 0x0000ffff03037812 */ /* 0x000fc800078ec0ff */
[----:B--2---:R0:W2:Y:S02]  /*184c0*/  @P1 LDG.E.U8 R118, desc[UR56][R4.64] ;  /* 0x0000003804761981 */ /* 0x0040a4000c1e1100 */
[----:B0-----:R-:W-:Y:S02]  /*184d0*/  LOP3.LUT R4, R88, 0xffff, RZ, 0xc0, !PT ;  /* 0x0000ffff58047812 */ /* 0x001fe400078ec0ff */
[----:B------:R-:W3:Y:S02]  /*184e0*/  LDL R5, [R1+0x92c] ;  /* 0x00092c0001057983 */ /* 0x000ee40000100800 */
[----:B------:R-:W-:Y:S02]  /*184f0*/  PRMT R211, R4, 0x3340, R3 ;  /* 0x0000334004d37816 */ /* 0x000fe40000000003 */
[----:B------:R-:W4:Y:S04]  /*18500*/  LDL.LU R88, [R1+0x13e8] ;  /* 0x0013e80001587983 */ /* 0x000f280000300800 */
[----:B------:R-:W2:Y:S01]  /*18510*/  LDL R3, [R1+0x928] ;  /* 0x0009280001037983 */ /* 0x000ea20000100800 */
[----:B------:R-:W-:Y:S01]  /*18520*/  PRMT R116, RZ, 0x7610, R116 ;  /* 0x00007610ff747816 */ /* 0x000fe20000000074 */
[----:B---3--:R-:W-:-:S02]  /*18530*/  @P1 IMAD.MOV.U32 R4, RZ, RZ, R5 ;  /* 0x000000ffff041224 */ /* 0x008fc400078e0005 */
[----:B--2---:R-:W-:Y:S01]  /*18540*/  @P1 IMAD.MOV.U32 R5, RZ, RZ, R3 ;  /* 0x000000ffff051224 */ /* 0x004fe200078e0003 */
[----:B------:R-:W-:-:S04]  /*18550*/  LOP3.LUT R3, R89, 0xffff, RZ, 0xc0, !PT ;  /* 0x0000ffff59037812 */ /* 0x000fc800078ec0ff */
[----:B------:R0:W2:Y:S02]  /*18560*/  @P1 LDG.E.U8 R116, desc[UR56][R4.64] ;  /* 0x0000003804741981 */ /* 0x0000a4000c1e1100 */
[----:B0-----:R-:W-:Y:S02]  /*18570*/  LOP3.LUT R4, R154, 0xffff, RZ, 0xc0, !PT ;  /* 0x0000ffff9a047812 */ /* 0x001fe400078ec0ff */
[----:B------:R-:W3:Y:S02]  /*18580*/  LDL R5, [R1+0x924] ;  /* 0x0009240001057983 */ /* 0x000ee40000100800 */
[----:B------:R-:W-:Y:S02]  /*18590*/  PRMT R154, R4, 0x3340, R3 ;  /* 0x00003340049a7816 */ /* 0x000fe40000000003 */
[----:B------:R-:W2:Y:S04]  /*185a0*/  LDL.LU R89, [R1+0x13e4] ;  /* 0x0013e40001597983 */ /* 0x000ea80000300800 */
[----:B------:R-:W2:Y:S01]  /*185b0*/  LDL R3, [R1+0x920] ;  /* 0x0009200001037983 */ /* 0x000ea20000100800 */
[----:B------:R-:W-:-:S02]  /*185c0*/  ISETP.GT.AND P0, PT, R0, 0x7e, PT ;  /* 0x0000007e0000780c */ /* 0x000fc40003f04270 */
[----:B----4-:R-:W-:-:S11]  /*185d0*/  PRMT R88, RZ, 0x7610, R88 ;  /* 0x00007610ff587816 */ /* 0x010fd60000000058 */
[----:B---3--:R-:W-:Y:S02]  /*185e0*/  @P0 IMAD.MOV.U32 R4, RZ, RZ, R5 ;  /* 0x000000ffff040224 */ /* 0x008fe400078e0005 */
[----:B--2---:R-:W-:Y:S01]  /*185f0*/  @P0 IMAD.MOV.U32 R5, RZ, RZ, R3 ;  /* 0x000000ffff050224 */ /* 0x004fe200078e0003 */
[----:B------:R-:W-:-:S04]  /*18600*/  LOP3.LUT R3, R90, 0xffff, RZ, 0xc0, !PT ;  /* 0x0000ffff5a037812 */ /* 0x000fc800078ec0ff */
[----:B------:R0:W2:Y:S02]  /*18610*/  @P0 LDG.E.U8 R88, desc[UR56][R4.64] ;  /* 0x0000003804580981 */ /* 0x0000a4000c1e1100 */
[----:B0-----:R-:W-:Y:S02]  /*18620*/  LOP3.LUT R4, R153, 0xffff, RZ, 0xc0, !PT ;  /* 0x0000ffff99047812 */ /* 0x001fe400078ec0ff */
[----:B------:R-:W3:Y:S02]  /*18630*/  LDL R5, [R1+0x91c] ;  /* 0x00091c0001057983 */ /* 0x000ee40000100800 */
[----:B------:R-:W-:Y:S02]  /*18640*/  PRMT R153, R4, 0x3340, R3 ;  /* 0x0000334004997816 */ /* 0x000fe40000000003 */
[----:B------:R-:W4:Y:S04]  /*18650*/  LDL.LU R90, [R1+0x13e0] ;  /* 0x0013e000015a7983 */ /* 0x000f280000300800 */
[----:B------:R-:W3:Y:S04]  /*18660*/  LDL R4, [R1+0x918] ;  /* 0x0009180001047983 */ /* 0x000ee80000100800 */
[----:B------:R-:W2:Y:S01]  /*18670*/  LDL.LU R3, [R1+0x10c] ;  /* 0x00010c0001037983 */ /* 0x000ea20000300800 */
[----:B------:R-:W-:-:S02]  /*18680*/  PRMT R89, RZ, 0x7610, R89 ;  /* 0x00007610ff597816 */ /* 0x000fc40000000059 */
[----:B---3--:R-:W-:-:S04]  /*18690*/  @P0 LOP3.LUT R5, R5, R4, RZ, 0x3c, !PT ;  /* 0x0000000405050212 */ /* 0x008fc800078e3cff */
[----:B------:R-:W-:-:S04]  /*186a0*/  @P0 LOP3.LUT R4, R5, R4, RZ, 0x3c, !PT ;  /* 0x0000000405040212 */ /* 0x000fc800078e3cff */
[----:B------:R-:W-:-:S05]  /*186b0*/  @P0 LOP3.LUT R5, R5, R4, RZ, 0x3c, !PT ;  /* 0x0000000405050212 */ /* 0x000fca00078e3cff */
[----:B------:R2:W3:Y:S02]  /*186c0*/  @P0 LDG.E.U8 R89, desc[UR56][R4.64] ;  /* 0x0000003804590981 */ /* 0x0004e4000c1e1100 */
[----:B--2---:R-:W-:Y:S02]  /*186d0*/  LOP3.LUT R4, R3, 0xffff, RZ, 0xc0, !PT ;  /* 0x0000ffff03047812 */ /* 0x004fe400078ec0ff */
[----:B------:R-:W2:Y:S01]  /*186e0*/  LDL R5, [R1+0x914] ;  /* 0x0009140001057983 */ /* 0x000ea20000100800 */
[----:B------:R-:W-:-:S04]  /*186f0*/  LOP3.LUT R3, R212, 0xffff, RZ, 0xc0, !PT ;  /* 0x0000ffffd4037812 */ /* 0x000fc800078ec0ff */
[----:B------:R-:W-:Y:S02]  /*18700*/  PRMT R212, R4, 0x3340, R3 ;  /* 0x0000334004d47816 */ /* 0x000fe40000000003 */
[----:B------:R-:W3:Y:S01]  /*18710*/  LDL R3, [R1+0x910] ;  /* 0x0009100001037983 */ /* 0x000ee20000100800 */
[----:B------:R-:W-:Y:S02]  /*18720*/  ISETP.GT.AND P0, PT, R0, 0x7f, PT ;  /* 0x0000007f0000780c */ /* 0x000fe40003f04270 */
[----:B----4-:R-:W-:Y:S02]  /*18730*/  PRMT R90, RZ, 0x7610, R90 ;  /* 0x00007610ff5a7816 */ /* 0x010fe4000000005a */
[----:B------:R-:W-:-:S09]  /*18740*/  LOP3.LUT R6, R6, 0xffff, RZ, 0xc0, !PT ;  /* 0x0000ffff06067812 */ /* 0x000fd200078ec0ff */
[----:B--2---:R-:W-:Y:S02]  /*18750*/  @P0 IMAD.MOV.U32 R4, RZ, RZ, R5 ;  /* 0x000000ffff040224 */ /* 0x004fe400078e0005 */
[----:B---3--:R-:W-:Y:S01]  /*18760*/  @P0 IMAD.MOV.U32 R5, RZ, RZ, R3 ;  /* 0x000000ffff050224 */ /* 0x008fe200078e0003 */
[----:B------:R-:W-:-:S04]  /*18770*/  LOP3.LUT R3, R209, 0xffff, RZ, 0xc0, !PT ;  /* 0x0000ffffd1037812 */ /* 0x000fc800078ec0ff */
[----:B------:R0:W2:Y:S02]  /*18780*/  @P0 LDG.E.U8 R90, desc[UR56][R4.64] ;  /* 0x00000038045a0981 */ /* 0x0000a4000c1e1100 */
[----:B0-----:R-:W-:Y:S02]  /*18790*/  LOP3.LUT R5, R213, 0xffff, RZ, 0xc0, !PT ;  /* 0x0000ffffd5057812 */ /* 0x001fe400078ec0ff */
[----:B------:R-:W-:Y:S01]  /*187a0*/  LOP3.LUT R4, R210, 0xffff, RZ, 0xc0, !PT ;  /* 0x0000ffffd2047812 */ /* 0x000fe200078ec0ff */
[----:B------:R-:W3:Y:S01]  /*187b0*/  LDL R213, [R1+0xde0] ;  /* 0x000de00001d57983 */ /* 0x000ee20000100800 */
[----:B------:R-:W-:Y:S02]  /*187c0*/  PRMT R210, R6, 0x3340, R5 ;  /* 0x0000334006d27816 */ /* 0x000fe40000000005 */
[----:B------:R-:W-:Y:S02]  /*187d0*/  PRMT R209, R4, 0x3340, R3 ;  /* 0x0000334004d17816 */ /* 0x000fe40000000003 */
[----:B------:R-:W-:-:S02]  /*187e0*/  LOP3.LUT R6, R117, 0xffff, RZ, 0xc0, !PT ;  /* 0x0000ffff75067812 */ /* 0x000fc400078ec0ff */
[----:B------:R-:W4:Y:S01]  /*187f0*/  LDL.LU R117, [R1+0x13dc] ;  /* 0x0013dc0001757983 */ /* 0x000f220000300800 */
[----:B------:R-:W-:Y:S02]  /*18800*/  LOP3.LUT R5, R9, 0xffff, RZ, 0xc0, !PT ;  /* 0x0000ffff09057812 */ /* 0x000fe400078ec0ff */
[----:B------:R-:W-:Y:S01]  /*18810*/  LOP3.LUT R4, R8, 0xffff, RZ, 0xc0, !PT ;  /* 0x0000ffff08047812 */ /* 0x000fe200078ec0ff */
[----:B------:R-:W2:Y:S04]  /*18820*/  LDL R9, [R1+0x90c] ;  /* 0x00090c0001097983 */ /* 0x000ea80000100800 */
[----:B------:R-:W2:Y:S01]  /*18830*/  LDL R8, [R1+0x908] ;  /* 0x0009080001087983 */ /* 0x000ea20000100800 */
[----:B------:R-:W-:Y:S02]  /*18840*/  LOP3.LUT R3, R7, 0xffff, RZ, 0xc0, !PT ;  /* 0x0000ffff07037812 */ /* 0x000fe400078ec0ff */
[----:B------:R-:W-:-:S02]  /*18850*/  PRMT R7, R6, 0x3340, R5 ;  /* 0x0000334006077816 */ /* 0x000fc40000000005 */
[----:B------:R-:W-:Y:S02]  /*18860*/  PRMT R3, R4, 0x3340, R3 ;  /* 0x0000334004037816 */ /* 0x000fe40000000003 */
[----:B------:R-:W-:Y:S02]  /*18870*/  PRMT R4, R211, 0x5410, R154 ;  /* 0x00005410d3047816 */ /* 0x000fe4000000009a */
[----:B------:R-:W3:Y:S01]  /*18880*/  LDL.LU R154, [R1+0x13d8] ;  /* 0x0013d800019a7983 */ /* 0x000ee20000300800 */
[----:B------:R-:W-:-:S03]  /*18890*/  PRMT R5, R153, 0x5410, R212 ;  /* 0x0000541099057816 */ /* 0x000fc600000000d4 */
[----:B------:R-:W3:Y:S01]  /*188a0*/  LDL.LU R211, [R1+0x13d4] ;  /* 0x0013d40001d37983 */ /* 0x000ee20000300800 */
[----:B------:R-:W-:-:S03]  /*188b0*/  PRMT R6, R210, 0x5410, R209 ;  /* 0x00005410d2067816 */ /* 0x000fc600000000d1 */
[----:B------:R-:W3:Y:S01]  /*188c0*/  LDL.LU R212, [R1+0x13d0] ;  /* 0x0013d00001d47983 */ /* 0x000ee20000300800 */
[----:B------:R-:W-:-:S03]  /*188d0*/  PRMT R7, R7, 0x5410, R3 ;  /* 0x0000541007077816 */ /* 0x000fc60000000003 */
[----:B------:R-:W3:Y:S04]  /*188e0*/  LDL.LU R153, [R1+0x13cc] ;  /* 0x0013cc0001997983 */ /* 0x000ee80000300800 */
[----:B------:R-:W3:Y:S04]  /*188f0*/  LDL.LU R209, [R1+0x13c8] ;  /* 0x0013c80001d17983 */ /* 0x000ee80000300800 */
[----:B------:R-:W3:Y:S04]  /*18900*/  LDL.LU R210, [R1+0x13c4] ;  /* 0x0013c40001d27983 */ /* 0x000ee80000300800 */
[----:B------:R-:W3:Y:S01]  /*18910*/  LDL.LU R3, [R1+0x11c] ;  /* 0x00011c0001037983 */ /* 0x000ee20000300800 */
[----:B----4-:R-:W-:-:S02]  /*18920*/  PRMT R117, RZ, 0x7610, R117 ;  /* 0x00007610ff757816 */ /* 0x010fc40000000075 */
[----:B--2---:R-:W-:-:S04]  /*18930*/  @P0 LOP3.LUT R9, R9, R8, RZ, 0x3c, !PT ;  /* 0x0000000809090212 */ /* 0x004fc800078e3cff */
[----:B------:R-:W-:-:S04]  /*18940*/  @P0 LOP3.LUT R8, R9, R8, RZ, 0x3c, !PT ;  /* 0x0000000809080212 */ /* 0x000fc800078e3cff */
[----:B------:R-:W-:-:S05]  /*18950*/  @P0 LOP3.LUT R9, R9, R8, RZ, 0x3c, !PT ;  /* 0x0000000809090212 */ /* 0x000fca00078e3cff */
[----:B------:R0:W2:Y:S01]  /*18960*/  @P0 LDG.E.U8 R117, desc[UR56][R8.64] ;  /* 0x0000003808750981 */ /* 0x0000a2000c1e1100 */
[----:B------:R-:W-:Y:S06]  /*18970*/  BAR.SYNC.DEFER_BLOCKING 0x0 ;  /* 0x0000000000007b1d */ /* 0x000fec0000010000 */
[----:B------:R-:W4:Y:S04]  /*18980*/  LDL.LU R8, [R1+0x120] ;  /* 0x0001200001087983 */ /* 0x000f280000300800 */
[----:B------:R-:W2:Y:S04]  /*18990*/  LDL.LU R9, [R1+0x118] ;  /* 0x0001180001097983 */ /* 0x000ea80000300800 */
[----:B---3--:R1:W-:Y:S02]  /*189a0*/  STS.128 [R213+UR58], R4 ;  /* 0x00000004d5007988 */ /* 0x0083e40008000c3a */
[----:B-1----:R-:W-:-:S02]  /*189b0*/  LOP3.LUT R5, R3, 0xffff, RZ, 0xc0, !PT ;  /* 0x0000ffff03057812 */ /* 0x002fc400078ec0ff */
[----:B------:R-:W-:Y:S02]  /*189c0*/  LOP3.LUT R4, R210, 0xffff, RZ, 0xc0, !PT ;  /* 0x0000ffffd2047812 */ /* 0x000fe400078ec0ff */
[----:B------:R-:W-:-:S04]  /*189d0*/  LOP3.LUT R3, R209, 0xffff, RZ, 0xc0, !PT ;  /* 0x0000ffffd1037812 */ /* 0x000fc800078ec0ff */
[----:B------:R-:W-:Y:S02]  /*189e0*/  PRMT R209, R4, 0x3340, R3 ;  /* 0x0000334004d17816 */ /* 0x000fe40000000003 */
[----:B------:R-:W-:Y:S02]  /*189f0*/  LOP3.LUT R4, R212, 0xffff, RZ, 0xc0, !PT ;  /* 0x0000ffffd4047812 */ /* 0x000fe400078ec0ff */
[----:B------:R-:W-:-:S04]  /*18a00*/  LOP3.LUT R3, R211, 0xffff, RZ, 0xc0, !PT ;  /* 0x0000ffffd3037812 */ /* 0x000fc800078ec0ff */
[----:B------:R-:W-:Y:S02]  /*18a10*/  PRMT R211, R4, 0x3340, R3 ;  /* 0x0000334004d37816 */ /* 0x000fe40000000003 */
[----:B------:R-:W-:Y:S02]  /*18a20*/  LOP3.LUT R4, R156, 0xffff, RZ, 0xc0, !PT ;  /* 0x0000ffff9c047812 */ /* 0x000fe400078ec0ff */
[----:B------:R-:W-:Y:S02]  /*18a30*/  LOP3.LUT R3, R157, 0xffff, RZ, 0xc0, !PT ;  /* 0x0000ffff9d037812 */ /* 0x000fe400078ec0ff */
[----:B----4-:R-:W-:-:S04]  /*18a40*/  LOP3.LUT R6, R8, 0xffff, RZ, 0xc0, !PT ;  /* 0x0000ffff08067812 */ /* 0x010fc800078ec0ff */
[----:B------:R-:W-:Y:S02]  /*18a50*/  PRMT R210, R6, 0x3340, R5 ;  /* 0x0000334006d27816 */ /* 0x000fe40000000005 */
[----:B--2---:R-:W-:Y:S02]  /*18a60*/  LOP3.LUT R6, R9, 0xffff, RZ, 0xc0, !PT ;  /* 0x0000ffff09067812 */ /* 0x004fe400078ec0ff */
[----:B------:R-:W-:Y:S02]  /*18a70*/  LOP3.LUT R5, R153, 0xffff, RZ, 0xc0, !PT ;  /* 0x0000ffff99057812 */ /* 0x000fe400078ec0ff */
[----:B0-----:R-:W-:Y:S01]  /*18a80*/  PRMT R8, R4, 0x3340, R3 ;  /* 0x0000334004087816 */ /* 0x001fe20000000003 */
[----:B------:R-:W2:Y:S01]  /*18a90*/  LDL.LU R153, [R1+0x13c0] ;  /* 0x0013c00001997983 */ /* 0x000ea20000300800 */
[----:B------:R-:W-:Y:S02]  /*18aa0*/  PRMT R212, R6, 0x3340, R5 ;  /* 0x0000334006d47816 */ /* 0x000fe40000000005 */
[----:B------:R-:W-:-:S02]  /*18ab0*/  LOP3.LUT R6, R154, 0xffff, RZ, 0xc0, !PT ;  /* 0x0000ffff9a067812 */ /* 0x000fc400078ec0ff */
[----:B------:R-:W-:Y:S01]  /*18ac0*/  LOP3.LUT R5, R155, 0xffff, RZ, 0xc0, !PT ;  /* 0x0000ffff9b057812 */ /* 0x000fe200078ec0ff */
[----:B------:R-:W3:Y:S01]  /*18ad0*/  LDL.LU R154, [R1+0x13bc] ;  /* 0x0013bc00019a7983 */ /* 0x000ee20000300800 */
[----:B------:R-:W-:Y:S02]  /*18ae0*/  LOP3.LUT R4, R176, 0xffff, RZ, 0xc0, !PT ;  /* 0x0000ffffb0047812 */ /* 0x000fe400078ec0ff */
[----:B------:R-:W-:Y:S01]  /*18af0*/  PRMT R9, R6, 0x3340, R5 ;  /* 0x0000334006097816 */ /* 0x000fe20000000005 */
[----:B------:R-:W4:Y:S01]  /*18b00*/  LDL.LU R155, [R1+0x13b8] ;  /* 0x0013b800019b7983 */ /* 0x000f220000300800 */
[----:B------:R-:W-:Y:S02]  /*18b10*/  LOP3.LUT R6, R158, 0xffff, RZ, 0xc0, !PT ;  /* 0x0000ffff9e067812 */ /* 0x000fe400078ec0ff */
[----:B------:R-:W-:Y:S01]  /*18b20*/  LOP3.LUT R5, R159, 0xffff, RZ, 0xc0, !PT ;  /* 0x0000ffff9f057812 */ /* 0x000fe200078ec0ff */
[----:B------:R-:W2:Y:S01]  /*18b30*/  LDL.LU R156, [R1+0x13b4] ;  /* 0x0013b400019c7983 */ /* 0x000ea20000300800 */
[----:B------:R-:W-:-:S02]  /*18b40*/  LOP3.LUT R3, R208, 0xffff, RZ, 0xc0, !PT ;  /* 0x0000ffffd0037812 */ /* 0x000fc400078ec0ff */
[----:B------:R-:W-:Y:S01]  /*18b50*/  PRMT R7, R6, 0x3340, R5 ;  /* 0x0000334006077816 */ /* 0x000fe20000000005 */
[----:B------:R-:W3:Y:S01]  /*18b60*/  LDL.LU R157, [R1+0x13b0] ;  /* 0x0013b000019d7983 */ /* 0x000ee20000300800 */
[----:B------:R-:W-:Y:S02]  /*18b70*/  PRMT R3, R4, 0x3340, R3 ;  /* 0x0000334004037816 */ /* 0x000fe40000000003 */
[----:B------:R-:W-:Y:S01]  /*18b80*/  PRMT R4, R210, 0x5410, R209 ;  /* 0x00005410d2047816 */ /* 0x000fe200000000d1 */
[----:B------:R-:W4:Y:S01]  /*18b90*/  LDL.LU R158, [R1+0x13ac] ;  /* 0x0013ac00019e7983 */ /* 0x000f220000300800 */
[----:B------:R-:W-:Y:S02]  /*18ba0*/  PRMT R5, R212, 0x5410, R211 ;  /* 0x00005410d4057816 */ /* 0x000fe400000000d3 */
[----:B------:R-:W-:Y:S01]  /*18bb0*/  PRMT R6, R9, 0x5410, R8 ;  /* 0x0000541009067816 */ /* 0x000fe20000000008 */
[----:B------:R-:W2:Y:S01]  /*18bc0*/  LDL.LU R159, [R1+0x13a8] ;  /* 0x0013a800019f7983 */ /* 0x000ea20000300800 */
[----:B------:R-:W-:-:S03]  /*18bd0*/  PRMT R7, R7, 0x5410, R3 ;  /* 0x0000541007077816 */ /* 0x000fc60000000003 */
[----:B------:R-:W3:Y:S04]  /*18be0*/  LDL.LU R176, [R1+0x13a4] ;  /* 0x0013a40001b07983 */ /* 0x000ee80000300800 */
[----:B------:R-:W4:Y:S04]  /*18bf0*/  LDL.LU R208, [R1+0x13a0] ;  /* 0x0013a00001d07983 */ /* 0x000f280000300800 */
[----:B------:R-:W2:Y:S04]  /*18c00*/  LDL.LU R209, [R1+0x139c] ;  /* 0x00139c0001d17983 */ /* 0x000ea80000300800 */
[----:B------:R-:W3:Y:S04]  /*18c10*/  LDL.LU R210, [R1+0x1398] ;  /* 0x0013980001d27983 */ /* 0x000ee80000300800 */
[----:B------:R-:W4:Y:S04]  /*18c20*/  LDL.LU R211, [R1+0x1394] ;  /* 0x0013940001d37983 */ /* 0x000f280000300800 */
[----:B------:R0:W-:Y:S04]  /*18c30*/  STS.128 [R213+UR58+0x4000], R4 ;  /* 0x00400004d5007988 */ /* 0x0001e80008000c3a */
[----:B------:R-:W2:Y:S01]  /*18c40*/  LDL.LU R212, [R1+0x1390] ;  /* 0x0013900001d47983 */ /* 0x000ea20000300800 */
[----:B------:R-:W-:-:S02]  /*18c50*/  LOP3.LUT R3, R148, 0xffff, RZ, 0xc0, !PT ;  /* 0x0000ffff94037812 */ /* 0x000fc400078ec0ff */
[----:B0-----:R-:W-:Y:S01]  /*18c60*/  LOP3.LUT R6, R214, 0xffff, RZ, 0xc0, !PT ;  /* 0x0000ffffd6067812 */ /* 0x001fe200078ec0ff */
[----:B------:R-:W3:Y:S01]  /*18c70*/  LDL.LU R213, [R1+0x138c] ;  /* 0x00138c0001d57983 */ /* 0x000ee20000300800 */
[----:B------:R-:W-:Y:S02]  /*18c80*/  LOP3.LUT R5, R215, 0xffff, RZ, 0xc0, !PT ;  /* 0x0000ffffd7057812 */ /* 0x000fe400078ec0ff */
[----:B------:R-:W-:Y:S01]  /*18c90*/  LOP3.LUT R4, R149, 0xffff, RZ, 0xc0, !PT ;  /* 0x0000ffff95047812 */ /* 0x000fe200078ec0ff */
[----:B------:R-:W4:Y:S01]  /*18ca0*/  LDL.LU R214, [R1+0x1388] ;  /* 0x0013880001d67983 */ /* 0x000f220000300800 */
[----:B------:R-:W-:-:S03]  /*18cb0*/  PRMT R8, R6, 0x3340, R5 ;  /* 0x0000334006087816 */ /* 0x000fc60000000005 */
[----:B------:R-:W2:Y:S01]  /*18cc0*/  LDL.LU R215, [R1+0x1384] ;  /* 0x0013840001d77983 */ /* 0x000ea20000300800 */
[----:B------:R-:W-:-:S03]  /*18cd0*/  LOP3.LUT R6, R147, 0xffff, RZ, 0xc0, !PT ;  /* 0x0000ffff93067812 */ /* 0x000fc600078ec0ff */
[----:B------:R-:W3:Y:S01]  /*18ce0*/  LDL.LU R149, [R1+0x1380] ;  /* 0x0013800001957983 */ /* 0x000ee20000300800 */
[----:B------:R-:W-:-:S03]  /*18cf0*/  LOP3.LUT R5, R152, 0xffff, RZ, 0xc0, !PT ;  /* 0x0000ffff98057812 */ /* 0x000fc600078ec0ff */
[----:B------:R-:W4:Y:S04]  /*18d00*/  LDL.LU R148, [R1+0x137c] ;  /* 0x00137c0001947983 */ /* 0x000f280000300800 */
[----:B------:R-:W4:Y:S04]  /*18d10*/  LDL.LU R147, [R1+0x1378] ;  /* 0x0013780001937983 */ /* 0x000f280000300800 */
[----:B------:R-:W2:Y:S01]  /*18d20*/  LDL R152, [R1+0xdfc] ;  /* 0x000dfc0001987983 */ /* 0x000ea20000100800 */
[----:B------:R-:W-:Y:S02]  /*18d30*/  PRMT R7, R4, 0x3340, R3 ;  /* 0x0000334004077816 */ /* 0x000fe40000000003 */
[----:B------:R-:W-:-:S02]  /*18d40*/  LOP3.LUT R4, R146, 0xffff, RZ, 0xc0, !PT ;  /* 0x0000ffff92047812 */ /* 0x000fc400078ec0ff */
[----:B------:R-:W-:Y:S02]  /*18d50*/  LOP3.LUT R3, R250, 0xffff, RZ, 0xc0, !PT ;  /* 0x0000fffffa037812 */ /* 0x000fe400078ec0ff */
[----:B------:R-:W-:Y:S02]  /*18d60*/  PRMT R146, R6, 0x3340, R5 ;  /* 0x0000334006927816 */ /* 0x000fe40000000005 */
[----:B------:R-:W-:Y:S02]  /*18d70*/  PRMT R250, R4, 0x3340, R3 ;  /* 0x0000334004fa7816 */ /* 0x000fe40000000003 */
[----:B------:R-:W-:Y:S02]  /*18d80*/  LOP3.LUT R6, R246, 0xffff, RZ, 0xc0, !PT ;  /* 0x0000fffff6067812 */ /* 0x000fe400078ec0ff */
[----:B------:R-:W-:Y:S02]  /*18d90*/  LOP3.LUT R5, R241, 0xffff, RZ, 0xc0, !PT ;  /* 0x0000fffff1057812 */ /* 0x000fe400078ec0ff */
[----:B------:R-:W-:-:S02]  /*18da0*/  LOP3.LUT R4, R236, 0xffff, RZ, 0xc0, !PT ;  /* 0x0000ffffec047812 */ /* 0x000fc400078ec0ff */
[----:B------:R-:W-:Y:S01]  /*18db0*/  LOP3.LUT R3, R232, 0xffff, RZ, 0xc0, !PT ;  /* 0x0000ffffe8037812 */ /* 0x000fe200078ec0ff */
[----:B------:R-:W-:Y:S01]  /*18dc0*/  IMAD.MOV.U32 R232, RZ, RZ, R8 ;  /* 0x000000ffffe87224 */ /* 0x000fe200078e0008 */
        /* <DEDUP_REMOVED lines=9> */
[----:B------:R-:W-:Y:S02]  /*18e60*/  PRMT R4, R232, 0x5410, R228 ;  /* 0x00005410e8047816 */ /* 0x000fe400000000e4 */
[----:B------:R-:W-:Y:S01]  /*18e70*/  PRMT R5, R146, 0x5410, R250 ;  /* 0x0000541092057816 */ /* 0x000fe200000000fa */
[----:B------:R-:W0:Y:S01]  /*18e80*/  S2R R232, SR_TID.X ;  /* 0x0000000000e87919 */ /* 0x000e220000002100 */
[----:B------:R-:W-:-:S02]  /*18e90*/  PRMT R6, R9, 0x5410, R8 ;  /* 0x0000541009067816 */ /* 0x000fc40000000008 */
[----:B------:R-:W-:Y:S01]  /*18ea0*/  PRMT R7, R7, 0x5410, R3 ;  /* 0x0000541007077816 */ /* 0x000fe20000000003 */
[----:B------:R-:W4:Y:S01]  /*18eb0*/  LDL.LU R146, [R1+0x1374] ;  /* 0x0013740001927983 */ /* 0x000f220000300800 */
[----:B------:R-:W-:-:S03]  /*18ec0*/  LOP3.LUT R3, R137, 0xffff, RZ, 0xc0, !PT ;  /* 0x0000ffff89037812 */ /* 0x000fc600078ec0ff */
[----:B--2---:R1:W-:Y:S02]  /*18ed0*/  STS.128 [R152+UR58], R4 ;  /* 0x0000000498007988 */ /* 0x0043e40008000c3a */
[----:B-1----:R-:W-:Y:S02]  /*18ee0*/  LOP3.LUT R6, R140, 0xffff, RZ, 0xc0, !PT ;  /* 0x0000ffff8c067812 */ /* 0x002fe400078ec0ff */
[----:B------:R-:W-:Y:S01]  /*18ef0*/  LOP3.LUT R5, R139, 0xffff, RZ, 0xc0, !PT ;  /* 0x0000ffff8b057812 */ /* 0x000fe200078ec0ff */
[----:B------:R-:W2:Y:S01]  /*18f00*/  LDL.LU R140, [R1+0x1370] ;  /* 0x00137000018c7983 */ /* 0x000ea20000300800 */
[----:B------:R-:W-:Y:S02]  /*18f10*/  LOP3.LUT R4, R138, 0xffff, RZ, 0xc0, !PT ;  /* 0x0000ffff8a047812 */ /* 0x000fe400078ec0ff */
[----:B------:R-:W-:Y:S01]  /*18f20*/  PRMT R228, R6, 0x3340, R5 ;  /* 0x0000334006e47816 */ /* 0x000fe20000000005 */
[----:B------:R-:W4:Y:S01]  /*18f30*/  LDL.LU R139, [R1+0x136c] ;  /* 0x00136c00018b7983 */ /* 0x000f220000300800 */
[----:B------:R-:W-:-:S02]  /*18f40*/  PRMT R224, R4, 0x3340, R3 ;  /* 0x0000334004e07816 */ /* 0x000fc40000000003 */
[----:B------:R-:W-:Y:S01]  /*18f50*/  LOP3.LUT R6, R136, 0xffff, RZ, 0xc0, !PT ;  /* 0x0000ffff88067812 */ /* 0x000fe200078ec0ff */
[----:B------:R-:W2:Y:S01]  /*18f60*/  LDL.LU R138, [R1+0x1368] ;  /* 0x00136800018a7983 */ /* 0x000ea20000300800 */
[----:B------:R-:W-:Y:S02]  /*18f70*/  LOP3.LUT R5, R135, 0xffff, RZ, 0xc0, !PT ;  /* 0x0000ffff87057812 */ /* 0x000fe400078ec0ff */
[----:B------:R-:W-:Y:S01]  /*18f80*/  LOP3.LUT R4, R134, 0xffff, RZ, 0xc0, !PT ;  /* 0x0000ffff86047812 */ /* 0x000fe200078ec0ff */
[----:B------:R-:W4:Y:S01]  /*18f90*/  LDL.LU R137, [R1+0x1364] ;  /* 0x0013640001897983 */ /* 0x000f220000300800 */
[----:B------:R-:W-:Y:S02]  /*18fa0*/  LOP3.LUT R3, R133, 0xffff, RZ, 0xc0, !PT ;  /* 0x0000ffff85037812 */ /* 0x000fe400078ec0ff */
[----:B------:R-:W-:Y:S01]  /*18fb0*/  PRMT R216, R6, 0x3340, R5 ;  /* 0x0000334006d87816 */ /* 0x000fe20000000005 */
[----:B------:R-:W2:Y:S01]  /*18fc0*/  LDL.LU R136, [R1+0x1360] ;  /* 0x0013600001887983 */ /* 0x000ea20000300800 */
[----:B------:R-:W-:-:S02]  /*18fd0*/  PRMT R21, R4, 0x3340, R3 ;  /* 0x0000334004157816 */ /* 0x000fc40000000003 */
[----:B------:R-:W-:Y:S01]  /*18fe0*/  LOP3.LUT R6, R124, 0xffff, RZ, 0xc0, !PT ;  /* 0x0000ffff7c067812 */ /* 0x000fe200078ec0ff */
[----:B------:R-:W4:Y:S01]  /*18ff0*/  LDL.LU R135, [R1+0x135c] ;  /* 0x00135c0001877983 */ /* 0x000f220000300800 */
[----:B------:R-:W-:Y:S02]  /*19000*/  LOP3.LUT R5, R123, 0xffff, RZ, 0xc0, !PT ;  /* 0x0000ffff7b057812 */ /* 0x000fe400078ec0ff */
        /* <DEDUP_REMOVED lines=15> */
[----:B------:R-:W-:Y:S01]  /*19100*/  PRMT R4, R228, 0x5410, R224 ;  /* 0x00005410e4047816 */ /* 0x000fe200000000e0 */
[----:B------:R-:W4:Y:S01]  /*19110*/  LDL.LU R121, [R1+0x1344] ;  /* 0x0013440001797983 */ /* 0x000f220000300800 */
[----:B------:R-:W-:Y:S02]  /*19120*/  PRMT R5, R216, 0x5410, R21 ;  /* 0x00005410d8057816 */ /* 0x000fe40000000015 */
[----:B------:R-:W-:Y:S01]  /*19130*/  PRMT R6, R9, 0x5410, R8 ;  /* 0x0000541009067816 */ /* 0x000fe20000000008 */
[----:B------:R-:W2:Y:S01]  /*19140*/  LDL.LU R120, [R1+0x1340] ;  /* 0x0013400001787983 */ /* 0x000ea20000300800 */
[----:B------:R-:W-:Y:S02]  /*19150*/  PRMT R7, R7, 0x5410, R3 ;  /* 0x0000541007077816 */ /* 0x000fe40000000003 */
[----:B0-----:R-:W-:-:S03]  /*19160*/  LOP3.LUT R3, R232, 0x7f, RZ, 0xc0, !PT ;  /* 0x0000007fe8037812 */ /* 0x001fc600078ec0ff */
[----:B------:R0:W-:Y:S01]  /*19170*/  STS.128 [R152+UR58+0x4000], R4 ;  /* 0x0040000498007988 */ /* 0x0001e20008000c3a */
[----:B------:R-:W-:Y:S02]  /*19180*/  ISETP.GE.AND P0, PT, R3, R0, PT ;  /* 0x000000000300720c */ /* 0x000fe40003f06270 */
[----:B------:R-:W-:Y:S02]  /*19190*/  LOP3.LUT R3, R235, 0xffff, RZ, 0xc0, !PT ;  /* 0x0000ffffeb037812 */ /* 0x000fe400078ec0ff */
[----:B------:R-:W-:-:S04]  /*191a0*/  LOP3.LUT R0, R231, 0xffff, RZ, 0xc0, !PT ;  /* 0x0000ffffe7007812 */ /* 0x000fc800078ec0ff */
[----:B------:R-:W-:Y:S02]  /*191b0*/  PRMT R21, R3, 0x3340, R0 ;  /* 0x0000334003157816 */ /* 0x000fe40000000000 */
[----:B0-----:R-:W-:Y:S01]  /*191c0*/  LOP3.LUT R5, R244, 0xffff, RZ, 0xc0, !PT ;  /* 0x0000fffff4057812 */ /* 0x001fe200078ec0ff */
[----:B------:R-:W4:Y:S01]  /*191d0*/  LDL.LU R152, [R1+0x1f0] ;  /* 0x0001f00001987983 */ /* 0x000f220000300800 */
[----:B------:R-:W-:-:S04]  /*191e0*/  LOP3.LUT R4, R239, 0xffff, RZ, 0xc0, !PT ;  /* 0x0000ffffef047812 */ /* 0x000fc800078ec0ff */
[----:B------:R-:W-:Y:S02]  /*191f0*/  PRMT R216, R5, 0x3340, R4 ;  /* 0x0000334005d87816 */ /* 0x000fe40000000004 */
[----:B------:R-:W-:Y:S02]  /*19200*/  LOP3.LUT R5, R227, 0xffff, RZ, 0xc0, !PT ;  /* 0x0000ffffe3057812 */ /* 0x000fe400078ec0ff */
[----:B------:R-:W-:Y:S02]  /*19210*/  LOP3.LUT R4, R223, 0xffff, RZ, 0xc0, !PT ;  /* 0x0000ffffdf047812 */ /* 0x000fe400078ec0ff */
[----:B------:R-:W-:Y:S02]  /*19220*/  LOP3.LUT R0, R20, 0xffff, RZ, 0xc0, !PT ;  /* 0x0000ffff14007812 */ /* 0x000fe400078ec0ff */
[----:B------:R-:W-:Y:S02]  /*19230*/  PRMT R20, R5, 0x3340, R4 ;  /* 0x0000334005147816 */ /* 0x000fe40000000004 */
[----:B------:R-:W-:-:S02]  /*19240*/  LOP3.LUT R5, R18, 0xffff, RZ, 0xc0, !PT ;  /* 0x0000ffff12057812 */ /* 0x000fc400078ec0ff */
[----:B------:R-:W-:Y:S01]  /*19250*/  LOP3.LUT R4, R16, 0xffff, RZ, 0xc0, !PT ;  /* 0x0000ffff10047812 */ /* 0x000fe200078ec0ff */
[----:B------:R-:W4:Y:S01]  /*19260*/  LDL R18, [R1+0x4ec] ;  /* 0x0004ec0001127983 */ /* 0x000f220000100800 */
[----:B------:R-:W-:Y:S02]  /*19270*/  LOP3.LUT R3, R23, 0xffff, RZ, 0xc0, !PT ;  /* 0x0000ffff17037812 */ /* 0x000fe400078ec0ff */
[----:B------:R-:W-:Y:S01]  /*19280*/  PRMT R8, R5, 0x3340, R4 ;  /* 0x0000334005087816 */ /* 0x000fe20000000004 */
[----:B------:R-:W4:Y:S01]  /*19290*/  LDL R23, [R1+0xdf8] ;  /* 0x000df80001177983 */ /* 0x000f220000100800 */
[----:B------:R-:W-:Y:S02]  /*192a0*/  PRMT R9, R3, 0x3340, R0 ;  /* 0x0000334003097816 */ /* 0x000fe40000000000 */
[----:B------:R-:W-:Y:S01]  /*192b0*/  LOP3.LUT R5, R13, 0xffff, RZ, 0xc0, !PT ;  /* 0x0000ffff0d057812 */ /* 0x000fe200078ec0ff */
[----:B------:R-:W4:Y:S01]  /*192c0*/  LDL R16, [R1+0x4e8] ;  /* 0x0004e80001107983 */ /* 0x000f220000100800 */
[----:B------:R-:W-:-:S02]  /*192d0*/  LOP3.LUT R4, R12, 0xffff, RZ, 0xc0, !PT ;  /* 0x0000ffff0c047812 */ /* 0x000fc400078ec0ff */
[----:B------:R-:W-:Y:S01]  /*192e0*/  LOP3.LUT R3, R15, 0xffff, RZ, 0xc0, !PT ;  /* 0x0000ffff0f037812 */ /* 0x000fe200078ec0ff */
[----:B------:R-:W4:Y:S01]  /*192f0*/  LDL R13, [R1+0x56c] ;  /* 0x00056c00010d7983 */ /* 0x000f220000100800 */
[----:B------:R-:W-:Y:S02]  /*19300*/  LOP3.LUT R0, R14, 0xffff, RZ, 0xc0, !PT ;  /* 0x0000ffff0e007812 */ /* 0x000fe400078ec0ff */
[----:B------:R-:W-:Y:S01]  /*19310*/  PRMT R7, R5, 0x3340, R4 ;  /* 0x0000334005077816 */ /* 0x000fe20000000004 */
[----:B------:R-:W4:Y:S01]  /*19320*/  LDL R12, [R1+0x568] ;  /* 0x00056800010c7983 */ /* 0x000f220000100800 */
[----:B------:R-:W-:Y:S02]  /*19330*/  PRMT R6, R3, 0x3340, R0 ;  /* 0x0000334003067816 */ /* 0x000fe40000000000 */
[----:B------:R-:W-:Y:S01]  /*19340*/  PRMT R5, R20, 0x5410, R9 ;  /* 0x0000541014057816 */ /* 0x000fe20000000009 */
[----:B------:R-:W4:Y:S01]  /*19350*/  LDL R15, [R1+0x52c] ;  /* 0x00052c00010f7983 */ /* 0x000f220000100800 */
[----:B------:R-:W-:-:S02]  /*19360*/  LOP3.LUT R3, R11, 0xffff, RZ, 0xc0, !PT ;  /* 0x0000ffff0b037812 */ /* 0x000fc400078ec0ff */
[----:B------:R-:W-:Y:S01]  /*19370*/  LOP3.LUT R0, R10, 0xffff, RZ, 0xc0, !PT ;  /* 0x0000ffff0a007812 */ /* 0x000fe200078ec0ff */
[----:B------:R-:W4:Y:S01]  /*19380*/  LDL R9, [R1+0x1f4] ;  /* 0x0001f40001097983 */ /* 0x000f220000100800 */
[----:B------:R-:W-:Y:S02]  /*19390*/  PRMT R4, R216, 0x5410, R21 ;  /* 0x00005410d8047816 */ /* 0x000fe40000000015 */
[----:B------:R-:W-:Y:S01]  /*193a0*/  PRMT R0, R3, 0x3340, R0 ;  /* 0x0000334003007816 */ /* 0x000fe20000000000 */
[----:B------:R-:W4:Y:S04]  /*193b0*/  LDL R21, [R1+0x900] ;  /* 0x0009000001157983 */ /* 0x000f280000100800 */
[----:B------:R-:W4:Y:S04]  /*193c0*/  LDL R3, [R1+0x904] ;  /* 0x0009040001037983 */ /* 0x000f280000100800 */
[----:B------:R-:W4:Y:S04]  /*193d0*/  LDL R11, [R1+0x5ac] ;  /* 0x0005ac00010b7983 */ /* 0x000f280000100800 */
[----:B------:R-:W4:Y:S04]  /*193e0*/  LDL R10, [R1+0x5a8] ;  /* 0x0005a800010a7983 */ /* 0x000f280000100800 */
[----:B------:R-:W4:Y:S01]  /*193f0*/  LDL R14, [R1+0x528] ;  /* 0x00052800010e7983 */ /* 0x000f220000100800 */
[----:B------:R-:W-:-:S02]  /*19400*/  PRMT R6, R8, 0x5410, R6 ;  /* 0x0000541008067816 */ /* 0x000fc40000000006 */
[----:B------:R-:W-:Y:S02]  /*19410*/  PRMT R7, R7, 0x5410, R0 ;  /* 0x0000541007077816 */ /* 0x000fe40000000000 */
[----:B---3--:R-:W-:Y:S02]  /*19420*/  PRMT R149, RZ, 0x7610, R149 ;  /* 0x00007610ff957816 */ /* 0x008fe40000000095 */
[----:B------:R-:W-:Y:S02]  /*19430*/  LOP3.LUT R0, R129, 0xffff, RZ, 0xc0, !PT ;  /* 0x0000ffff81007812 */ /* 0x000fe400078ec0ff */
[----:B--2---:R-:W-:Y:S02]  /*19440*/  PRMT R120, RZ, 0x7610, R120 ;  /* 0x00007610ff787816 */ /* 0x004fe40000000078 */
[----:B----4-:R-:W-:Y:S02]  /*19450*/  PRMT R121, RZ, 0x7610, R121 ;  /* 0x00007610ff797816 */ /* 0x010fe40000000079 */
[----:B------:R-:W-:-:S02]  /*19460*/  PRMT R122, RZ, 0x7610, R122 ;  /* 0x00007610ff7a7816 */ /* 0x000fc4000000007a */
[----:B------:R-:W-:Y:S02]  /*19470*/  PRMT R123, RZ, 0x7610, R123 ;  /* 0x00007610ff7b7816 */ /* 0x000fe4000000007b */
[----:B------:R-:W-:Y:S01]  /*19480*/  PRMT R124, RZ, 0x7610, R124 ;  /* 0x00007610ff7c7816 */ /* 0x000fe2000000007c */
[----:B------:R0:W-:Y:S02]  /*19490*/  STS.128 [R23+UR58], R4 ;  /* 0x0000000417007988 */ /* 0x0001e40008000c3a */
[----:B0-----:R-:W-:Y:S02]  /*194a0*/  @!P0 IMAD.MOV.U32 R5, RZ, RZ, R152 ;  /* 0x000000ffff058224 */ /* 0x001fe400078e0098 */
[----:B------:R-:W-:-:S05]  /*194b0*/  @!P0 IMAD.MOV.U32 R4, RZ, RZ, R9 ;  /* 0x000000ffff048224 */ /* 0x000fca00078e0009 */
[----:B------:R0:W2:Y:S02]  /*194c0*/  @!P0 LDG.E.U8 R149, desc[UR56][R4.64] ;  /* 0x0000003804958981 */ /* 0x0000a4000c1e1100 */
[----:B0-----:R-:W-:Y:S02]  /*194d0*/  @!P0 IMAD.MOV.U32 R4, RZ, RZ, R3 ;  /* 0x000000ffff048224 */ /* 0x001fe400078e0003 */
[----:B------:R-:W-:-:S05]  /*194e0*/  @!P0 IMAD.MOV.U32 R5, RZ, RZ, R21 ;  /* 0x000000ffff058224 */ /* 0x000fca00078e0015 */
[----:B------:R0:W3:Y:S02]  /*194f0*/  @!P0 LDG.E.U8 R120, desc[UR56][R4.64] ;  /* 0x0000003804788981 */ /* 0x0000e4000c1e1100 */
[----:B0-----:R-:W-:Y:S02]  /*19500*/  @!P0 IMAD.MOV.U32 R4, RZ, RZ, R11 ;  /* 0x000000ffff048224 */ /* 0x001fe400078e000b */
[----:B------:R-:W-:-:S05]  /*19510*/  @!P0 IMAD.MOV.U32 R5, RZ, RZ, R10 ;  /* 0x000000ffff058224 */ /* 0x000fca00078e000a */
[----:B------:R0:W4:Y:S02]  /*19520*/  @!P0 LDG.E.U8 R121, desc[UR56][R4.64] ;  /* 0x0000003804798981 */ /* 0x000124000c1e1100 */
[----:B0-----:R-:W-:Y:S02]  /*19530*/  @!P0 IMAD.MOV.U32 R4, RZ, RZ, R13 ;  /* 0x000000ffff048224 */ /* 0x001fe400078e000d */
[----:B------:R-:W-:-:S05]  /*19540*/  @!P0 IMAD.MOV.U32 R5, RZ, RZ, R12 ;  /* 0x000000ffff058224 */ /* 0x000fca00078e000c */
[----:B------:R0:W2:Y:S02]  /*19550*/  @!P0 LDG.E.U8 R122, desc[UR56][R4.64] ;  /* 0x00000038047a8981 */ /* 0x0000a4000c1e1100 */
[----:B0-----:R-:W-:Y:S02]  /*19560*/  @!P0 IMAD.MOV.U32 R4, RZ, RZ, R15 ;  /* 0x000000ffff048224 */ /* 0x001fe400078e000f */
[----:B------:R-:W-:-:S05]  /*19570*/  @!P0 IMAD.MOV.U32 R5, RZ, RZ, R14 ;  /* 0x000000ffff058224 */ /* 0x000fca00078e000e */
[----:B------:R0:W2:Y:S01]  /*19580*/  @!P0 LDG.E.U8 R123, desc[UR56][R4.64] ;  /* 0x00000038047b8981 */ /* 0x0000a2000c1e1100 */
[----:B------:R-:W-:Y:S01]  /*19590*/  LOP3.LUT R3, R130, 0xffff, RZ, 0xc0, !PT ;  /* 0x0000ffff82037812 */ /* 0x000fe200078ec0ff */
[----:B0-----:R-:W-:Y:S02]  /*195a0*/  @!P0 IMAD.MOV.U32 R4, RZ, RZ, R18 ;  /* 0x000000ffff048224 */ /* 0x001fe400078e0012 */
[----:B------:R-:W-:-:S05]  /*195b0*/  @!P0 IMAD.MOV.U32 R5, RZ, RZ, R16 ;  /* 0x000000ffff058224 */ /* 0x000fca00078e0010 */
[----:B------:R0:W2:Y:S01]  /*195c0*/  @!P0 LDG.E.U8 R124, desc[UR56][R4.64] ;  /* 0x00000038047c8981 */ /* 0x0000a2000c1e1100 */
[----:B------:R-:W-:Y:S02]  /*195d0*/  PRMT R11, R3, 0x3340, R0 ;  /* 0x00003340030b7816 */ /* 0x000fe40000000000 */
[----:B0-----:R-:W-:Y:S02]  /*195e0*/  LOP3.LUT R5, R132, 0xffff, RZ, 0xc0, !PT ;  /* 0x0000ffff84057812 */ /* 0x001fe400078ec0ff */
[----:B------:R-:W-:Y:S01]  /*195f0*/  LOP3.LUT R4, R131, 0xffff, RZ, 0xc0, !PT ;  /* 0x0000ffff83047812 */ /* 0x000fe200078ec0ff */
[----:B------:R-:W3:Y:S03]  /*19600*/  LDL.LU R132, [R1+0x133c] ;  /* 0x00133c0001847983 */ /* 0x000ee60000300800 */
[----:B------:R-:W-:Y:S01]  /*19610*/  PRMT R12, R5, 0x3340, R4 ;  /* 0x00003340050c7816 */ /* 0x000fe20000000004 */
[----:B------:R-:W4:Y:S01]  /*19620*/  LDL.LU R131, [R1+0x1338] ;  /* 0x0013380001837983 */ /* 0x000f220000300800 */
[----:B------:R-:W-:-:S03]  /*19630*/  LOP3.LUT R5, R128, 0xffff, RZ, 0xc0, !PT ;  /* 0x0000ffff80057812 */ /* 0x000fc600078ec0ff */
[----:B------:R-:W2:Y:S01]  /*19640*/  LDL.LU R130, [R1+0x1334] ;  /* 0x0013340001827983 */ /* 0x000ea20000300800 */
[----:B------:R-:W-:-:S03]  /*19650*/  LOP3.LUT R4, R127, 0xffff, RZ, 0xc0, !PT ;  /* 0x0000ffff7f047812 */ /* 0x000fc600078ec0ff */
[----:B------:R-:W3:Y:S01]  /*19660*/  LDL.LU R129, [R1+0x1330] ;  /* 0x0013300001817983 */ /* 0x000ee20000300800 */
[----:B------:R-:W-:-:S03]  /*19670*/  LOP3.LUT R3, R126, 0xffff, RZ, 0xc0, !PT ;  /* 0x0000ffff7e037812 */ /* 0x000fc600078ec0ff */
[----:B------:R-:W4:Y:S04]  /*19680*/  LDL.LU R128, [R1+0x132c] ;  /* 0x00132c0001807983 */ /* 0x000f280000300800 */
[----:B------:R-:W2:Y:S04]  /*19690*/  LDL.LU R127, [R1+0x1328] ;  /* 0x00132800017f7983 */ /* 0x000ea80000300800 */
[----:B------:R-:W3:Y:S04]  /*196a0*/  LDL R14, [R1+0x4ac] ;  /* 0x0004ac00010e7983 */ /* 0x000ee80000100800 */
[----:B------:R-:W4:Y:S04]  /*196b0*/  LDL.LU R126, [R1+0x1324] ;  /* 0x00132400017e7983 */ /* 0x000f280000300800 */
[----:B------:R-:W2:Y:S01]  /*196c0*/  LDL R15, [R1+0x4a8] ;  /* 0x0004a800010f7983 */ /* 0x000ea20000100800 */
[----:B------:R-:W-:-:S03]  /*196d0*/  LOP3.LUT R0, R125, 0xffff, RZ, 0xc0, !PT ;  /* 0x0000ffff7d007812 */ /* 0x000fc600078ec0ff */
[----:B------:R-:W4:Y:S04]  /*196e0*/  LDL.LU R125, [R1+0x1320] ;  /* 0x00132000017d7983 */ /* 0x000f280000300800 */
[----:B------:R-:W4:Y:S01]  /*196f0*/  LDL R13, [R1+0x46c] ;  /* 0x00046c00010d7983 */ /* 0x000f220000100800 */
[----:B------:R-:W-:Y:S02]  /*19700*/  PRMT R10, R5, 0x3340, R4 ;  /* 0x00003340050a7816 */ /* 0x000fe40000000004 */
[----:B------:R-:W-:Y:S01]  /*19710*/  PRMT R9, R3, 0x3340, R0 ;  /* 0x0000334003097816 */ /* 0x000fe20000000000 */
[----:B------:R-:W4:Y:S01]  /*19720*/  LDL R20, [R1+0x468] ;  /* 0x0004680001147983 */ /* 0x000f220000100800 */
[----:B------:R-:W-:Y:S02]  /*19730*/  LOP3.LUT R5, R252, 0xffff, RZ, 0xc0, !PT ;  /* 0x0000fffffc057812 */ /* 0x000fe400078ec0ff */
[----:B------:R-:W-:Y:S01]  /*19740*/  LOP3.LUT R4, R248, 0xffff, RZ, 0xc0, !PT ;  /* 0x0000fffff8047812 */ /* 0x000fe200078ec0ff */
[----:B------:R-:W4:Y:S01]  /*19750*/  LDL R18, [R1+0x428] ;  /* 0x0004280001127983 */ /* 0x000f220000100800 */
[----:B------:R-:W-:-:S02]  /*19760*/  LOP3.LUT R3, R243, 0xffff, RZ, 0xc0, !PT ;  /* 0x0000fffff3037812 */ /* 0x000fc400078ec0ff */
[----:B------:R-:W-:Y:S01]  /*19770*/  LOP3.LUT R0, R238, 0xffff, RZ, 0xc0, !PT ;  /* 0x0000ffffee007812 */ /* 0x000fe200078ec0ff */
[----:B------:R-:W4:Y:S01]  /*19780*/  LDL R16, [R1+0x42c] ;  /* 0x00042c0001107983 */ /* 0x000f220000100800 */
[----:B------:R-:W-:Y:S02]  /*19790*/  PRMT R8, R5, 0x3340, R4 ;  /* 0x0000334005087816 */ /* 0x000fe40000000004 */
[----:B------:R-:W-:Y:S02]  /*197a0*/  PRMT R6, R3, 0x3340, R0 ;  /* 0x0000334003067816 */ /* 0x000fe40000000000 */
[----:B------:R-:W-:Y:S02]  /*197b0*/  LOP3.LUT R5, R234, 0xffff, RZ, 0xc0, !PT ;  /* 0x0000ffffea057812 */ /* 0x000fe400078ec0ff */
[----:B------:R-:W-:Y:S02]  /*197c0*/  LOP3.LUT R4, R230, 0xffff, RZ, 0xc0, !PT ;  /* 0x0000ffffe6047812 */ /* 0x000fe400078ec0ff */
[----:B------:R-:W-:-:S02]  /*197d0*/  LOP3.LUT R3, R226, 0xffff, RZ, 0xc0, !PT ;  /* 0x0000ffffe2037812 */ /* 0x000fc400078ec0ff */
[----:B------:R-:W-:Y:S02]  /*197e0*/  LOP3.LUT R0, R222, 0xffff, RZ, 0xc0, !PT ;  /* 0x0000ffffde007812 */ /* 0x000fe400078ec0ff */
[----:B------:R-:W-:Y:S02]  /*197f0*/  PRMT R7, R5, 0x3340, R4 ;  /* 0x0000334005077816 */ /* 0x000fe40000000004 */
[----:B------:R-:W-:Y:S02]  /*19800*/  PRMT R0, R3, 0x3340, R0 ;  /* 0x0000334003007816 */ /* 0x000fe40000000000 */
[----:B------:R-:W-:Y:S01]  /*19810*/  PRMT R5, R10, 0x5410, R9 ;  /* 0x000054100a057816 */ /* 0x000fe20000000009 */
[----:B------:R-:W4:Y:S01]  /*19820*/  LDL R3, [R1+0x328] ;  /* 0x0003280001037983 */ /* 0x000f220000100800 */
[----:B------:R-:W-:Y:S02]  /*19830*/  PRMT R6, R8, 0x5410, R6 ;  /* 0x0000541008067816 */ /* 0x000fe40000000006 */
[----:B------:R-:W-:Y:S01]  /*19840*/  PRMT R4, R12, 0x5410, R11 ;  /* 0x000054100c047816 */ /* 0x000fe2000000000b */
[----:B------:R-:W4:Y:S01]  /*19850*/  LDL R10, [R1+0x36c] ;  /* 0x00036c00010a7983 */ /* 0x000f220000100800 */
[----:B------:R-:W-:-:S03]  /*19860*/  PRMT R7, R7, 0x5410, R0 ;  /* 0x0000541007077816 */ /* 0x000fc60000000000 */
[----:B------:R-:W4:Y:S04]  /*19870*/  LDL R12, [R1+0x3ac] ;  /* 0x0003ac00010c7983 */ /* 0x000f280000100800 */
[----:B------:R0:W-:Y:S04]  /*19880*/  STS.128 [R23+UR58+0x4000], R4 ;  /* 0x0040000417007988 */ /* 0x0001e80008000c3a */
[----:B------:R-:W4:Y:S04]  /*19890*/  LDL R11, [R1+0x368] ;  /* 0x00036800010b7983 */ /* 0x000f280000100800 */
[----:B------:R-:W4:Y:S04]  /*198a0*/  LDL R0, [R1+0x32c] ;  /* 0x00032c0001007983 */ /* 0x000f280000100800 */
[----:B0-----:R-:W4:Y:S04]  /*198b0*/  LDL R7, [R1+0x2a8] ;  /* 0x0002a80001077983 */ /* 0x001f280000100800 */
[----:B------:R-:W4:Y:S01]  /*198c0*/  LDL R6, [R1+0x2ac] ;  /* 0x0002ac0001067983 */ /* 0x000f220000100800 */
[----:B---3--:R-:W-:-:S03]  /*198d0*/  @!P0 IMAD.MOV.U32 R8, RZ, RZ, R14 ;  /* 0x000000ffff088224 */ /* 0x008fc600078e000e */
[----:B------:R-:W3:Y:S01]  /*198e0*/  LDL R14, [R1+0x3ec] ;  /* 0x0003ec00010e7983 */ /* 0x000ee20000100800 */
[----:B--2---:R-:W-:-:S03]  /*198f0*/  @!P0 IMAD.MOV.U32 R9, RZ, RZ, R15 ;  /* 0x000000ffff098224 */ /* 0x004fc600078e000f */
[----:B------:R-:W2:Y:S01]  /*19900*/  LDL R15, [R1+0x3e8] ;  /* 0x0003e800010f7983 */ /* 0x000ea20000100800 */
[----:B----4-:R-:W-:-:S03]  /*19910*/  @!P0 IMAD.MOV.U32 R4, RZ, RZ, R13 ;  /* 0x000000ffff048224 */ /* 0x010fc600078e000d */
[----:B------:R-:W4:Y:S01]  /*19920*/  LDL R13, [R1+0x3a8] ;  /* 0x0003a800010d7983 */ /* 0x000f220000100800 */
[----:B------:R-:W-:Y:S01]  /*19930*/  PRMT R126, RZ, 0x7610, R126 ;  /* 0x00007610ff7e7816 */ /* 0x000fe2000000007e */
[----:B------:R-:W-:Y:S01]  /*19940*/  @!P0 IMAD.MOV.U32 R5, RZ, RZ, R20 ;  /* 0x000000ffff058224 */ /* 0x000fe200078e0014 */
[----:B------:R-:W-:-:S04]  /*19950*/  PRMT R127, RZ, 0x7610, R127 ;  /* 0x00007610ff7f7816 */ /* 0x000fc8000000007f */
[----:B------:R0:W4:Y:S01]  /*19960*/  @!P0 LDG.E.U8 R126, desc[UR56][R4.64] ;  /* 0x00000038047e8981 */ /* 0x000122000c1e1100 */
[----:B------:R-:W-:Y:S02]  /*19970*/  PRMT R128, RZ, 0x7610, R128 ;  /* 0x00007610ff807816 */ /* 0x000fe40000000080 */
[----:B------:R-:W-:Y:S02]  /*19980*/  PRMT R125, RZ, 0x7610, R125 ;  /* 0x00007610ff7d7816 */ /* 0x000fe4000000007d */
[----:B------:R-:W-:-:S04]  /*19990*/  PRMT R129, RZ, 0x7610, R129 ;  /* 0x00007610ff817816 */ /* 0x000fc80000000081 */
[----:B------:R-:W4:Y:S01]  /*199a0*/  @!P0 LDG.E.U8 R125, desc[UR56][R8.64] ;  /* 0x00000038087d8981 */ /* 0x000f22000c1e1100 */
[----:B0-----:R-:W-:Y:S02]  /*199b0*/  @!P0 IMAD.MOV.U32 R4, RZ, RZ, R16 ;  /* 0x000000ffff048224 */ /* 0x001fe400078e0010 */
[----:B------:R-:W-:-:S05]  /*199c0*/  @!P0 IMAD.MOV.U32 R5, RZ, RZ, R18 ;  /* 0x000000ffff058224 */ /* 0x000fca00078e0012 */
[----:B------:R3:W4:Y:S04]  /*199d0*/  @!P0 LDG.E.U8 R127, desc[UR56][R4.64] ;  /* 0x00000038047f8981 */ /* 0x000728000c1e1100 */
[----:B------:R-:W4:Y:S04]  /*199e0*/  LDL R9, [R1+0x2e8] ;  /* 0x0002e80001097983 */ /* 0x000f280000100800 */
[----:B------:R-:W4:Y:S01]  /*199f0*/  LDL R8, [R1+0x2ec] ;  /* 0x0002ec0001087983 */ /* 0x000f220000100800 */
[----:B------:R-:W-:Y:S01]  /*19a00*/  PRMT R130, RZ, 0x7610, R130 ;  /* 0x00007610ff827816 */ /* 0x000fe20000000082 */
[----:B---3--:R-:W-:-:S02]  /*19a10*/  @!P0 IMAD.MOV.U32 R4, RZ, RZ, R14 ;  /* 0x000000ffff048224 */ /* 0x008fc400078e000e */
[----:B------:R-:W3:Y:S01]  /*19a20*/  LDL R14, [R1+0x22c] ;  /* 0x00022c00010e7983 */ /* 0x000ee20000100800 */
[----:B--2---:R-:W-:-:S03]  /*19a30*/  @!P0 IMAD.MOV.U32 R5, RZ, RZ, R15 ;  /* 0x000000ffff058224 */ /* 0x004fc600078e000f */
[----:B------:R-:W2:Y:S04]  /*19a40*/  LDL R15, [R1+0x228] ;  /* 0x00022800010f7983 */ /* 0x000ea80000100800 */
[----:B------:R0:W2:Y:S02]  /*19a50*/  @!P0 LDG.E.U8 R128, desc[UR56][R4.64] ;  /* 0x0000003804808981 */ /* 0x0000a4000c1e1100 */
[----:B0-----:R-:W-:Y:S02]  /*19a60*/  @!P0 IMAD.MOV.U32 R4, RZ, RZ, R12 ;  /* 0x000000ffff048224 */ /* 0x001fe400078e000c */
[----:B----4-:R-:W-:Y:S01]  /*19a70*/  @!P0 IMAD.MOV.U32 R5, RZ, RZ, R13 ;  /* 0x000000ffff058224 */ /* 0x010fe200078e000d */
[----:B------:R-:W4:Y:S04]  /*19a80*/  LDL R12, [R1+0x8e4] ;  /* 0x0008e400010c7983 */ /* 0x000f280000100800 */
[----:B------:R0:W4:Y:S04]  /*19a90*/  @!P0 LDG.E.U8 R129, desc[UR56][R4.64] ;  /* 0x0000003804818981 */ /* 0x000128000c1e1100 */
[----:B------:R-:W4:Y:S01]  /*19aa0*/  LDL R13, [R1+0x5c0] ;  /* 0x0005c000010d7983 */ /* 0x000f220000100800 */
[----:B0-----:R-:W-:-:S02]  /*19ab0*/  @!P0 IMAD.MOV.U32 R4, RZ, RZ, R10 ;  /* 0x000000ffff048224 */ /* 0x001fc400078e000a */
[----:B------:R-:W-:Y:S01]  /*19ac0*/  @!P0 IMAD.MOV.U32 R5, RZ, RZ, R11 ;  /* 0x000000ffff058224 */ /* 0x000fe200078e000b */
[----:B------:R-:W-:Y:S01]  /*19ad0*/  PRMT R131, RZ, 0x7610, R131 ;  /* 0x00007610ff837816 */ /* 0x000fe20000000083 */
[----:B------:R-:W4:Y:S04]  /*19ae0*/  LDL R11, [R1+0x5a0] ;  /* 0x0005a000010b7983 */ /* 0x000f280000100800 */
[----:B------:R0:W4:Y:S04]  /*19af0*/  @!P0 LDG.E.U8 R130, desc[UR56][R4.64] ;  /* 0x0000003804828981 */ /* 0x000128000c1e1100 */
[----:B------:R-:W4:Y:S01]  /*19b00*/  LDL R10, [R1+0x5a4] ;  /* 0x0005a400010a7983 */ /* 0x000f220000100800 */
[----:B0-----:R-:W-:-:S02]  /*19b10*/  @!P0 IMAD.MOV.U32 R4, RZ, RZ, R0 ;  /* 0x000000ffff048224 */ /* 0x001fc400078e0000 */
[----:B------:R-:W-:Y:S01]  /*19b20*/  @!P0 IMAD.MOV.U32 R5, RZ, RZ, R3 ;  /* 0x000000ffff058224 */ /* 0x000fe200078e0003 */
[----:B------:R-:W3:Y:S04]  /*19b30*/  LDL R0, [R1+0x26c] ;  /* 0x00026c0001007983 */ /* 0x000ee80000100800 */
[----:B------:R-:W2:Y:S01]  /*19b40*/  LDL R3, [R1+0x268] ;  /* 0x0002680001037983 */ /* 0x000ea20000100800 */
[----:B------:R-:W-:-:S03]  /*19b50*/  PRMT R132, RZ, 0x7610, R132 ;  /* 0x00007610ff847816 */ /* 0x000fc60000000084 */
[----:B------:R0:W4:Y:S01]  /*19b60*/  @!P0 LDG.E.U8 R131, desc[UR56][R4.64] ;  /* 0x0000003804838981 */ /* 0x000122000c1e1100 */
[----:B------:R-:W-:Y:S01]  /*19b70*/  PRMT R133, RZ, 0x7610, R133 ;  /* 0x00007610ff857816 */ /* 0x000fe20000000085 */
[----:B0-----:R-:W-:Y:S02]  /*19b80*/  @!P0 IMAD.MOV.U32 R4, RZ, RZ, R8 ;  /* 0x000000ffff048224 */ /* 0x001fe400078e0008 */
[----:B------:R-:W-:Y:S01]  /*19b90*/  @!P0 IMAD.MOV.U32 R5, RZ, RZ, R9 ;  /* 0x000000ffff058224 */ /* 0x000fe200078e0009 */
[----:B------:R-:W4:Y:S04]  /*19ba0*/  LDL R8, [R1+0x564] ;  /* 0x0005640001087983 */ /* 0x000f280000100800 */
[----:B------:R-:W4:Y:S04]  /*19bb0*/  LDL R9, [R1+0x560] ;  /* 0x0005600001097983 */ /* 0x000f280000100800 */
[----:B------:R0:W4:Y:S02]  /*19bc0*/  @!P0 LDG.E.U8 R132, desc[UR56][R4.64] ;  /* 0x0000003804848981 */ /* 0x000124000c1e1100 */
[----:B0-----:R-:W-:-:S02]  /*19bd0*/  @!P0 IMAD.MOV.U32 R4, RZ, RZ, R6 ;  /* 0x000000ffff048224 */ /* 0x001fc400078e0006 */
[----:B------:R-:W-:Y:S01]  /*19be0*/  @!P0 IMAD.MOV.U32 R5, RZ, RZ, R7 ;  /* 0x000000ffff058224 */ /* 0x000fe200078e0007 */
[----:B------:R-:W4:Y:S04]  /*19bf0*/  LDL R6, [R1+0x524] ;  /* 0x0005240001067983 */ /* 0x000f280000100800 */
[----:B------:R-:W4:Y:S04]  /*19c00*/  LDL R7, [R1+0x520] ;  /* 0x0005200001077983 */ /* 0x000f280000100800 */
[----:B------:R3:W4:Y:S02]  /*19c10*/  @!P0 LDG.E.U8 R133, desc[UR56][R4.64] ;  /* 0x0000003804858981 */ /* 0x000724000c1e1100 */
[----:B---3--:R-:W-:-:S02]  /*19c20*/  @!P0 IMAD.MOV.U32 R4, RZ, RZ, R0 ;  /* 0x000000ffff048224 */ /* 0x008fc400078e0000 */
[----:B------:R-:W3:Y:S01]  /*19c30*/  LDL R0, [R1+0x4e4] ;  /* 0x0004e40001007983 */ /* 0x000ee20000100800 */
[----:B--2---:R-:W-:-:S03]  /*19c40*/  @!P0 IMAD.MOV.U32 R5, RZ, RZ, R3 ;  /* 0x000000ffff058224 */ /* 0x004fc600078e0003 */
[----:B------:R-:W2:Y:S01]  /*19c50*/  LDL R3, [R1+0x4e0] ;  /* 0x0004e00001037983 */ /* 0x000ea20000100800 */
[----:B------:R-:W-:Y:S02]  /*19c60*/  PRMT R134, RZ, 0x7610, R134 ;  /* 0x00007610ff867816 */ /* 0x000fe40000000086 */
[----:B------:R-:W-:-:S04]  /*19c70*/  PRMT R135, RZ, 0x7610, R135 ;  /* 0x00007610ff877816 */ /* 0x000fc80000000087 */
[----:B------:R0:W2:Y:S01]  /*19c80*/  @!P0 LDG.E.U8 R134, desc[UR56][R4.64] ;  /* 0x0000003804868981 */ /* 0x0000a2000c1e1100 */
[----:B------:R-:W-:Y:S01]  /*19c90*/  PRMT R136, RZ, 0x7610, R136 ;  /* 0x00007610ff887816 */ /* 0x000fe20000000088 */
[----:B0-----:R-:W-:Y:S02]  /*19ca0*/  @!P0 IMAD.MOV.U32 R4, RZ, RZ, R14 ;  /* 0x000000ffff048224 */ /* 0x001fe400078e000e */
[----:B------:R-:W-:-:S05]  /*19cb0*/  @!P0 IMAD.MOV.U32 R5, RZ, RZ, R15 ;  /* 0x000000ffff058224 */ /* 0x000fca00078e000f */
[----:B------:R4:W2:Y:S01]  /*19cc0*/  @!P0 LDG.E.U8 R135, desc[UR56][R4.64] ;  /* 0x0000003804878981 */ /* 0x0008a2000c1e1100 */
[----:B------:R-:W-:Y:S01]  /*19cd0*/  PRMT R137, RZ, 0x7610, R137 ;  /* 0x00007610ff897816 */ /* 0x000fe20000000089 */
[----:B----4-:R-:W-:Y:S02]  /*19ce0*/  @!P0 IMAD.MOV.U32 R4, RZ, RZ, R12 ;  /* 0x000000ffff048224 */ /* 0x010fe400078e000c */
[----:B------:R-:W-:-:S05]  /*19cf0*/  @!P0 IMAD.MOV.U32 R5, RZ, RZ, R13 ;  /* 0x000000ffff058224 */ /* 0x000fca00078e000d */
[----:B------:R0:W4:Y:S01]  /*19d00*/  @!P0 LDG.E.U8 R136, desc[UR56][R4.64] ;  /* 0x0000003804888981 */ /* 0x000122000c1e1100 */
[----:B------:R-:W-:Y:S01]  /*19d10*/  PRMT R138, RZ, 0x7610, R138 ;  /* 0x00007610ff8a7816 */ /* 0x000fe2000000008a */
[----:B0-----:R-:W-:Y:S02]  /*19d20*/  @!P0 IMAD.MOV.U32 R4, RZ, RZ, R10 ;  /* 0x000000ffff048224 */ /* 0x001fe400078e000a */
        /* <DEDUP_REMOVED lines=9> */
[----:B------:R3:W4:Y:S02]  /*19dc0*/  @!P0 LDG.E.U8 R139, desc[UR56][R4.64] ;  /* 0x00000038048b8981 */ /* 0x000724000c1e1100 */
[----:B---3--:R-:W-:Y:S02]  /*19dd0*/  @!P0 IMAD.MOV.U32 R4, RZ, RZ, R0 ;  /* 0x000000ffff048224 */ /* 0x008fe400078e0000 */
[----:B--2---:R-:W-:Y:S01]  /*19de0*/  @!P0 IMAD.MOV.U32 R5, RZ, RZ, R3 ;  /* 0x000000ffff058224 */ /* 0x004fe200078e0003 */
[----:B------:R-:W-:-:S04]  /*19df0*/  LOP3.LUT R3, R143, 0xffff, RZ, 0xc0, !PT ;  /* 0x0000ffff8f037812 */ /* 0x000fc800078ec0ff */
[----:B------:R0:W2:Y:S01]  /*19e00*/  @!P0 LDG.E.U8 R140, desc[UR56][R4.64] ;  /* 0x00000038048c8981 */ /* 0x0000a2000c1e1100 */
[----:B------:R-:W-:Y:S02]  /*19e10*/  LOP3.LUT R0, R142, 0xffff, RZ, 0xc0, !PT ;  /* 0x0000ffff8e007812 */ /* 0x000fe400078ec0ff */
[----:B0-----:R-:W-:Y:S02]  /*19e20*/  LOP3.LUT R5, R145, 0xffff, RZ, 0xc0, !PT ;  /* 0x0000ffff91057812 */ /* 0x001fe400078ec0ff */
[----:B------:R-:W3:Y:S01]  /*19e30*/  LDL.LU R145, [R1+0x131c] ;  /* 0x00131c0001917983 */ /* 0x000ee20000300800 */
[----:B------:R-:W-:-:S03]  /*19e40*/  LOP3.LUT R4, R144, 0xffff, RZ, 0xc0, !PT ;  /* 0x0000ffff90047812 */ /* 0x000fc600078ec0ff */
[----:B------:R-:W4:Y:S04]  /*19e50*/  LDL.LU R144, [R1+0x1318] ;  /* 0x0013180001907983 */ /* 0x000f280000300800 */
[----:B------:R-:W2:Y:S01]  /*19e60*/  LDL.LU R143, [R1+0x1314] ;  /* 0x00131400018f7983 */ /* 0x000ea20000300800 */
[----:B------:R-:W-:-:S03]  /*19e70*/  PRMT R12, R5, 0x3340, R4 ;  /* 0x00003340050c7816 */ /* 0x000fc60000000004 */
[----:B------:R-:W3:Y:S01]  /*19e80*/  LDL.LU R142, [R1+0x1310] ;  /* 0x00131000018e7983 */ /* 0x000ee20000300800 */
[----:B------:R-:W-:-:S03]  /*19e90*/  LOP3.LUT R5, R141, 0xffff, RZ, 0xc0, !PT ;  /* 0x0000ffff8d057812 */ /* 0x000fc600078ec0ff */
[----:B------:R-:W4:Y:S04]  /*19ea0*/  LDL R15, [R1+0x4a0] ;  /* 0x0004a000010f7983 */ /* 0x000f280000100800 */
[----:B------:R-:W2:Y:S04]  /*19eb0*/  LDL R14, [R1+0x4a4] ;  /* 0x0004a400010e7983 */ /* 0x000ea80000100800 */
[----:B------:R-:W3:Y:S04]  /*19ec0*/  LDL.LU R141, [R1+0x130c] ;  /* 0x00130c00018d7983 */ /* 0x000ee80000300800 */
[----:B------:R-:W3:Y:S04]  /*19ed0*/  LDL R20, [R1+0xdf4] ;  /* 0x000df40001147983 */ /* 0x000ee80000100800 */
[----:B------:R-:W3:Y:S01]  /*19ee0*/  LDL R13, [R1+0x464] ;  /* 0x00046400010d7983 */ /* 0x000ee20000100800 */
[----:B------:R-:W-:-:S02]  /*19ef0*/  PRMT R11, R3, 0x3340, R0 ;  /* 0x00003340030b7816 */ /* 0x000fc40000000000 */
[----:B------:R-:W-:Y:S01]  /*19f00*/  LOP3.LUT R4, R251, 0xffff, RZ, 0xc0, !PT ;  /* 0x0000fffffb047812 */ /* 0x000fe200078ec0ff */
[----:B------:R-:W3:Y:S01]  /*19f10*/  LDL R21, [R1+0x460] ;  /* 0x0004600001157983 */ /* 0x000ee20000100800 */
[----:B------:R-:W-:Y:S02]  /*19f20*/  LOP3.LUT R3, R247, 0xffff, RZ, 0xc0, !PT ;  /* 0x0000fffff7037812 */ /* 0x000fe400078ec0ff */
[----:B------:R-:W-:Y:S01]  /*19f30*/  LOP3.LUT R0, R242, 0xffff, RZ, 0xc0, !PT ;  /* 0x0000fffff2007812 */ /* 0x000fe200078ec0ff */
[----:B------:R-:W3:Y:S01]  /*19f40*/  LDL R18, [R1+0x420] ;  /* 0x0004200001127983 */ /* 0x000ee20000100800 */
[----:B------:R-:W-:Y:S02]  /*19f50*/  PRMT R10, R5, 0x3340, R4 ;  /* 0x00003340050a7816 */ /* 0x000fe40000000004 */
[----:B------:R-:W-:Y:S01]  /*19f60*/  PRMT R9, R3, 0x3340, R0 ;  /* 0x0000334003097816 */ /* 0x000fe20000000000 */
[----:B------:R-:W3:Y:S01]  /*19f70*/  LDL R16, [R1+0x424] ;  /* 0x0004240001107983 */ /* 0x000ee20000100800 */
[----:B------:R-:W-:-:S02]  /*19f80*/  LOP3.LUT R5, R237, 0xffff, RZ, 0xc0, !PT ;  /* 0x0000ffffed057812 */ /* 0x000fc400078ec0ff */
[----:B------:R-:W-:Y:S02]  /*19f90*/  LOP3.LUT R4, R233, 0xffff, RZ, 0xc0, !PT ;  /* 0x0000ffffe9047812 */ /* 0x000fe400078ec0ff */
[----:B------:R-:W-:Y:S02]  /*19fa0*/  LOP3.LUT R3, R229, 0xffff, RZ, 0xc0, !PT ;  /* 0x0000ffffe5037812 */ /* 0x000fe400078ec0ff */
[----:B------:R-:W-:Y:S02]  /*19fb0*/  LOP3.LUT R0, R225, 0xffff, RZ, 0xc0, !PT ;  /* 0x0000ffffe1007812 */ /* 0x000fe400078ec0ff */
[----:B------:R-:W-:Y:S02]  /*19fc0*/  PRMT R8, R5, 0x3340, R4 ;  /* 0x0000334005087816 */ /* 0x000fe40000000004 */
[----:B------:R-:W-:Y:S02]  /*19fd0*/  PRMT R6, R3, 0x3340, R0 ;  /* 0x0000334003067816 */ /* 0x000fe40000000000 */
[----:B------:R-:W-:-:S02]  /*19fe0*/  LOP3.LUT R5, R217, 0xffff, RZ, 0xc0, !PT ;  /* 0x0000ffffd9057812 */ /* 0x000fc400078ec0ff */
[----:B------:R-:W-:Y:S02]  /*19ff0*/  LOP3.LUT R4, R22, 0xffff, RZ, 0xc0, !PT ;  /* 0x0000ffff16047812 */ /* 0x000fe400078ec0ff */
[----:B------:R-:W-:Y:S02]  /*1a000*/  LOP3.LUT R3, R19, 0xffff, RZ, 0xc0, !PT ;  /* 0x0000ffff13037812 */ /* 0x000fe400078ec0ff */
[----:B------:R-:W-:Y:S02]  /*1a010*/  LOP3.LUT R0, R17, 0xffff, RZ, 0xc0, !PT ;  /* 0x0000ffff11007812 */ /* 0x000fe400078ec0ff */
[----:B------:R-:W-:Y:S02]  /*1a020*/  PRMT R7, R5, 0x3340, R4 ;  /* 0x0000334005077816 */ /* 0x000fe40000000004 */
[----:B------:R-:W-:Y:S02]  /*1a030*/  PRMT R0, R3, 0x3340, R0 ;  /* 0x0000334003007816 */ /* 0x000fe40000000000 */
[----:B------:R-:W-:Y:S01]  /*1a040*/  PRMT R5, R10, 0x5410, R9 ;  /* 0x000054100a057816 */ /* 0x000fe20000000009 */
[----:B------:R-:W3:Y:S01]  /*1a050*/  LDL R3, [R1+0x320] ;  /* 0x0003200001037983 */ /* 0x000ee20000100800 */
[----:B------:R-:W-:-:S02]  /*1a060*/  PRMT R6, R8, 0x5410, R6 ;  /* 0x0000541008067816 */ /* 0x000fc40000000006 */
[----:B------:R-:W-:Y:S01]  /*1a070*/  PRMT R4, R12, 0x5410, R11 ;  /* 0x000054100c047816 */ /* 0x000fe2000000000b */
[----:B------:R-:W3:Y:S01]  /*1a080*/  LDL R10, [R1+0x364] ;  /* 0x00036400010a7983 */ /* 0x000ee20000100800 */
[----:B------:R-:W-:-:S03]  /*1a090*/  PRMT R7, R7, 0x5410, R0 ;  /* 0x0000541007077816 */ /* 0x000fc60000000000 */
[----:B------:R-:W3:Y:S04]  /*1a0a0*/  LDL R12, [R1+0x3a4] ;  /* 0x0003a400010c7983 */ /* 0x000ee80000100800 */
[----:B------:R-:W3:Y:S04]  /*1a0b0*/  LDL R11, [R1+0x360] ;  /* 0x00036000010b7983 */ /* 0x000ee80000100800 */
[----:B------:R-:W3:Y:S01]  /*1a0c0*/  LDL R0, [R1+0x324] ;  /* 0x0003240001007983 */ /* 0x000ee20000100800 */
[----:B----4-:R-:W-:-:S03]  /*1a0d0*/  @!P0 IMAD.MOV.U32 R9, RZ, RZ, R15 ;  /* 0x000000ffff098224 */ /* 0x010fc600078e000f */
[----:B------:R-:W4:Y:S01]  /*1a0e0*/  LDL R15, [R1+0x3e0] ;  /* 0x0003e000010f7983 */ /* 0x000f220000100800 */
[----:B--2---:R-:W-:-:S03]  /*1a0f0*/  @!P0 IMAD.MOV.U32 R8, RZ, RZ, R14 ;  /* 0x000000ffff088224 */ /* 0x004fc600078e000e */
[----:B------:R-:W2:Y:S04]  /*1a100*/  LDL R14, [R1+0x3e4] ;  /* 0x0003e400010e7983 */ /* 0x000ea80000100800 */
[----:B---3--:R0:W-:Y:S02]  /*1a110*/  STS.128 [R20+UR58], R4 ;  /* 0x0000000414007988 */ /* 0x0081e40008000c3a */
[----:B0-----:R-:W-:Y:S01]  /*1a120*/  @!P0 IMAD.MOV.U32 R4, RZ, RZ, R13 ;  /* 0x000000ffff048224 */ /* 0x001fe200078e000d */
[----:B------:R-:W-:Y:S01]  /*1a130*/  PRMT R142, RZ, 0x7610, R142 ;  /* 0x00007610ff8e7816 */ /* 0x000fe2000000008e */
[----:B------:R-:W3:Y:S01]  /*1a140*/  LDL R13, [R1+0x3a0] ;  /* 0x0003a000010d7983 */ /* 0x000ee20000100800 */
[----:B------:R-:W-:Y:S01]  /*1a150*/  @!P0 IMAD.MOV.U32 R5, RZ, RZ, R21 ;  /* 0x000000ffff058224 */ /* 0x000fe200078e0015 */
[----:B------:R-:W-:-:S02]  /*1a160*/  PRMT R143, RZ, 0x7610, R143 ;  /* 0x00007610ff8f7816 */ /* 0x000fc4000000008f */
[----:B------:R-:W-:Y:S01]  /*1a170*/  PRMT R144, RZ, 0x7610, R144 ;  /* 0x00007610ff907816 */ /* 0x000fe20000000090 */
[----:B------:R-:W3:Y:S04]  /*1a180*/  LDL R7, [R1+0x2a0] ;  /* 0x0002a00001077983 */ /* 0x000ee80000100800 */
[----:B------:R0:W3:Y:S01]  /*1a190*/  @!P0 LDG.E.U8 R142, desc[UR56][R4.64] ;  /* 0x00000038048e8981 */ /* 0x0000e2000c1e1100 */
[----:B------:R-:W-:Y:S02]  /*1a1a0*/  PRMT R141, RZ, 0x7610, R141 ;  /* 0x00007610ff8d7816 */ /* 0x000fe4000000008d */
[----:B------:R-:W-:Y:S01]  /*1a1b0*/  PRMT R215, RZ, 0x7610, R215 ;  /* 0x00007610ffd77816 */ /* 0x000fe200000000d7 */
[----:B------:R-:W3:Y:S04]  /*1a1c0*/  LDL R6, [R1+0x2a4] ;  /* 0x0002a40001067983 */ /* 0x000ee80000100800 */
[----:B------:R-:W3:Y:S01]  /*1a1d0*/  @!P0 LDG.E.U8 R141, desc[UR56][R8.64] ;  /* 0x00000038088d8981 */ /* 0x000ee2000c1e1100 */
[----:B0-----:R-:W-:-:S02]  /*1a1e0*/  @!P0 IMAD.MOV.U32 R4, RZ, RZ, R16 ;  /* 0x000000ffff048224 */ /* 0x001fc400078e0010 */
[----:B------:R-:W-:-:S05]  /*1a1f0*/  @!P0 IMAD.MOV.U32 R5, RZ, RZ, R18 ;  /* 0x000000ffff058224 */ /* 0x000fca00078e0012 */
[----:B------:R4:W3:Y:S04]  /*1a200*/  @!P0 LDG.E.U8 R143, desc[UR56][R4.64] ;  /* 0x00000038048f8981 */ /* 0x0008e8000c1e1100 */
[----:B------:R-:W3:Y:S04]  /*1a210*/  LDL R9, [R1+0x2e0] ;  /* 0x0002e00001097983 */ /* 0x000ee80000100800 */
[----:B------:R-:W3:Y:S01]  /*1a220*/  LDL R8, [R1+0x2e4] ;  /* 0x0002e40001087983 */ /* 0x000ee20000100800 */
[----:B------:R-:W-:Y:S01]  /*1a230*/  PRMT R145, RZ, 0x7610, R145 ;  /* 0x00007610ff917816 */ /* 0x000fe20000000091 */
[----:B----4-:R-:W-:-:S02]  /*1a240*/  @!P0 IMAD.MOV.U32 R5, RZ, RZ, R15 ;  /* 0x000000ffff058224 */ /* 0x010fc400078e000f */
[----:B------:R-:W4:Y:S01]  /*1a250*/  LDL R15, [R1+0x220] ;  /* 0x00022000010f7983 */ /* 0x000f220000100800 */
[----:B--2---:R-:W-:-:S03]  /*1a260*/  @!P0 IMAD.MOV.U32 R4, RZ, RZ, R14 ;  /* 0x000000ffff048224 */ /* 0x004fc600078e000e */
[----:B------:R-:W2:Y:S04]  /*1a270*/  LDL R14, [R1+0x224] ;  /* 0x00022400010e7983 */ /* 0x000ea80000100800 */
[----:B------:R0:W4:Y:S02]  /*1a280*/  @!P0 LDG.E.U8 R144, desc[UR56][R4.64] ;  /* 0x0000003804908981 */ /* 0x000124000c1e1100 */
[----:B0-----:R-:W-:Y:S02]  /*1a290*/  @!P0 IMAD.MOV.U32 R4, RZ, RZ, R12 ;  /* 0x000000ffff048224 */ /* 0x001fe400078e000c */
[----:B------:R-:W4:Y:S01]  /*1a2a0*/  LDL R12, [R1+0x8fc] ;  /* 0x0008fc00010c7983 */ /* 0x000f220000100800 */
[----:B---3--:R-:W-:-:S03]  /*1a2b0*/  @!P0 IMAD.MOV.U32 R5, RZ, RZ, R13 ;  /* 0x000000ffff058224 */ /* 0x008fc600078e000d */
[----:B------:R-:W3:Y:S04]  /*1a2c0*/  LDL R13, [R1+0x8e0] ;  /* 0x0008e000010d7983 */ /* 0x000ee80000100800 */
[----:B------:R0:W3:Y:S02]  /*1a2d0*/  @!P0 LDG.E.U8 R215, desc[UR56][R4.64] ;  /* 0x0000003804d78981 */ /* 0x0000e4000c1e1100 */
[----:B0-----:R-:W-:Y:S02]  /*1a2e0*/  @!P0 IMAD.MOV.U32 R4, RZ, RZ, R10 ;  /* 0x000000ffff048224 */ /* 0x001fe400078e000a */
[----:B------:R-:W-:Y:S01]  /*1a2f0*/  @!P0 IMAD.MOV.U32 R5, RZ, RZ, R11 ;  /* 0x000000ffff058224 */ /* 0x000fe200078e000b */
[----:B------:R-:W-:Y:S01]  /*1a300*/  PRMT R146, RZ, 0x7610, R146 ;  /* 0x00007610ff927816 */ /* 0x000fe20000000092 */
[----:B------:R-:W3:Y:S04]  /*1a310*/  LDL R11, [R1+0x598] ;  /* 0x00059800010b7983 */ /* 0x000ee80000100800 */
[----:B------:R0:W3:Y:S04]  /*1a320*/  @!P0 LDG.E.U8 R145, desc[UR56][R4.64] ;  /* 0x0000003804918981 */ /* 0x0000e8000c1e1100 */
[----:B------:R-:W3:Y:S01]  /*1a330*/  LDL R10, [R1+0x59c] ;  /* 0x00059c00010a7983 */ /* 0x000ee20000100800 */
[----:B0-----:R-:W-:-:S02]  /*1a340*/  @!P0 IMAD.MOV.U32 R4, RZ, RZ, R0 ;  /* 0x000000ffff048224 */ /* 0x001fc400078e0000 */
[----:B------:R-:W-:Y:S01]  /*1a350*/  @!P0 IMAD.MOV.U32 R5, RZ, RZ, R3 ;  /* 0x000000ffff058224 */ /* 0x000fe200078e0003 */
[----:B------:R-:W2:Y:S04]  /*1a360*/  LDL R0, [R1+0x264] ;  /* 0x0002640001007983 */ /* 0x000ea80000100800 */
[----:B------:R-:W4:Y:S01]  /*1a370*/  LDL R3, [R1+0x260] ;  /* 0x0002600001037983 */ /* 0x000f220000100800 */
[----:B------:R-:W-:-:S03]  /*1a380*/  PRMT R147, RZ, 0x7610, R147 ;  /* 0x00007610ff937816 */ /* 0x000fc60000000093 */
[----:B------:R0:W3:Y:S01]  /*1a390*/  @!P0 LDG.E.U8 R146, desc[UR56][R4.64] ;  /* 0x0000003804928981 */ /* 0x0000e2000c1e1100 */
[----:B------:R-:W-:Y:S01]  /*1a3a0*/  PRMT R148, RZ, 0x7610, R148 ;  /* 0x00007610ff947816 */ /* 0x000fe20000000094 */
[----:B0-----:R-:W-:Y:S02]  /*1a3b0*/  @!P0 IMAD.MOV.U32 R4, RZ, RZ, R8 ;  /* 0x000000ffff048224 */ /* 0x001fe400078e0008 */
[----:B------:R-:W-:Y:S01]  /*1a3c0*/  @!P0 IMAD.MOV.U32 R5, RZ, RZ, R9 ;  /* 0x000000ffff058224 */ /* 0x000fe200078e0009 */
[----:B------:R-:W3:Y:S04]  /*1a3d0*/  LDL R8, [R1+0x55c] ;  /* 0x00055c0001087983 */ /* 0x000ee80000100800 */
[----:B------:R-:W3:Y:S04]  /*1a3e0*/  LDL R9, [R1+0x558] ;  /* 0x0005580001097983 */ /* 0x000ee80000100800 */
[----:B------:R0:W3:Y:S02]  /*1a3f0*/  @!P0 LDG.E.U8 R147, desc[UR56][R4.64] ;  /* 0x0000003804938981 */ /* 0x0000e4000c1e1100 */
[----:B0-----:R-:W-:-:S02]  /*1a400*/  @!P0 IMAD.MOV.U32 R4, RZ, RZ, R6 ;  /* 0x000000ffff048224 */ /* 0x001fc400078e0006 */
[----:B------:R-:W-:Y:S01]  /*1a410*/  @!P0 IMAD.MOV.U32 R5, RZ, RZ, R7 ;  /* 0x000000ffff058224 */ /* 0x000fe200078e0007 */
[----:B------:R-:W3:Y:S04]  /*1a420*/  LDL R6, [R1+0x51c] ;  /* 0x00051c0001067983 */ /* 0x000ee80000100800 */
[----:B------:R-:W3:Y:S04]  /*1a430*/  LDL R7, [R1+0x518] ;  /* 0x0005180001077983 */ /* 0x000ee80000100800 */
[----:B------:R2:W3:Y:S02]  /*1a440*/  @!P0 LDG.E.U8 R148, desc[UR56][R4.64] ;  /* 0x0000003804948981 */ /* 0x0004e4000c1e1100 */
[----:B--2---:R-:W-:-:S02]  /*1a450*/  @!P0 IMAD.MOV.U32 R4, RZ, RZ, R0 ;  /* 0x000000ffff048224 */ /* 0x004fc400078e0000 */
[----:B------:R-:W2:Y:S01]  /*1a460*/  LDL R0, [R1+0x4dc] ;  /* 0x0004dc0001007983 */ /* 0x000ea20000100800 */
[----:B----4-:R-:W-:-:S03]  /*1a470*/  @!P0 IMAD.MOV.U32 R5, RZ, RZ, R3 ;  /* 0x000000ffff058224 */ /* 0x010fc600078e0003 */
[----:B------:R-:W4:Y:S01]  /*1a480*/  LDL R3, [R1+0x4d8] ;  /* 0x0004d80001037983 */ /* 0x000f220000100800 */
[----:B------:R-:W-:Y:S02]  /*1a490*/  PRMT R214, RZ, 0x7610, R214 ;  /* 0x00007610ffd67816 */ /* 0x000fe400000000d6 */
[----:B------:R-:W-:-:S04]  /*1a4a0*/  PRMT R213, RZ, 0x7610, R213 ;  /* 0x00007610ffd57816 */ /* 0x000fc800000000d5 */
[----:B------:R0:W4:Y:S01]  /*1a4b0*/  @!P0 LDG.E.U8 R214, desc[UR56][R4.64] ;  /* 0x0000003804d68981 */ /* 0x000122000c1e1100 */
[----:B------:R-:W-:Y:S01]  /*1a4c0*/  PRMT R212, RZ, 0x7610, R212 ;  /* 0x00007610ffd47816 */ /* 0x000fe200000000d4 */
[----:B0-----:R-:W-:Y:S02]  /*1a4d0*/  @!P0 IMAD.MOV.U32 R4, RZ, RZ, R14 ;  /* 0x000000ffff048224 */ /* 0x001fe400078e000e */
[----:B------:R-:W-:-:S05]  /*1a4e0*/  @!P0 IMAD.MOV.U32 R5, RZ, RZ, R15 ;  /* 0x000000ffff058224 */ /* 0x000fca00078e000f */
[----:B------:R0:W4:Y:S01]  /*1a4f0*/  @!P0 LDG.E.U8 R213, desc[UR56][R4.64] ;  /* 0x0000003804d58981 */ /* 0x000122000c1e1100 */
[----:B------:R-:W-:Y:S01]  /*1a500*/  PRMT R211, RZ, 0x7610, R211 ;  /* 0x00007610ffd37816 */ /* 0x000fe200000000d3 */
[----:B0-----:R-:W-:Y:S02]  /*1a510*/  @!P0 IMAD.MOV.U32 R4, RZ, RZ, R12 ;  /* 0x000000ffff048224 */ /* 0x001fe400078e000c */
[----:B---3--:R-:W-:-:S05]  /*1a520*/  @!P0 IMAD.MOV.U32 R5, RZ, RZ, R13 ;  /* 0x000000ffff058224 */ /* 0x008fca00078e000d */
[----:B------:R0:W3:Y:S01]  /*1a530*/  @!P0 LDG.E.U8 R212, desc[UR56][R4.64] ;  /* 0x0000003804d48981 */ /* 0x0000e2000c1e1100 */
[----:B------:R-:W-:Y:S01]  /*1a540*/  PRMT R210, RZ, 0x7610, R210 ;  /* 0x00007610ffd27816 */ /* 0x000fe200000000d2 */
[----:B0-----:R-:W-:Y:S02]  /*1a550*/  @!P0 IMAD.MOV.U32 R4, RZ, RZ, R10 ;  /* 0x000000ffff048224 */ /* 0x001fe400078e000a */
[----:B------:R-:W-:-:S05]  /*1a560*/  @!P0 IMAD.MOV.U32 R5, RZ, RZ, R11 ;  /* 0x000000ffff058224 */ /* 0x000fca00078e000b */
        /* <DEDUP_REMOVED lines=8> */
[----:B------:R2:W3:Y:S02]  /*1a5f0*/  @!P0 LDG.E.U8 R209, desc[UR56][R4.64] ;  /* 0x0000003804d18981 */ /* 0x0004e4000c1e1100 */
[----:B--2---:R-:W-:Y:S02]  /*1a600*/  @!P0 IMAD.MOV.U32 R4, RZ, RZ, R0 ;  /* 0x000000ffff048224 */ /* 0x004fe400078e0000 */
[----:B----4-:R-:W-:Y:S01]  /*1a610*/  @!P0 IMAD.MOV.U32 R5, RZ, RZ, R3 ;  /* 0x000000ffff058224 */ /* 0x010fe200078e0003 */
[----:B------:R-:W-:-:S04]  /*1a620*/  LOP3.LUT R3, R194, 0xffff, RZ, 0xc0, !PT ;  /* 0x0000ffffc2037812 */ /* 0x000fc800078ec0ff */
[----:B------:R0:W2:Y:S01]  /*1a630*/  @!P0 LDG.E.U8 R208, desc[UR56][R4.64] ;  /* 0x0000003804d08981 */ /* 0x0000a2000c1e1100 */
[----:B------:R-:W-:Y:S02]  /*1a640*/  LOP3.LUT R0, R195, 0xffff, RZ, 0xc0, !PT ;  /* 0x0000ffffc3007812 */ /* 0x000fe400078ec0ff */
[----:B0-----:R-:W-:Y:S02]  /*1a650*/  LOP3.LUT R5, R192, 0xffff, RZ, 0xc0, !PT ;  /* 0x0000ffffc0057812 */ /* 0x001fe400078ec0ff */
[----:B------:R-:W-:Y:S01]  /*1a660*/  LOP3.LUT R4, R193, 0xffff, RZ, 0xc0, !PT ;  /* 0x0000ffffc1047812 */ /* 0x000fe200078ec0ff */
[----:B------:R-:W4:Y:S01]  /*1a670*/  LDL.LU R192, [R1+0x1308] ;  /* 0x0013080001c07983 */ /* 0x000f220000300800 */
[----:B------:R-:W-:Y:S02]  /*1a680*/  PRMT R11, R3, 0x3340, R0 ;  /* 0x00003340030b7816 */ /* 0x000fe40000000000 */
[----:B------:R-:W-:Y:S01]  /*1a690*/  PRMT R12, R5, 0x3340, R4 ;  /* 0x00003340050c7816 */ /* 0x000fe20000000004 */
[----:B------:R-:W3:Y:S01]  /*1a6a0*/  LDL.LU R193, [R1+0x1304] ;  /* 0x0013040001c17983 */ /* 0x000ee20000300800 */
[----:B------:R-:W-:-:S02]  /*1a6b0*/  LOP3.LUT R5, R196, 0xffff, RZ, 0xc0, !PT ;  /* 0x0000ffffc4057812 */ /* 0x000fc400078ec0ff */
[----:B------:R-:W-:Y:S01]  /*1a6c0*/  LOP3.LUT R4, R197, 0xffff, RZ, 0xc0, !PT ;  /* 0x0000ffffc5047812 */ /* 0x000fe200078ec0ff */
[----:B------:R-:W2:Y:S01]  /*1a6d0*/  LDL.LU R194, [R1+0x1300] ;  /* 0x0013000001c27983 */ /* 0x000ea20000300800 */
[----:B------:R-:W-:Y:S02]  /*1a6e0*/  LOP3.LUT R3, R198, 0xffff, RZ, 0xc0, !PT ;  /* 0x0000ffffc6037812 */ /* 0x000fe400078ec0ff */
[----:B------:R-:W-:Y:S01]  /*1a6f0*/  LOP3.LUT R0, R199, 0xffff, RZ, 0xc0, !PT ;  /* 0x0000ffffc7007812 */ /* 0x000fe200078ec0ff */
[----:B------:R-:W4:Y:S01]  /*1a700*/  LDL.LU R195, [R1+0x12fc] ;  /* 0x0012fc0001c37983 */ /* 0x000f220000300800 */
[----:B------:R-:W-:-:S03]  /*1a710*/  PRMT R10, R5, 0x3340, R4 ;  /* 0x00003340050a7816 */ /* 0x000fc60000000004 */
[----:B------:R-:W3:Y:S01]  /*1a720*/  LDL.LU R196, [R1+0x12f8] ;  /* 0x0012f80001c47983 */ /* 0x000ee20000300800 */
[----:B------:R-:W-:-:S03]  /*1a730*/  LOP3.LUT R5, R200, 0xffff, RZ, 0xc0, !PT ;  /* 0x0000ffffc8057812 */ /* 0x000fc600078ec0ff */
[----:B------:R-:W2:Y:S01]  /*1a740*/  LDL.LU R197, [R1+0x12f4] ;  /* 0x0012f40001c57983 */ /* 0x000ea20000300800 */
[----:B------:R-:W-:-:S03]  /*1a750*/  PRMT R9, R3, 0x3340, R0 ;  /* 0x0000334003097816 */ /* 0x000fc60000000000 */
[----:B------:R-:W4:Y:S01]  /*1a760*/  LDL.LU R198, [R1+0x12f0] ;  /* 0x0012f00001c67983 */ /* 0x000f220000300800 */
[----:B------:R-:W-:-:S03]  /*1a770*/  LOP3.LUT R4, R201, 0xffff, RZ, 0xc0, !PT ;  /* 0x0000ffffc9047812 */ /* 0x000fc600078ec0ff */
[----:B------:R-:W3:Y:S01]  /*1a780*/  LDL.LU R199, [R1+0x12ec] ;  /* 0x0012ec0001c77983 */ /* 0x000ee20000300800 */
[----:B------:R-:W-:-:S03]  /*1a790*/  LOP3.LUT R3, R202, 0xffff, RZ, 0xc0, !PT ;  /* 0x0000ffffca037812 */ /* 0x000fc600078ec0ff */
[----:B------:R-:W2:Y:S01]  /*1a7a0*/  LDL.LU R200, [R1+0x12e8] ;  /* 0x0012e80001c87983 */ /* 0x000ea20000300800 */
[----:B------:R-:W-:-:S03]  /*1a7b0*/  LOP3.LUT R0, R203, 0xffff, RZ, 0xc0, !PT ;  /* 0x0000ffffcb007812 */ /* 0x000fc600078ec0ff */
[----:B------:R-:W4:Y:S04]  /*1a7c0*/  LDL.LU R201, [R1+0x12e4] ;  /* 0x0012e40001c97983 */ /* 0x000f280000300800 */
[----:B------:R-:W3:Y:S04]  /*1a7d0*/  LDL.LU R202, [R1+0x12e0] ;  /* 0x0012e00001ca7983 */ /* 0x000ee80000300800 */
[----:B------:R-:W2:Y:S04]  /*1a7e0*/  LDL R14, [R1+0x49c] ;  /* 0x00049c00010e7983 */ /* 0x000ea80000100800 */
[----:B------:R-:W4:Y:S01]  /*1a7f0*/  LDL.LU R203, [R1+0x12dc] ;  /* 0x0012dc0001cb7983 */ /* 0x000f220000300800 */
[----:B------:R-:W-:-:S03]  /*1a800*/  PRMT R8, R5, 0x3340, R4 ;  /* 0x0000334005087816 */ /* 0x000fc60000000004 */
[----:B------:R-:W3:Y:S01]  /*1a810*/  LDL R15, [R1+0x498] ;  /* 0x00049800010f7983 */ /* 0x000ee20000100800 */
[----:B------:R-:W-:-:S03]  /*1a820*/  LOP3.LUT R5, R204, 0xffff, RZ, 0xc0, !PT ;  /* 0x0000ffffcc057812 */ /* 0x000fc600078ec0ff */
[----:B------:R-:W4:Y:S04]  /*1a830*/  LDL.LU R204, [R1+0x12d8] ;  /* 0x0012d80001cc7983 */ /* 0x000f280000300800 */
[----:B------:R-:W4:Y:S01]  /*1a840*/  LDL R13, [R1+0x45c] ;  /* 0x00045c00010d7983 */ /* 0x000f220000100800 */
[----:B------:R-:W-:Y:S02]  /*1a850*/  LOP3.LUT R4, R207, 0xffff, RZ, 0xc0, !PT ;  /* 0x0000ffffcf047812 */ /* 0x000fe400078ec0ff */
[----:B------:R-:W-:Y:S01]  /*1a860*/  PRMT R6, R3, 0x3340, R0 ;  /* 0x0000334003067816 */ /* 0x000fe20000000000 */
[----:B------:R-:W4:Y:S01]  /*1a870*/  LDL.LU R207, [R1+0x12d4] ;  /* 0x0012d40001cf7983 */ /* 0x000f220000300800 */
[----:B------:R-:W-:-:S03]  /*1a880*/  LOP3.LUT R3, R205, 0xffff, RZ, 0xc0, !PT ;  /* 0x0000ffffcd037812 */ /* 0x000fc600078ec0ff */
[----:B------:R-:W4:Y:S01]  /*1a890*/  LDL R18, [R1+0x458] ;  /* 0x0004580001127983 */ /* 0x000f220000100800 */
[----:B------:R-:W-:-:S03]  /*1a8a0*/  LOP3.LUT R0, R206, 0xffff, RZ, 0xc0, !PT ;  /* 0x0000ffffce007812 */ /* 0x000fc600078ec0ff */
[----:B------:R-:W4:Y:S04]  /*1a8b0*/  LDL R16, [R1+0x41c] ;  /* 0x00041c0001107983 */ /* 0x000f280000100800 */
[----:B------:R-:W4:Y:S04]  /*1a8c0*/  LDL.LU R205, [R1+0x12d0] ;  /* 0x0012d00001cd7983 */ /* 0x000f280000300800 */
[----:B------:R-:W4:Y:S04]  /*1a8d0*/  LDL R17, [R1+0x418] ;  /* 0x0004180001117983 */ /* 0x000f280000100800 */
[----:B------:R-:W4:Y:S01]  /*1a8e0*/  LDL.LU R206, [R1+0x12cc] ;  /* 0x0012cc0001ce7983 */ /* 0x000f220000300800 */
[----:B------:R-:W-:-:S02]  /*1a8f0*/  PRMT R7, R5, 0x3340, R4 ;  /* 0x0000334005077816 */ /* 0x000fc40000000004 */
        /* <DEDUP_REMOVED lines=13> */
[----:B--2---:R-:W-:-:S03]  /*1a9d0*/  @!P0 IMAD.MOV.U32 R8, RZ, RZ, R14 ;  /* 0x000000ffff088224 */ /* 0x004fc600078e000e */
[----:B------:R-:W2:Y:S01]  /*1a9e0*/  LDL R14, [R1+0x3dc] ;  /* 0x0003dc00010e7983 */ /* 0x000ea20000100800 */
[----:B---3--:R-:W-:-:S03]  /*1a9f0*/  @!P0 IMAD.MOV.U32 R9, RZ, RZ, R15 ;  /* 0x000000ffff098224 */ /* 0x008fc600078e000f */
[----:B------:R-:W3:Y:S01]  /*1aa00*/  LDL R15, [R1+0x3d8] ;  /* 0x0003d800010f7983 */ /* 0x000ee20000100800 */
[----:B----4-:R-:W-:-:S03]  /*1aa10*/  @!P0 IMAD.MOV.U32 R4, RZ, RZ, R13 ;  /* 0x000000ffff048224 */ /* 0x010fc600078e000d */
[----:B------:R-:W4:Y:S01]  /*1aa20*/  LDL R13, [R1+0x398] ;  /* 0x00039800010d7983 */ /* 0x000f220000100800 */
[----:B------:R-:W-:Y:S01]  /*1aa30*/  @!P0 IMAD.MOV.U32 R5, RZ, RZ, R18 ;  /* 0x000000ffff058224 */ /* 0x000fe200078e0012 */
[----:B------:R-:W-:Y:S02]  /*1aa40*/  PRMT R204, RZ, 0x7610, R204 ;  /* 0x00007610ffcc7816 */ /* 0x000fe400000000cc */
[----:B------:R-:W-:Y:S02]  /*1aa50*/  PRMT R205, RZ, 0x7610, R205 ;  /* 0x00007610ffcd7816 */ /* 0x000fe400000000cd */
[----:B------:R-:W-:-:S06]  /*1aa60*/  PRMT R206, RZ, 0x7610, R206 ;  /* 0x00007610ffce7816 */ /* 0x000fcc00000000ce */
[----:B------:R0:W4:Y:S01]  /*1aa70*/  @!P0 LDG.E.U8 R206, desc[UR56][R4.64] ;  /* 0x0000003804ce8981 */ /* 0x000122000c1e1100 */
        /* <DEDUP_REMOVED lines=9> */
[----:B--2---:R-:W-:-:S02]  /*1ab10*/  @!P0 IMAD.MOV.U32 R4, RZ, RZ, R14 ;  /* 0x000000ffff048224 */ /* 0x004fc400078e000e */
[----:B------:R-:W2:Y:S01]  /*1ab20*/  LDL R14, [R1+0x21c] ;  /* 0x00021c00010e7983 */ /* 0x000ea20000100800 */
[----:B---3--:R-:W-:-:S03]  /*1ab30*/  @!P0 IMAD.MOV.U32 R5, RZ, RZ, R15 ;  /* 0x000000ffff058224 */ /* 0x008fc600078e000f */
[----:B------:R-:W3:Y:S04]  /*1ab40*/  LDL R15, [R1+0x218] ;  /* 0x00021800010f7983 */ /* 0x000ee80000100800 */
[----:B------:R0:W3:Y:S02]  /*1ab50*/  @!P0 LDG.E.U8 R204, desc[UR56][R4.64] ;  /* 0x0000003804cc8981 */ /* 0x0000e4000c1e1100 */
        /* <DEDUP_REMOVED lines=13> */
[----:B------:R-:W2:Y:S04]  /*1ac30*/  LDL R0, [R1+0x25c] ;  /* 0x00025c0001007983 */ /* 0x000ea80000100800 */
[----:B------:R-:W3:Y:S01]  /*1ac40*/  LDL R3, [R1+0x258] ;  /* 0x0002580001037983 */ /* 0x000ee20000100800 */
        /* <DEDUP_REMOVED lines=13> */
[----:B--2---:R-:W-:-:S02]  /*1ad20*/  @!P0 IMAD.MOV.U32 R4, RZ, RZ, R0 ;  /* 0x000000ffff048224 */ /* 0x004fc400078e0000 */
[----:B------:R-:W2:Y:S01]  /*1ad30*/  LDL R0, [R1+0x4d4] ;  /* 0x0004d40001007983 */ /* 0x000ea20000100800 */
[----:B---3--:R-:W-:-:S03]  /*1ad40*/  @!P0 IMAD.MOV.U32 R5, RZ, RZ, R3 ;  /* 0x000000ffff058224 */ /* 0x008fc600078e0003 */
[----:B------:R-:W3:Y:S01]  /*1ad50*/  LDL R3, [R1+0x4d0] ;  /* 0x0004d00001037983 */ /* 0x000ee20000100800 */
[----:B------:R-:W-:Y:S02]  /*1ad60*/  PRMT R198, RZ, 0x7610, R198 ;  /* 0x00007610ffc67816 */ /* 0x000fe400000000c6 */
[----:B------:R-:W-:-:S04]  /*1ad70*/  PRMT R197, RZ, 0x7610, R197 ;  /* 0x00007610ffc57816 */ /* 0x000fc800000000c5 */
[----:B------:R0:W3:Y:S01]  /*1ad80*/  @!P0 LDG.E.U8 R198, desc[UR56][R4.64] ;  /* 0x0000003804c68981 */ /* 0x0000e2000c1e1100 */
[----:B------:R-:W-:Y:S01]  /*1ad90*/  PRMT R196, RZ, 0x7610, R196 ;  /* 0x00007610ffc47816 */ /* 0x000fe200000000c4 */
[----:B0-----:R-:W-:Y:S02]  /*1ada0*/  @!P0 IMAD.MOV.U32 R4, RZ, RZ, R14 ;  /* 0x000000ffff048224 */ /* 0x001fe400078e000e */
[----:B------:R-:W-:-:S05]  /*1adb0*/  @!P0 IMAD.MOV.U32 R5, RZ, RZ, R15 ;  /* 0x000000ffff058224 */ /* 0x000fca00078e000f */
[----:B------:R4:W3:Y:S01]  /*1adc0*/  @!P0 LDG.E.U8 R197, desc[UR56][R4.64] ;  /* 0x0000003804c58981 */ /* 0x0008e2000c1e1100 */
        /* <DEDUP_REMOVED lines=16> */
[----:B--2---:R-:W-:Y:S02]  /*1aed0*/  @!P0 IMAD.MOV.U32 R4, RZ, RZ, R0 ;  /* 0x000000ffff048224 */ /* 0x004fe400078e0000 */
[----:B---3--:R-:W-:Y:S01]  /*1aee0*/  @!P0 IMAD.MOV.U32 R5, RZ, RZ, R3 ;  /* 0x000000ffff058224 */ /* 0x008fe200078e0003 */
[----:B------:R-:W-:-:S04]  /*1aef0*/  LOP3.LUT R3, R179, 0xffff, RZ, 0xc0, !PT ;  /* 0x0000ffffb3037812 */ /* 0x000fc800078ec0ff */
[----:B------:R0:W2:Y:S01]  /*1af00*/  @!P0 LDG.E.U8 R192, desc[UR56][R4.64] ;  /* 0x0000003804c08981 */ /* 0x0000a2000c1e1100 */
[----:B------:R-:W-:Y:S02]  /*1af10*/  LOP3.LUT R0, R180, 0xffff, RZ, 0xc0, !PT ;  /* 0x0000ffffb4007812 */ /* 0x000fe400078ec0ff */
[----:B0-----:R-:W-:Y:S02]  /*1af20*/  LOP3.LUT R5, R177, 0xffff, RZ, 0xc0, !PT ;  /* 0x0000ffffb1057812 */ /* 0x001fe400078ec0ff */
[----:B------:R-:W-:Y:S01]  /*1af30*/  LOP3.LUT R4, R178, 0xffff, RZ, 0xc0, !PT ;  /* 0x0000ffffb2047812 */ /* 0x000fe200078ec0ff */
[----:B------:R-:W3:Y:S03]  /*1af40*/  LDL.LU R177, [R1+0x12c8] ;  /* 0x0012c80001b17983 */ /* 0x000ee60000300800 */
[----:B------:R-:W-:Y:S01]  /*1af50*/  PRMT R12, R5, 0x3340, R4 ;  /* 0x00003340050c7816 */ /* 0x000fe20000000004 */
[----:B------:R-:W4:Y:S01]  /*1af60*/  LDL.LU R178, [R1+0x12c4] ;  /* 0x0012c40001b27983 */ /* 0x000f220000300800 */
[----:B------:R-:W-:-:S02]  /*1af70*/  LOP3.LUT R5, R181, 0xffff, RZ, 0xc0, !PT ;  /* 0x0000ffffb5057812 */ /* 0x000fc400078ec0ff */
[----:B------:R-:W-:Y:S01]  /*1af80*/  LOP3.LUT R4, R182, 0xffff, RZ, 0xc0, !PT ;  /* 0x0000ffffb6047812 */ /* 0x000fe200078ec0ff */
[----:B------:R-:W2:Y:S01]  /*1af90*/  LDL.LU R179, [R1+0x12c0] ;  /* 0x0012c00001b37983 */ /* 0x000ea20000300800 */
[----:B------:R-:W-:-:S03]  /*1afa0*/  PRMT R11, R3, 0x3340, R0 ;  /* 0x00003340030b7816 */ /* 0x000fc60000000000 */
        /* <DEDUP_REMOVED lines=9> */
[----:B------:R-:W4:Y:S01]  /*1b040*/  LDL.LU R184, [R1+0x12ac] ;  /* 0x0012ac0001b87983 */ /* 0x000f220000300800 */
[----:B------:R-:W-:-:S03]  /*1b050*/  PRMT R9, R3, 0x3340, R0 ;  /* 0x0000334003097816 */ /* 0x000fc60000000000 */
[----:B------:R-:W2:Y:S01]  /*1b060*/  LDL.LU R185, [R1+0x12a8] ;  /* 0x0012a80001b97983 */ /* 0x000ea20000300800 */
[----:B------:R-:W-:-:S03]  /*1b070*/  LOP3.LUT R3, R187, 0xffff, RZ, 0xc0, !PT ;  /* 0x0000ffffbb037812 */ /* 0x000fc600078ec0ff */
[----:B------:R-:W3:Y:S04]  /*1b080*/  LDL.LU R186, [R1+0x12a4] ;  /* 0x0012a40001ba7983 */ /* 0x000ee80000300800 */
[----:B------:R-:W4:Y:S04]  /*1b090*/  LDL R14, [R1+0x494] ;  /* 0x00049400010e7983 */ /* 0x000f280000100800 */
[----:B------:R-:W2:Y:S04]  /*1b0a0*/  LDL.LU R187, [R1+0x12a0] ;  /* 0x0012a00001bb7983 */ /* 0x000ea80000300800 */
[----:B------:R-:W3:Y:S01]  /*1b0b0*/  LDL R15, [R1+0x490] ;  /* 0x00049000010f7983 */ /* 0x000ee20000100800 */
[----:B------:R-:W-:-:S03]  /*1b0c0*/  LOP3.LUT R0, R2, 0xffff, RZ, 0xc0, !PT ;  /* 0x0000ffff02007812 */ /* 0x000fc600078ec0ff */
[----:B------:R-:W2:Y:S04]  /*1b0d0*/  LDL R2, [R1+0xdf0] ;  /* 0x000df00001027983 */ /* 0x000ea80000100800 */
[----:B------:R-:W2:Y:S01]  /*1b0e0*/  LDL R13, [R1+0x454] ;  /* 0x00045400010d7983 */ /* 0x000ea20000100800 */
[----:B------:R-:W-:Y:S02]  /*1b0f0*/  PRMT R8, R5, 0x3340, R4 ;  /* 0x0000334005087816 */ /* 0x000fe40000000004 */
[----:B------:R-:W-:Y:S02]  /*1b100*/  LOP3.LUT R5, R191, 0xffff, RZ, 0xc0, !PT ;  /* 0x0000ffffbf057812 */ /* 0x000fe400078ec0ff */
[----:B------:R-:W2:Y:S01]  /*1b110*/  LDL.LU R191, [R1+0x129c] ;  /* 0x00129c0001bf7983 */ /* 0x000ea20000300800 */
[----:B------:R-:W-:-:S02]  /*1b120*/  LOP3.LUT R4, R188, 0xffff, RZ, 0xc0, !PT ;  /* 0x0000ffffbc047812 */ /* 0x000fc400078ec0ff */
[----:B------:R-:W-:Y:S01]  /*1b130*/  PRMT R6, R3, 0x3340, R0 ;  /* 0x0000334003067816 */ /* 0x000fe20000000000 */
[----:B------:R-:W2:Y:S01]  /*1b140*/  LDL R18, [R1+0x450] ;  /* 0x0004500001127983 */ /* 0x000ea20000100800 */
[----:B------:R-:W-:-:S03]  /*1b150*/  LOP3.LUT R3, R189, 0xffff, RZ, 0xc0, !PT ;  /* 0x0000ffffbd037812 */ /* 0x000fc600078ec0ff */
[----:B------:R-:W2:Y:S01]  /*1b160*/  LDL R16, [R1+0x414] ;  /* 0x0004140001107983 */ /* 0x000ea20000100800 */
[----:B------:R-:W-:-:S03]  /*1b170*/  LOP3.LUT R0, R190, 0xffff, RZ, 0xc0, !PT ;  /* 0x0000ffffbe007812 */ /* 0x000fc600078ec0ff */
[----:B------:R-:W2:Y:S04]  /*1b180*/  LDL.LU R188, [R1+0x1298] ;  /* 0x0012980001bc7983 */ /* 0x000ea80000300800 */
[----:B------:R-:W2:Y:S04]  /*1b190*/  LDL R17, [R1+0x410] ;  /* 0x0004100001117983 */ /* 0x000ea80000100800 */
[----:B------:R-:W2:Y:S04]  /*1b1a0*/  LDL.LU R189, [R1+0x1294] ;  /* 0x0012940001bd7983 */ /* 0x000ea80000300800 */
[----:B------:R-:W2:Y:S01]  /*1b1b0*/  LDL.LU R190, [R1+0x1290] ;  /* 0x0012900001be7983 */ /* 0x000ea20000300800 */
[----:B------:R-:W-:-:S02]  /*1b1c0*/  PRMT R7, R5, 0x3340, R4 ;  /* 0x0000334005077816 */ /* 0x000fc40000000004 */
[----:B------:R-:W-:Y:S02]  /*1b1d0*/  PRMT R0, R3, 0x3340, R0 ;  /* 0x0000334003007816 */ /* 0x000fe40000000000 */
[----:B------:R-:W-:Y:S01]  /*1b1e0*/  PRMT R5, R10, 0x5410, R9 ;  /* 0x000054100a057816 */ /* 0x000fe20000000009 */
[----:B------:R-:W2:Y:S01]  /*1b1f0*/  LDL R3, [R1+0x310] ;  /* 0x0003100001037983 */ /* 0x000ea20000100800 */
[----:B------:R-:W-:Y:S02]  /*1b200*/  PRMT R6, R8, 0x5410, R6 ;  /* 0x0000541008067816 */ /* 0x000fe40000000006 */
[----:B------:R-:W-:Y:S01]  /*1b210*/  PRMT R4, R12, 0x5410, R11 ;  /* 0x000054100c047816 */ /* 0x000fe2000000000b */
[----:B------:R-:W2:Y:S01]  /*1b220*/  LDL R10, [R1+0x354] ;  /* 0x00035400010a7983 */ /* 0x000ea20000100800 */
[----:B------:R-:W-:-:S03]  /*1b230*/  PRMT R7, R7, 0x5410, R0 ;  /* 0x0000541007077816 */ /* 0x000fc60000000000 */
[----:B------:R-:W2:Y:S04]  /*1b240*/  LDL R12, [R1+0x394] ;  /* 0x00039400010c7983 */ /* 0x000ea80000100800 */
[----:B------:R-:W2:Y:S04]  /*1b250*/  LDL R11, [R1+0x350] ;  /* 0x00035000010b7983 */ /* 0x000ea80000100800 */
[----:B------:R-:W2:Y:S01]  /*1b260*/  LDL R0, [R1+0x314] ;  /* 0x0003140001007983 */ /* 0x000ea20000100800 */
[----:B----4-:R-:W-:-:S03]  /*1b270*/  @!P0 IMAD.MOV.U32 R8, RZ, RZ, R14 ;  /* 0x000000ffff088224 */ /* 0x010fc600078e000e */
[----:B------:R-:W4:Y:S01]  /*1b280*/  LDL R14, [R1+0x3d4] ;  /* 0x0003d400010e7983 */ /* 0x000f220000100800 */
[----:B---3--:R-:W-:-:S03]  /*1b290*/  @!P0 IMAD.MOV.U32 R9, RZ, RZ, R15 ;  /* 0x000000ffff098224 */ /* 0x008fc600078e000f */
[----:B------:R-:W3:Y:S04]  /*1b2a0*/  LDL R15, [R1+0x3d0] ;  /* 0x0003d000010f7983 */ /* 0x000ee80000100800 */
[----:B--2---:R0:W-:Y:S02]  /*1b2b0*/  STS.128 [R2+UR58], R4 ;  /* 0x0000000402007988 */ /* 0x0041e40008000c3a */
[----:B0-----:R-:W-:Y:S01]  /*1b2c0*/  @!P0 IMAD.MOV.U32 R4, RZ, RZ, R13 ;  /* 0x000000ffff048224 */ /* 0x001fe200078e000d */
[----:B------:R-:W-:Y:S01]  /*1b2d0*/  PRMT R191, RZ, 0x7610, R191 ;  /* 0x00007610ffbf7816 */ /* 0x000fe200000000bf */
[----:B------:R-:W2:Y:S01]  /*1b2e0*/  LDL R13, [R1+0x390] ;  /* 0x00039000010d7983 */ /* 0x000ea20000100800 */
[----:B------:R-:W-:Y:S01]  /*1b2f0*/  @!P0 IMAD.MOV.U32 R5, RZ, RZ, R18 ;  /* 0x000000ffff058224 */ /* 0x000fe200078e0012 */
[----:B------:R-:W-:-:S02]  /*1b300*/  PRMT R188, RZ, 0x7610, R188 ;  /* 0x00007610ffbc7816 */ /* 0x000fc400000000bc */
[----:B------:R-:W-:Y:S01]  /*1b310*/  PRMT R187, RZ, 0x7610, R187 ;  /* 0x00007610ffbb7816 */ /* 0x000fe200000000bb */
[----:B------:R-:W2:Y:S01]  /*1b320*/  @!P0 LDG.E.U8 R191, desc[UR56][R8.64] ;  /* 0x0000003808bf8981 */ /* 0x000ea2000c1e1100 */
[----:B------:R-:W-:-:S03]  /*1b330*/  PRMT R189, RZ, 0x7610, R189 ;  /* 0x00007610ffbd7816 */ /* 0x000fc600000000bd */
[----:B------:R-:W2:Y:S01]  /*1b340*/  LDL R7, [R1+0x290] ;  /* 0x0002900001077983 */ /* 0x000ea20000100800 */
[----:B------:R-:W-:-:S03]  /*1b350*/  PRMT R190, RZ, 0x7610, R190 ;  /* 0x00007610ffbe7816 */ /* 0x000fc600000000be */
[----:B------:R-:W2:Y:S04]  /*1b360*/  LDL R6, [R1+0x294] ;  /* 0x0002940001067983 */ /* 0x000ea80000100800 */
[----:B------:R-:W2:Y:S04]  /*1b370*/  LDL R9, [R1+0x2d0] ;  /* 0x0002d00001097983 */ /* 0x000ea80000100800 */
[----:B------:R0:W2:Y:S04]  /*1b380*/  @!P0 LDG.E.U8 R190, desc[UR56][R4.64] ;  /* 0x0000003804be8981 */ /* 0x0000a8000c1e1100 */
[----:B------:R-:W2:Y:S01]  /*1b390*/  LDL R8, [R1+0x2d4] ;  /* 0x0002d40001087983 */ /* 0x000ea20000100800 */
[----:B0-----:R-:W-:-:S02]  /*1b3a0*/  @!P0 IMAD.MOV.U32 R4, RZ, RZ, R16 ;  /* 0x000000ffff048224 */ /* 0x001fc400078e0010 */
[----:B------:R-:W-:-:S05]  /*1b3b0*/  @!P0 IMAD.MOV.U32 R5, RZ, RZ, R17 ;  /* 0x000000ffff058224 */ /* 0x000fca00078e0011 */
[----:B------:R4:W2:Y:S01]  /*1b3c0*/  @!P0 LDG.E.U8 R189, desc[UR56][R4.64] ;  /* 0x0000003804bd8981 */ /* 0x0008a2000c1e1100 */
[----:B------:R-:W-:Y:S01]  /*1b3d0*/  PRMT R186, RZ, 0x7610, R186 ;  /* 0x00007610ffba7816 */ /* 0x000fe200000000ba */
[----:B----4-:R-:W-:Y:S02]  /*1b3e0*/  @!P0 IMAD.MOV.U32 R4, RZ, RZ, R14 ;  /* 0x000000ffff048224 */ /* 0x010fe400078e000e */
[----:B------:R-:W4:Y:S01]  /*1b3f0*/  LDL R14, [R1+0x214] ;  /* 0x00021400010e7983 */ /* 0x000f220000100800 */
[----:B---3--:R-:W-:-:S03]  /*1b400*/  @!P0 IMAD.MOV.U32 R5, RZ, RZ, R15 ;  /* 0x000000ffff058224 */ /* 0x008fc600078e000f */
[----:B------:R-:W3:Y:S04]  /*1b410*/  LDL R15, [R1+0x210] ;  /* 0x00021000010f7983 */ /* 0x000ee80000100800 */
[----:B------:R0:W3:Y:S02]  /*1b420*/  @!P0 LDG.E.U8 R188, desc[UR56][R4.64] ;  /* 0x0000003804bc8981 */ /* 0x0000e4000c1e1100 */
[----:B0-----:R-:W-:Y:S02]  /*1b430*/  @!P0 IMAD.MOV.U32 R4, RZ, RZ, R12 ;  /* 0x000000ffff048224 */ /* 0x001fe400078e000c */
[----:B------:R-:W3:Y:S01]  /*1b440*/  LDL R12, [R1+0x8f4] ;  /* 0x0008f400010c7983 */ /* 0x000ee20000100800 */
[----:B--2---:R-:W-:-:S03]  /*1b450*/  @!P0 IMAD.MOV.U32 R5, RZ, RZ, R13 ;  /* 0x000000ffff058224 */ /* 0x004fc600078e000d */
[----:B------:R-:W2:Y:S04]  /*1b460*/  LDL R13, [R1+0x5bc] ;  /* 0x0005bc00010d7983 */ /* 0x000ea80000100800 */
[----:B------:R0:W2:Y:S02]  /*1b470*/  @!P0 LDG.E.U8 R187, desc[UR56][R4.64] ;  /* 0x0000003804bb8981 */ /* 0x0000a4000c1e1100 */
[----:B0-----:R-:W-:Y:S02]  /*1b480*/  @!P0 IMAD.MOV.U32 R4, RZ, RZ, R10 ;  /* 0x000000ffff048224 */ /* 0x001fe400078e000a */
[----:B------:R-:W-:Y:S01]  /*1b490*/  @!P0 IMAD.MOV.U32 R5, RZ, RZ, R11 ;  /* 0x000000ffff058224 */ /* 0x000fe200078e000b */
[----:B------:R-:W-:Y:S01]  /*1b4a0*/  PRMT R185, RZ, 0x7610, R185 ;  /* 0x00007610ffb97816 */ /* 0x000fe200000000b9 */
[----:B------:R-:W2:Y:S04]  /*1b4b0*/  LDL R11, [R1+0x588] ;  /* 0x00058800010b7983 */ /* 0x000ea80000100800 */
[----:B------:R0:W2:Y:S04]  /*1b4c0*/  @!P0 LDG.E.U8 R186, desc[UR56][R4.64] ;  /* 0x0000003804ba8981 */ /* 0x0000a8000c1e1100 */
[----:B------:R-:W2:Y:S01]  /*1b4d0*/  LDL R10, [R1+0x58c] ;  /* 0x00058c00010a7983 */ /* 0x000ea20000100800 */
[----:B0-----:R-:W-:-:S02]  /*1b4e0*/  @!P0 IMAD.MOV.U32 R4, RZ, RZ, R0 ;  /* 0x000000ffff048224 */ /* 0x001fc400078e0000 */
[----:B------:R-:W-:Y:S01]  /*1b4f0*/  @!P0 IMAD.MOV.U32 R5, RZ, RZ, R3 ;  /* 0x000000ffff058224 */ /* 0x000fe200078e0003 */
[----:B------:R-:W4:Y:S04]  /*1b500*/  LDL R0, [R1+0x254] ;  /* 0x0002540001007983 */ /* 0x000f280000100800 */
[----:B------:R-:W3:Y:S01]  /*1b510*/  LDL R3, [R1+0x250] ;  /* 0x0002500001037983 */ /* 0x000ee20000100800 */
[----:B------:R-:W-:-:S03]  /*1b520*/  PRMT R184, RZ, 0x7610, R184 ;  /* 0x00007610ffb87816 */ /* 0x000fc600000000b8 */
[----:B------:R0:W2:Y:S01]  /*1b530*/  @!P0 LDG.E.U8 R185, desc[UR56][R4.64] ;  /* 0x0000003804b98981 */ /* 0x0000a2000c1e1100 */
[----:B------:R-:W-:Y:S01]  /*1b540*/  PRMT R183, RZ, 0x7610, R183 ;  /* 0x00007610ffb77816 */ /* 0x000fe200000000b7 */
[----:B0-----:R-:W-:Y:S02]  /*1b550*/  @!P0 IMAD.MOV.U32 R4, RZ, RZ, R8 ;  /* 0x000000ffff048224 */ /* 0x001fe400078e0008 */
[----:B------:R-:W-:Y:S01]  /*1b560*/  @!P0 IMAD.MOV.U32 R5, RZ, RZ, R9 ;  /* 0x000000ffff058224 */ /* 0x000fe200078e0009 */
[----:B------:R-:W2:Y:S04]  /*1b570*/  LDL R8, [R1+0x54c] ;  /* 0x00054c0001087983 */ /* 0x000ea80000100800 */
[----:B------:R-:W2:Y:S04]  /*1b580*/  LDL R9, [R1+0x548] ;  /* 0x0005480001097983 */ /* 0x000ea80000100800 */
[----:B------:R0:W2:Y:S02]  /*1b590*/  @!P0 LDG.E.U8 R184, desc[UR56][R4.64] ;  /* 0x0000003804b88981 */ /* 0x0000a4000c1e1100 */
[----:B0-----:R-:W-:-:S02]  /*1b5a0*/  @!P0 IMAD.MOV.U32 R4, RZ, RZ, R6 ;  /* 0x000000ffff048224 */ /* 0x001fc400078e0006 */
[----:B------:R-:W-:Y:S01]  /*1b5b0*/  @!P0 IMAD.MOV.U32 R5, RZ, RZ, R7 ;  /* 0x000000ffff058224 */ /* 0x000fe200078e0007 */
[----:B------:R-:W2:Y:S04]  /*1b5c0*/  LDL R6, [R1+0x50c] ;  /* 0x00050c0001067983 */ /* 0x000ea80000100800 */
[----:B------:R-:W2:Y:S04]  /*1b5d0*/  LDL R7, [R1+0x508] ;  /* 0x0005080001077983 */ /* 0x000ea80000100800 */
[----:B------:R4:W2:Y:S02]  /*1b5e0*/  @!P0 LDG.E.U8 R183, desc[UR56][R4.64] ;  /* 0x0000003804b78981 */ /* 0x0008a4000c1e1100 */
[----:B----4-:R-:W-:-:S02]  /*1b5f0*/  @!P0 IMAD.MOV.U32 R4, RZ, RZ, R0 ;  /* 0x000000ffff048224 */ /* 0x010fc400078e0000 */
[----:B------:R-:W4:Y:S01]  /*1b600*/  LDL R0, [R1+0x4cc] ;  /* 0x0004cc0001007983 */ /* 0x000f220000100800 */
        /* <DEDUP_REMOVED lines=10> */
[----:B0-----:R-:W-:Y:S02]  /*1b6b0*/  @!P0 IMAD.MOV.U32 R4, RZ, RZ, R12 ;  /* 0x000000ffff048224 */ /* 0x001fe400078e000c */
[----:B--2---:R-:W-:-:S05]  /*1b6c0*/  @!P0 IMAD.MOV.U32 R5, RZ, RZ, R13 ;  /* 0x000000ffff058224 */ /* 0x004fca00078e000d */
[----:B------:R0:W2:Y:S01]  /*1b6d0*/  @!P0 LDG.E.U8 R180, desc[UR56][R4.64] ;  /* 0x0000003804b48981 */ /* 0x0000a2000c1e1100 */
[----:B------:R-:W-:Y:S01]  /*1b6e0*/  PRMT R178, RZ, 0x7610, R178 ;  /* 0x00007610ffb27816 */ /* 0x000fe200000000b2 */
[----:B0-----:R-:W-:Y:S02]  /*1b6f0*/  @!P0 IMAD.MOV.U32 R4, RZ, RZ, R10 ;  /* 0x000000ffff048224 */ /* 0x001fe400078e000a */
[----:B------:R-:W-:-:S05]  /*1b700*/  @!P0 IMAD.MOV.U32 R5, RZ, RZ, R11 ;  /* 0x000000ffff058224 */ /* 0x000fca00078e000b */
        /* <DEDUP_REMOVED lines=8> */
[----:B------:R4:W2:Y:S02]  /*1b790*/  @!P0 LDG.E.U8 R177, desc[UR56][R4.64] ;  /* 0x0000003804b18981 */ /* 0x0008a4000c1e1100 */
[----:B----4-:R-:W-:Y:S02]  /*1b7a0*/  @!P0 IMAD.MOV.U32 R4, RZ, RZ, R0 ;  /* 0x000000ffff048224 */ /* 0x010fe400078e0000 */
[----:B---3--:R-:W-:Y:S01]  /*1b7b0*/  @!P0 IMAD.MOV.U32 R5, RZ, RZ, R3 ;  /* 0x000000ffff058224 */ /* 0x008fe200078e0003 */
[----:B------:R-:W-:-:S04]  /*1b7c0*/  LOP3.LUT R3, R162, 0xffff, RZ, 0xc0, !PT ;  /* 0x0000ffffa2037812 */ /* 0x000fc800078ec0ff */
[----:B------:R0:W3:Y:S01]  /*1b7d0*/  @!P0 LDG.E.U8 R176, desc[UR56][R4.64] ;  /* 0x0000003804b08981 */ /* 0x0000e2000c1e1100 */
[----:B------:R-:W-:Y:S02]  /*1b7e0*/  LOP3.LUT R0, R163, 0xffff, RZ, 0xc0, !PT ;  /* 0x0000ffffa3007812 */ /* 0x000fe400078ec0ff */
[----:B0-----:R-:W-:Y:S02]  /*1b7f0*/  LOP3.LUT R5, R160, 0xffff, RZ, 0xc0, !PT ;  /* 0x0000ffffa0057812 */ /* 0x001fe400078ec0ff */
[----:B------:R-:W-:Y:S01]  /*1b800*/  LOP3.LUT R4, R161, 0xffff, RZ, 0xc0, !PT ;  /* 0x0000ffffa1047812 */ /* 0x000fe200078ec0ff */
[----:B------:R-:W4:Y:S01]  /*1b810*/  LDL.LU R160, [R1+0x128c] ;  /* 0x00128c0001a07983 */ /* 0x000f220000300800 */
[----:B------:R-:W-:Y:S02]  /*1b820*/  PRMT R11, R3, 0x3340, R0 ;  /* 0x00003340030b7816 */ /* 0x000fe40000000000 */
[----:B------:R-:W-:Y:S01]  /*1b830*/  PRMT R12, R5, 0x3340, R4 ;  /* 0x00003340050c7816 */ /* 0x000fe20000000004 */
[----:B------:R-:W2:Y:S01]  /*1b840*/  LDL.LU R161, [R1+0x1288] ;  /* 0x0012880001a17983 */ /* 0x000ea20000300800 */
[----:B------:R-:W-:-:S02]  /*1b850*/  LOP3.LUT R5, R164, 0xffff, RZ, 0xc0, !PT ;  /* 0x0000ffffa4057812 */ /* 0x000fc400078ec0ff */
[----:B------:R-:W-:Y:S01]  /*1b860*/  LOP3.LUT R4, R165, 0xffff, RZ, 0xc0, !PT ;  /* 0x0000ffffa5047812 */ /* 0x000fe200078ec0ff */
[----:B------:R-:W3:Y:S01]  /*1b870*/  LDL.LU R162, [R1+0x1284] ;  /* 0x0012840001a27983 */ /* 0x000ee20000300800 */
[----:B------:R-:W-:-:S03]  /*1b880*/  LOP3.LUT R3, R166, 0xffff, RZ, 0xc0, !PT ;  /* 0x0000ffffa6037812 */ /* 0x000fc600078ec0ff */
[----:B------:R-:W4:Y:S01]  /*1b890*/  LDL.LU R163, [R1+0x1280] ;  /* 0x0012800001a37983 */ /* 0x000f220000300800 */
[----:B------:R-:W-:-:S03]  /*1b8a0*/  LOP3.LUT R0, R167, 0xffff, RZ, 0xc0, !PT ;  /* 0x0000ffffa7007812 */ /* 0x000fc600078ec0ff */
[----:B------:R-:W2:Y:S01]  /*1b8b0*/  LDL.LU R164, [R1+0x127c] ;  /* 0x00127c0001a47983 */ /* 0x000ea20000300800 */
[----:B------:R-:W-:-:S03]  /*1b8c0*/  PRMT R10, R5, 0x3340, R4 ;  /* 0x00003340050a7816 */ /* 0x000fc60000000004 */
[----:B------:R-:W3:Y:S01]  /*1b8d0*/  LDL.LU R165, [R1+0x1278] ;  /* 0x0012780001a57983 */ /* 0x000ee20000300800 */
[----:B------:R-:W-:-:S03]  /*1b8e0*/  LOP3.LUT R5, R168, 0xffff, RZ, 0xc0, !PT ;  /* 0x0000ffffa8057812 */ /* 0x000fc600078ec0ff */
[----:B------:R-:W4:Y:S04]  /*1b8f0*/  LDL.LU R166, [R1+0x1274] ;  /* 0x0012740001a67983 */ /* 0x000f280000300800 */
[----:B------:R-:W2:Y:S04]  /*1b900*/  LDL.LU R167, [R1+0x1270] ;  /* 0x0012700001a77983 */ /* 0x000ea80000300800 */
[----:B------:R-:W3:Y:S04]  /*1b910*/  LDL R13, [R1+0x48c] ;  /* 0x00048c00010d7983 */ /* 0x000ee80000100800 */
[----:B------:R-:W4:Y:S04]  /*1b920*/  LDL.LU R168, [R1+0x126c] ;  /* 0x00126c0001a87983 */ /* 0x000f280000300800 */
[----:B------:R-:W2:Y:S01]  /*1b930*/  LDL R14, [R1+0x488] ;  /* 0x00048800010e7983 */ /* 0x000ea20000100800 */
[----:B------:R-:W-:-:S02]  /*1b940*/  LOP3.LUT R4, R169, 0xffff, RZ, 0xc0, !PT ;  /* 0x0000ffffa9047812 */ /* 0x000fc400078ec0ff */
[----:B------:R-:W-:Y:S01]  /*1b950*/  PRMT R9, R3, 0x3340, R0 ;  /* 0x0000334003097816 */ /* 0x000fe20000000000 */
[----:B------:R-:W4:Y:S01]  /*1b960*/  LDL.LU R169, [R1+0x1268] ;  /* 0x0012680001a97983 */ /* 0x000f220000300800 */
[----:B------:R-:W-:Y:S02]  /*1b970*/  LOP3.LUT R3, R170, 0xffff, RZ, 0xc0, !PT ;  /* 0x0000ffffaa037812 */ /* 0x000fe400078ec0ff */
[----:B------:R-:W-:Y:S01]  /*1b980*/  LOP3.LUT R0, R171, 0xffff, RZ, 0xc0, !PT ;  /* 0x0000ffffab007812 */ /* 0x000fe200078ec0ff */
[----:B------:R-:W4:Y:S01]  /*1b990*/  LDL.LU R170, [R1+0x1264] ;  /* 0x0012640001aa7983 */ /* 0x000f220000300800 */
[----:B------:R-:W-:Y:S02]  /*1b9a0*/  PRMT R8, R5, 0x3340, R4 ;  /* 0x0000334005087816 */ /* 0x000fe40000000004 */
[----:B------:R-:W-:Y:S01]  /*1b9b0*/  LOP3.LUT R5, R172, 0xffff, RZ, 0xc0, !PT ;  /* 0x0000ffffac057812 */ /* 0x000fe200078ec0ff */
[----:B------:R-:W4:Y:S01]  /*1b9c0*/  LDL.LU R171, [R1+0x1260] ;  /* 0x0012600001ab7983 */ /* 0x000f220000300800 */
[----:B------:R-:W-:-:S03]  /*1b9d0*/  LOP3.LUT R4, R175, 0xffff, RZ, 0xc0, !PT ;  /* 0x0000ffffaf047812 */ /* 0x000fc600078ec0ff */
[----:B------:R-:W4:Y:S04]  /*1b9e0*/  LDL.LU R172, [R1+0x125c] ;  /* 0x00125c0001ac7983 */ /* 0x000f280000300800 */
[----:B------:R-:W4:Y:S01]  /*1b9f0*/  LDL.LU R175, [R1+0x1258] ;  /* 0x0012580001af7983 */ /* 0x000f220000300800 */
[----:B------:R-:W-:Y:S02]  /*1ba00*/  PRMT R6, R3, 0x3340, R0 ;  /* 0x0000334003067816 */ /* 0x000fe40000000000 */
[----:B------:R-:W-:Y:S01]  /*1ba10*/  LOP3.LUT R3, R173, 0xffff, RZ, 0xc0, !PT ;  /* 0x0000ffffad037812 */ /* 0x000fe200078ec0ff */
[----:B------:R-:W4:Y:S01]  /*1ba20*/  LDL R18, [R1+0x44c] ;  /* 0x00044c0001127983 */ /* 0x000f220000100800 */
[----:B------:R-:W-:-:S03]  /*1ba30*/  LOP3.LUT R0, R174, 0xffff, RZ, 0xc0, !PT ;  /* 0x0000ffffae007812 */ /* 0x000fc600078ec0ff */
[----:B------:R-:W4:Y:S04]  /*1ba40*/  LDL.LU R173, [R1+0x1254] ;  /* 0x0012540001ad7983 */ /* 0x000f280000300800 */
[----:B------:R-:W4:Y:S04]  /*1ba50*/  LDL R19, [R1+0x448] ;  /* 0x0004480001137983 */ /* 0x000f280000100800 */
[----:B------:R-:W4:Y:S01]  /*1ba60*/  LDL.LU R174, [R1+0x1250] ;  /* 0x0012500001ae7983 */ /* 0x000f220000300800 */
[----:B------:R-:W-:-:S03]  /*1ba70*/  PRMT R7, R5, 0x3340, R4 ;  /* 0x0000334005077816 */ /* 0x000fc60000000004 */
[----:B------:R-:W4:Y:S04]  /*1ba80*/  LDL R17, [R1+0x408] ;  /* 0x0004080001117983 */ /* 0x000f280000100800 */
[----:B------:R-:W4:Y:S01]  /*1ba90*/  LDL R16, [R1+0x40c] ;  /* 0x00040c0001107983 */ /* 0x000f220000100800 */
[----:B------:R-:W-:-:S03]  /*1baa0*/  PRMT R5, R10, 0x5410, R9 ;  /* 0x000054100a057816 */ /* 0x000fc60000000009 */
[----:B------:R-:W4:Y:S01]  /*1bab0*/  LDL R15, [R1+0x3c8] ;  /* 0x0003c800010f7983 */ /* 0x000f220000100800 */
[----:B------:R-:W-:Y:S02]  /*1bac0*/  PRMT R6, R8, 0x5410, R6 ;  /* 0x0000541008067816 */ /* 0x000fe40000000006 */
[----:B------:R-:W-:Y:S01]  /*1bad0*/  PRMT R4, R12, 0x5410, R11 ;  /* 0x000054100c047816 */ /* 0x000fe2000000000b */
[----:B------:R-:W4:Y:S04]  /*1bae0*/  LDL R10, [R1+0x34c] ;  /* 0x00034c00010a7983 */ /* 0x000f280000100800 */
[----:B------:R-:W4:Y:S04]  /*1baf0*/  LDL R12, [R1+0x38c] ;  /* 0x00038c00010c7983 */ /* 0x000f280000100800 */
[----:B------:R-:W4:Y:S01]  /*1bb00*/  LDL R11, [R1+0x348] ;  /* 0x00034800010b7983 */ /* 0x000f220000100800 */
[----:B------:R-:W-:-:S04]  /*1bb10*/  PRMT R0, R3, 0x3340, R0 ;  /* 0x0000334003007816 */ /* 0x000fc80000000000 */
[----:B------:R-:W-:-:S05]  /*1bb20*/  PRMT R7, R7, 0x5410, R0 ;  /* 0x0000541007077816 */ /* 0x000fca0000000000 */
[----:B------:R0:W-:Y:S01]  /*1bb30*/  STS.128 [R2+UR58+0x4000], R4 ;  /* 0x0040000402007988 */ /* 0x0001e20008000c3a */
[----:B---3--:R-:W-:-:S03]  /*1bb40*/  @!P0 IMAD.MOV.U32 R8, RZ, RZ, R13 ;  /* 0x000000ffff088224 */ /* 0x008fc600078e000d */
[----:B------:R-:W3:Y:S01]  /*1bb50*/  LDL R13, [R1+0x388] ;  /* 0x00038800010d7983 */ /* 0x000ee20000100800 */
[----:B--2---:R-:W-:-:S03]  /*1bb60*/  @!P0 IMAD.MOV.U32 R9, RZ, RZ, R14 ;  /* 0x000000ffff098224 */ /* 0x004fc600078e000e */
[----:B------:R-:W2:Y:S04]  /*1bb70*/  LDL R14, [R1+0x3cc] ;  /* 0x0003cc00010e7983 */ /* 0x000ea80000100800 */
[----:B0-----:R-:W3:Y:S04]  /*1bb80*/  LDL.LU R2, [R1+0x1f8] ;  /* 0x0001f80001027983 */ /* 0x001ee80000300800 */
[----:B------:R-:W3:Y:S01]  /*1bb90*/  LDL R6, [R1+0x2cc] ;  /* 0x0002cc0001067983 */ /* 0x000ee20000100800 */
[----:B----4-:R-:W-:-:S03]  /*1bba0*/  PRMT R171, RZ, 0x7610, R171 ;  /* 0x00007610ffab7816 */ /* 0x010fc600000000ab */
[----:B------:R-:W4:Y:S01]  /*1bbb0*/  LDL R7, [R1+0x2c8] ;  /* 0x0002c80001077983 */ /* 0x000f220000100800 */
[----:B------:R-:W-:-:S06]  /*1bbc0*/  PRMT R175, RZ, 0x7610, R175 ;  /* 0x00007610ffaf7816 */ /* 0x000fcc00000000af */
[----:B------:R-:W4:Y:S04]  /*1bbd0*/  @!P0 LDG.E.U8 R175, desc[UR56][R8.64] ;  /* 0x0000003808af8981 */ /* 0x000f28000c1e1100 */
[----:B------:R-:W4:Y:S04]  /*1bbe0*/  LDL R9, [R1+0x308] ;  /* 0x0003080001097983 */ /* 0x000f280000100800 */
[----:B------:R-:W4:Y:S01]  /*1bbf0*/  LDL R8, [R1+0x30c] ;  /* 0x00030c0001087983 */ /* 0x000f220000100800 */
[----:B------:R-:W-:Y:S01]  /*1bc00*/  PRMT R174, RZ, 0x7610, R174 ;  /* 0x00007610ffae7816 */ /* 0x000fe200000000ae */
[----:B------:R-:W-:-:S02]  /*1bc10*/  @!P0 IMAD.MOV.U32 R4, RZ, RZ, R18 ;  /* 0x000000ffff048224 */ /* 0x000fc400078e0012 */
[----:B------:R-:W-:Y:S01]  /*1bc20*/  @!P0 IMAD.MOV.U32 R5, RZ, RZ, R19 ;  /* 0x000000ffff058224 */ /* 0x000fe200078e0013 */
[----:B------:R-:W-:-:S04]  /*1bc30*/  PRMT R173, RZ, 0x7610, R173 ;  /* 0x00007610ffad7816 */ /* 0x000fc800000000ad */
[----:B------:R0:W4:Y:S01]  /*1bc40*/  @!P0 LDG.E.U8 R174, desc[UR56][R4.64] ;  /* 0x0000003804ae8981 */ /* 0x000122000c1e1100 */
[----:B------:R-:W-:Y:S01]  /*1bc50*/  PRMT R172, RZ, 0x7610, R172 ;  /* 0x00007610ffac7816 */ /* 0x000fe200000000ac */
[----:B0-----:R-:W-:Y:S02]  /*1bc60*/  @!P0 IMAD.MOV.U32 R4, RZ, RZ, R16 ;  /* 0x000000ffff048224 */ /* 0x001fe400078e0010 */
[----:B------:R-:W-:Y:S01]  /*1bc70*/  @!P0 IMAD.MOV.U32 R5, RZ, RZ, R17 ;  /* 0x000000ffff058224 */ /* 0x000fe200078e0011 */
[----:B------:R-:W-:Y:S01]  /*1bc80*/  PRMT R170, RZ, 0x7610, R170 ;  /* 0x00007610ffaa7816 */ /* 0x000fe200000000aa */
[----:B------:R-:W4:Y:S04]  /*1bc90*/  LDL R16, [R1+0x1fc] ;  /* 0x0001fc0001107983 */ /* 0x000f280000100800 */
[----:B------:R0:W4:Y:S02]  /*1bca0*/  @!P0 LDG.E.U8 R173, desc[UR56][R4.64] ;  /* 0x0000003804ad8981 */ /* 0x000124000c1e1100 */
[----:B0-----:R-:W-:-:S02]  /*1bcb0*/  @!P0 IMAD.MOV.U32 R5, RZ, RZ, R15 ;  /* 0x000000ffff058224 */ /* 0x001fc400078e000f */
[----:B------:R-:W4:Y:S01]  /*1bcc0*/  LDL R15, [R1+0x248] ;  /* 0x00024800010f7983 */ /* 0x000f220000100800 */
[----:B------:R-:W-:Y:S01]  /*1bcd0*/  PRMT R169, RZ, 0x7610, R169 ;  /* 0x00007610ffa97816 */ /* 0x000fe200000000a9 */
[----:B--2---:R-:W-:Y:S02]  /*1bce0*/  @!P0 IMAD.MOV.U32 R4, RZ, RZ, R14 ;  /* 0x000000ffff048224 */ /* 0x004fe400078e000e */
[----:B------:R-:W2:Y:S04]  /*1bcf0*/  LDL R14, [R1+0x24c] ;  /* 0x00024c00010e7983 */ /* 0x000ea80000100800 */
[----:B------:R0:W2:Y:S02]  /*1bd00*/  @!P0 LDG.E.U8 R172, desc[UR56][R4.64] ;  /* 0x0000003804ac8981 */ /* 0x0000a4000c1e1100 */
[----:B0-----:R-:W-:-:S02]  /*1bd10*/  @!P0 IMAD.MOV.U32 R4, RZ, RZ, R12 ;  /* 0x000000ffff048224 */ /* 0x001fc400078e000c */
[----:B---3--:R-:W-:Y:S01]  /*1bd20*/  @!P0 IMAD.MOV.U32 R5, RZ, RZ, R13 ;  /* 0x000000ffff058224 */ /* 0x008fe200078e000d */
[----:B------:R-:W3:Y:S04]  /*1bd30*/  LDL R12, [R1+0x20c] ;  /* 0x00020c00010c7983 */ /* 0x000ee80000100800 */
[----:B------:R0:W3:Y:S04]  /*1bd40*/  @!P0 LDG.E.U8 R171, desc[UR56][R4.64] ;  /* 0x0000003804ab8981 */ /* 0x0000e8000c1e1100 */
[----:B------:R-:W3:Y:S01]  /*1bd50*/  LDL R13, [R1+0x208] ;  /* 0x00020800010d7983 */ /* 0x000ee20000100800 */
[----:B0-----:R-:W-:-:S02]  /*1bd60*/  @!P0 IMAD.MOV.U32 R4, RZ, RZ, R10 ;  /* 0x000000ffff048224 */ /* 0x001fc400078e000a */
[----:B------:R-:W-:Y:S01]  /*1bd70*/  @!P0 IMAD.MOV.U32 R5, RZ, RZ, R11 ;  /* 0x000000ffff058224 */ /* 0x000fe200078e000b */
[----:B------:R-:W2:Y:S04]  /*1bd80*/  LDL R10, [R1+0x28c] ;  /* 0x00028c00010a7983 */ /* 0x000ea80000100800 */
[----:B------:R-:W3:Y:S04]  /*1bd90*/  LDL R11, [R1+0x288] ;  /* 0x00028800010b7983 */ /* 0x000ee80000100800 */
[----:B------:R4:W3:Y:S02]  /*1bda0*/  @!P0 LDG.E.U8 R170, desc[UR56][R4.64] ;  /* 0x0000003804aa8981 */ /* 0x0008e4000c1e1100 */
[----:B----4-:R-:W-:-:S02]  /*1bdb0*/  @!P0 IMAD.MOV.U32 R4, RZ, RZ, R8 ;  /* 0x000000ffff048224 */ /* 0x010fc400078e0008 */
[----:B------:R-:W-:Y:S01]  /*1bdc0*/  @!P0 IMAD.MOV.U32 R5, RZ, RZ, R9 ;  /* 0x000000ffff058224 */ /* 0x000fe200078e0009 */
[----:B------:R-:W4:Y:S04]  /*1bdd0*/  LDL R8, [R1+0x8f0] ;  /* 0x0008f00001087983 */ /* 0x000f280000100800 */
[----:B------:R-:W4:Y:S04]  /*1bde0*/  LDL R9, [R1+0x8ec] ;  /* 0x0008ec0001097983 */ /* 0x000f280000100800 */
[----:B------:R0:W4:Y:S02]  /*1bdf0*/  @!P0 LDG.E.U8 R169, desc[UR56][R4.64] ;  /* 0x0000003804a98981 */ /* 0x000124000c1e1100 */
[----:B0-----:R-:W-:-:S02]  /*1be00*/  @!P0 IMAD.MOV.U32 R4, RZ, RZ, R6 ;  /* 0x000000ffff048224 */ /* 0x001fc400078e0006 */
[----:B------:R-:W4:Y:S01]  /*1be10*/  LDL R6, [R1+0x584] ;  /* 0x0005840001067983 */ /* 0x000f220000100800 */
[----:B------:R-:W-:Y:S01]  /*1be20*/  PRMT R168, RZ, 0x7610, R168 ;  /* 0x00007610ffa87816 */ /* 0x000fe200000000a8 */
[----:B------:R-:W-:Y:S02]  /*1be30*/  @!P0 IMAD.MOV.U32 R5, RZ, RZ, R7 ;  /* 0x000000ffff058224 */ /* 0x000fe400078e0007 */
[----:B------:R-:W4:Y:S01]  /*1be40*/  LDL R7, [R1+0x580] ;  /* 0x0005800001077983 */ /* 0x000f220000100800 */
[----:B------:R-:W-:-:S03]  /*1be50*/  PRMT R167, RZ, 0x7610, R167 ;  /* 0x00007610ffa77816 */ /* 0x000fc600000000a7 */
[----:B------:R2:W4:Y:S01]  /*1be60*/  @!P0 LDG.E.U8 R168, desc[UR56][R4.64] ;  /* 0x0000003804a88981 */ /* 0x000522000c1e1100 */
[----:B------:R-:W-:Y:S02]  /*1be70*/  PRMT R166, RZ, 0x7610, R166 ;  /* 0x00007610ffa67816 */ /* 0x000fe400000000a6 */
[----:B------:R-:W-:Y:S02]  /*1be80*/  PRMT R165, RZ, 0x7610, R165 ;  /* 0x00007610ffa57816 */ /* 0x000fe400000000a5 */
[----:B------:R-:W-:Y:S01]  /*1be90*/  PRMT R164, RZ, 0x7610, R164 ;  /* 0x00007610ffa47816 */ /* 0x000fe200000000a4 */
[----:B--2---:R-:W-:Y:S02]  /*1bea0*/  @!P0 IMAD.MOV.U32 R4, RZ, RZ, R10 ;  /* 0x000000ffff048224 */ /* 0x004fe400078e000a */
[----:B------:R-:W2:Y:S01]  /*1beb0*/  LDL R10, [R1+0x544] ;  /* 0x00054400010a7983 */ /* 0x000ea20000100800 */
[----:B---3--:R-:W-:-:S03]  /*1bec0*/  @!P0 IMAD.MOV.U32 R5, RZ, RZ, R11 ;  /* 0x000000ffff058224 */ /* 0x008fc600078e000b */
[----:B------:R-:W3:Y:S04]  /*1bed0*/  LDL R11, [R1+0x540] ;  /* 0x00054000010b7983 */ /* 0x000ee80000100800 */
[----:B------:R0:W3:Y:S02]  /*1bee0*/  @!P0 LDG.E.U8 R167, desc[UR56][R4.64] ;  /* 0x0000003804a78981 */ /* 0x0000e4000c1e1100 */
[----:B0-----:R-:W-:Y:S02]  /*1bef0*/  @!P0 IMAD.MOV.U32 R4, RZ, RZ, R14 ;  /* 0x000000ffff048224 */ /* 0x001fe400078e000e */
[----:B------:R-:W-:Y:S01]  /*1bf00*/  @!P0 IMAD.MOV.U32 R5, RZ, RZ, R15 ;  /* 0x000000ffff058224 */ /* 0x000fe200078e000f */
[----:B------:R-:W3:Y:S04]  /*1bf10*/  LDL R14, [R1+0x484] ;  /* 0x00048400010e7983 */ /* 0x000ee80000100800 */
[----:B------:R0:W3:Y:S04]  /*1bf20*/  @!P0 LDG.E.U8 R166, desc[UR56][R4.64] ;  /* 0x0000003804a68981 */ /* 0x0000e8000c1e1100 */
[----:B------:R-:W3:Y:S01]  /*1bf30*/  LDL R15, [R1+0x480] ;  /* 0x00048000010f7983 */ /* 0x000ee20000100800 */
[----:B0-----:R-:W-:-:S02]  /*1bf40*/  @!P0 IMAD.MOV.U32 R4, RZ, RZ, R12 ;  /* 0x000000ffff048224 */ /* 0x001fc400078e000c */
[----:B------:R-:W-:Y:S01]  /*1bf50*/  @!P0 IMAD.MOV.U32 R5, RZ, RZ, R13 ;  /* 0x000000ffff058224 */ /* 0x000fe200078e000d */
[----:B------:R-:W-:Y:S01]  /*1bf60*/  PRMT R163, RZ, 0x7610, R163 ;  /* 0x00007610ffa37816 */ /* 0x000fe200000000a3 */
[----:B------:R-:W3:Y:S04]  /*1bf70*/  LDL R13, [R1+0x440] ;  /* 0x00044000010d7983 */ /* 0x000ee80000100800 */
[----:B------:R4:W3:Y:S04]  /*1bf80*/  @!P0 LDG.E.U8 R165, desc[UR56][R4.64] ;  /* 0x0000003804a58981 */ /* 0x0008e8000c1e1100 */
[----:B------:R-:W3:Y:S01]  /*1bf90*/  LDL R12, [R1+0x444] ;  /* 0x00044400010c7983 */ /* 0x000ee20000100800 */
[----:B----4-:R-:W-:-:S02]  /*1bfa0*/  @!P0 IMAD.MOV.U32 R4, RZ, RZ, R8 ;  /* 0x000000ffff048224 */ /* 0x010fc400078e0008 */
[----:B------:R-:W-:Y:S01]  /*1bfb0*/  @!P0 IMAD.MOV.U32 R5, RZ, RZ, R9 ;  /* 0x000000ffff058224 */ /* 0x000fe200078e0009 */
[----:B------:R-:W4:Y:S04]  /*1bfc0*/  LDL R8, [R1+0x504] ;  /* 0x0005040001087983 */ /* 0x000f280000100800 */
[----:B------:R-:W4:Y:S04]  /*1bfd0*/  LDL R9, [R1+0x500] ;  /* 0x0005000001097983 */ /* 0x000f280000100800 */
[----:B------:R0:W4:Y:S02]  /*1bfe0*/  @!P0 LDG.E.U8 R164, desc[UR56][R4.64] ;  /* 0x0000003804a48981 */ /* 0x000124000c1e1100 */
[----:B0-----:R-:W-:-:S02]  /*1bff0*/  @!P0 IMAD.MOV.U32 R4, RZ, RZ, R6 ;  /* 0x000000ffff048224 */ /* 0x001fc400078e0006 */
[----:B------:R-:W4:Y:S01]  /*1c000*/  LDL R6, [R1+0x4c4] ;  /* 0x0004c40001067983 */ /* 0x000f220000100800 */
[----:B------:R-:W-:-:S03]  /*1c010*/  @!P0 IMAD.MOV.U32 R5, RZ, RZ, R7 ;  /* 0x000000ffff058224 */ /* 0x000fc600078e0007 */
[----:B------:R-:W4:Y:S01]  /*1c020*/  LDL R7, [R1+0x4c0] ;  /* 0x0004c00001077983 */ /* 0x000f220000100800 */
[----:B------:R-:W-:-:S03]  /*1c030*/  PRMT R162, RZ, 0x7610, R162 ;  /* 0x00007610ffa27816 */ /* 0x000fc600000000a2 */
[----:B------:R2:W4:Y:S01]  /*1c040*/  @!P0 LDG.E.U8 R163, desc[UR56][R4.64] ;  /* 0x0000003804a38981 */ /* 0x000522000c1e1100 */
[----:B------:R-:W-:Y:S01]  /*1c050*/  PRMT R161, RZ, 0x7610, R161 ;  /* 0x00007610ffa17816 */ /* 0x000fe200000000a1 */
[----:B--2---:R-:W-:Y:S02]  /*1c060*/  @!P0 IMAD.MOV.U32 R4, RZ, RZ, R10 ;  /* 0x000000ffff048224 */ /* 0x004fe400078e000a */
[----:B------:R-:W2:Y:S01]  /*1c070*/  LDL R10, [R1+0x404] ;  /* 0x00040400010a7983 */ /* 0x000ea20000100800 */
[----:B---3--:R-:W-:-:S03]  /*1c080*/  @!P0 IMAD.MOV.U32 R5, RZ, RZ, R11 ;  /* 0x000000ffff058224 */ /* 0x008fc600078e000b */
[----:B------:R-:W3:Y:S04]  /*1c090*/  LDL R11, [R1+0x400] ;  /* 0x00040000010b7983 */ /* 0x000ee80000100800 */
[----:B------:R4:W3:Y:S02]  /*1c0a0*/  @!P0 LDG.E.U8 R162, desc[UR56][R4.64] ;  /* 0x0000003804a28981 */ /* 0x0008e4000c1e1100 */
[----:B----4-:R-:W-:Y:S02]  /*1c0b0*/  @!P0 IMAD.MOV.U32 R4, RZ, RZ, R8 ;  /* 0x000000ffff048224 */ /* 0x010fe400078e0008 */
[----:B------:R-:W4:Y:S01]  /*1c0c0*/  LDL R8, [R1+0x3c4] ;  /* 0x0003c40001087983 */ /* 0x000f220000100800 */
[----:B------:R-:W-:-:S03]  /*1c0d0*/  @!P0 IMAD.MOV.U32 R5, RZ, RZ, R9 ;  /* 0x000000ffff058224 */ /* 0x000fc600078e0009 */
[----:B------:R-:W4:Y:S04]  /*1c0e0*/  LDL R9, [R1+0x3c0] ;  /* 0x0003c00001097983 */ /* 0x000f280000100800 */
[----:B------:R0:W4:Y:S02]  /*1c0f0*/  @!P0 LDG.E.U8 R161, desc[UR56][R4.64] ;  /* 0x0000003804a18981 */ /* 0x000124000c1e1100 */
[----:B0-----:R-:W-:Y:S02]  /*1c100*/  @!P0 IMAD.MOV.U32 R4, RZ, RZ, R6 ;  /* 0x000000ffff048224 */ /* 0x001fe400078e0006 */
[----:B------:R-:W4:Y:S01]  /*1c110*/  LDL R6, [R1+0x384] ;  /* 0x0003840001067983 */ /* 0x000f220000100800 */
[----:B------:R-:W-:Y:S01]  /*1c120*/  PRMT R160, RZ, 0x7610, R160 ;  /* 0x00007610ffa07816 */ /* 0x000fe200000000a0 */
[----:B------:R-:W-:Y:S01]  /*1c130*/  @!P0 IMAD.MOV.U32 R5, RZ, RZ, R7 ;  /* 0x000000ffff058224 */ /* 0x000fe200078e0007 */
[----:B------:R-:W-:Y:S01]  /*1c140*/  PRMT R159, RZ, 0x7610, R159 ;  /* 0x00007610ff9f7816 */ /* 0x000fe2000000009f */
[----:B------:R-:W4:Y:S04]  /*1c150*/  LDL R7, [R1+0x380] ;  /* 0x0003800001077983 */ /* 0x000f280000100800 */
[----:B------:R0:W4:Y:S01]  /*1c160*/  @!P0 LDG.E.U8 R160, desc[UR56][R4.64] ;  /* 0x0000003804a08981 */ /* 0x000122000c1e1100 */
[----:B------:R-:W-:Y:S01]  /*1c170*/  PRMT R158, RZ, 0x7610, R158 ;  /* 0x00007610ff9e7816 */ /* 0x000fe2000000009e */
        /* <DEDUP_REMOVED lines=12> */
[----:B--2---:R-:W-:-:S03]  /*1c240*/  @!P0 IMAD.MOV.U32 R4, RZ, RZ, R10 ;  /* 0x000000ffff048224 */ /* 0x004fc600078e000a */
        /* <DEDUP_REMOVED lines=12> */
[----:B------:R-:W-:-:S02]  /*1c310*/  @!P0 IMAD.MOV.U32 R5, RZ, RZ, R7 ;  /* 0x000000ffff058224 */ /* 0x000fc400078e0007 */
        /* <DEDUP_REMOVED lines=28> */
[----:B0-----:R-:W-:-:S03]  /*1c4e0*/  @!P0 IMAD.MOV.U32 R4, RZ, RZ, R6 ;  /* 0x000000ffff048224 */ /* 0x001fc600078e0006 */
[----:B------:R-:W4:Y:S01]  /*1c4f0*/  LDL R6, [R1+0x57c] ;  /* 0x00057c0001067983 */ /* 0x000f220000100800 */
[----:B------:R-:W-:-:S03]  /*1c500*/  @!P0 IMAD.MOV.U32 R5, RZ, RZ, R7 ;  /* 0x000000ffff058224 */ /* 0x000fc600078e0007 */
[----:B------:R-:W4:Y:S04]  /*1c510*/  LDL R7, [R1+0x578] ;  /* 0x0005780001077983 */ /* 0x000f280000100800 */
        /* <DEDUP_REMOVED lines=38> */
[----:B----4-:R-:W-:-:S03]  /*1c780*/  @!P0 IMAD.MOV.U32 R4, RZ, RZ, R8 ;  /* 0x000000ffff048224 */ /* 0x010fc600078e0008 */
[----:B------:R-:W4:Y:S01]  /*1c790*/  LDL R8, [R1+0x3bc] ;  /* 0x0003bc0001087983 */ /* 0x000f220000100800 */
[----:B------:R-:W-:-:S03]  /*1c7a0*/  @!P0 IMAD.MOV.U32 R5, RZ, RZ, R9 ;  /* 0x000000ffff058224 */ /* 0x000fc600078e0009 */
[----:B------:R-:W4:Y:S04]  /*1c7b0*/  LDL R9, [R1+0x3b8] ;  /* 0x0003b80001097983 */ /* 0x000f280000100800 */
[----:B------:R0:W4:Y:S02]  /*1c7c0*/  @!P0 LDG.E.U8 R243, desc[UR56][R4.64] ;  /* 0x0000003804f38981 */ /* 0x000124000c1e1100 */
[----:B0-----:R-:W-:Y:S02]  /*1c7d0*/  @!P0 IMAD.MOV.U32 R4, RZ, RZ, R6 ;  /* 0x000000ffff048224 */ /* 0x001fe400078e0006 */
        /* <DEDUP_REMOVED lines=28> */
[----:B------:R0:W4:Y:S01]  /*1c9a0*/  @!P0 LDG.E.U8 R238, desc[UR56][R4.64] ;  /* 0x0000003804ee8981 */ /* 0x000122000c1e1100 */
[----:B------:R-:W-:-:S03]  /*1c9b0*/  PRMT R235, RZ, 0x7610, R235 ;  /* 0x00007610ffeb7816 */ /* 0x000fc600000000eb */
[----:B------:R-:W4:Y:S01]  /*1c9c0*/  LDL R14, [R1+0x534] ;  /* 0x00053400010e7983 */ /* 0x000f220000100800 */
[----:B0-----:R-:W-:Y:S02]  /*1c9d0*/  @!P0 IMAD.MOV.U32 R4, RZ, RZ, R12 ;  /* 0x000000ffff048224 */ /* 0x001fe400078e000c */
        /* <DEDUP_REMOVED lines=10> */
[----:B----4-:R-:W-:Y:S01]  /*1ca80*/  @!P0 IMAD.MOV.U32 R4, RZ, RZ, R8 ;  /* 0x000000ffff048224 */ /* 0x010fe200078e0008 */
[----:B------:R-:W-:Y:S01]  /*1ca90*/  PRMT R233, RZ, 0x7610, R233 ;  /* 0x00007610ffe97816 */ /* 0x000fe200000000e9 */
[----:B------:R-:W4:Y:S01]  /*1caa0*/  LDL R8, [R1+0x4b0] ;  /* 0x0004b00001087983 */ /* 0x000f220000100800 */
[----:B------:R-:W-:-:S03]  /*1cab0*/  @!P0 IMAD.MOV.U32 R5, RZ, RZ, R9 ;  /* 0x000000ffff058224 */ /* 0x000fc600078e0009 */
[----:B------:R-:W4:Y:S04]  /*1cac0*/  LDL R9, [R1+0x570] ;  /* 0x0005700001097983 */ /* 0x000f280000100800 */
[----:B------:R0:W4:Y:S02]  /*1cad0*/  @!P0 LDG.E.U8 R235, desc[UR56][R4.64] ;  /* 0x0000003804eb8981 */ /* 0x000124000c1e1100 */
[----:B0-----:R-:W-:Y:S02]  /*1cae0*/  @!P0 IMAD.MOV.U32 R4, RZ, RZ, R6 ;  /* 0x000000ffff048224 */ /* 0x001fe400078e0006 */
[----:B------:R-:W4:Y:S01]  /*1caf0*/  LDL R6, [R1+0x574] ;  /* 0x0005740001067983 */ /* 0x000f220000100800 */
[----:B------:R-:W-:-:S03]  /*1cb00*/  @!P0 IMAD.MOV.U32 R5, RZ, RZ, R7 ;  /* 0x000000ffff058224 */ /* 0x000fc600078e0007 */
[----:B------:R-:W4:Y:S04]  /*1cb10*/  LDL R7, [R1+0x4b4] ;  /* 0x0004b40001077983 */ /* 0x000f280000100800 */
[----:B------:R0:W4:Y:S01]  /*1cb20*/  @!P0 LDG.E.U8 R234, desc[UR56][R4.64] ;  /* 0x0000003804ea8981 */ /* 0x000122000c1e1100 */
[----:B------:R-:W-:-:S03]  /*1cb30*/  PRMT R232, RZ, 0x7610, R232 ;  /* 0x00007610ffe87816 */ /* 0x000fc600000000e8 */
[----:B------:R1:W-:Y:S01]  /*1cb40*/  STL [R1+0xe4c], R2 ;  /* 0x000e4c0201007387 */ /* 0x0003e20000100800 */
[----:B0-----:R-:W-:Y:S02]  /*1cb50*/  @!P0 IMAD.MOV.U32 R4, RZ, RZ, R16 ;  /* 0x000000ffff048224 */ /* 0x001fe400078e0010 */
[----:B------:R-:W-:Y:S02]  /*1cb60*/  @!P0 IMAD.MOV.U32 R5, RZ, RZ, R2 ;  /* 0x000000ffff058224 */ /* 0x000fe400078e0002 */
[----:B-1----:R-:W4:Y:S04]  /*1cb70*/  LDL.LU R2, [R1+0x230] ;  /* 0x0002300001027983 */ /* 0x002f280000300800 */
[----:B------:R2:W4:Y:S02]  /*1cb80*/  @!P0 LDG.E.U8 R233, desc[UR56][R4.64] ;  /* 0x0000003804e98981 */ /* 0x000524000c1e1100 */
[----:B--2---:R-:W-:-:S02]  /*1cb90*/  @!P0 IMAD.MOV.U32 R4, RZ, RZ, R10 ;  /* 0x000000ffff048224 */ /* 0x004fc400078e000a */
[----:B------:R-:W2:Y:S01]  /*1cba0*/  LDL R10, [R1+0x474] ;  /* 0x00047400010a7983 */ /* 0x000ea20000100800 */
[----:B---3--:R-:W-:-:S03]  /*1cbb0*/  @!P0 IMAD.MOV.U32 R5, RZ, RZ, R11 ;  /* 0x000000ffff058224 */ /* 0x008fc600078e000b */
[----:B------:R-:W3:Y:S04]  /*1cbc0*/  LDL R11, [R1+0x470] ;  /* 0x00047000010b7983 */ /* 0x000ee80000100800 */
[----:B------:R4:W3:Y:S02]  /*1cbd0*/  @!P0 LDG.E.U8 R232, desc[UR56][R4.64] ;  /* 0x0000003804e88981 */ /* 0x0008e4000c1e1100 */
[----:B----4-:R-:W-:Y:S02]  /*1cbe0*/  @!P0 IMAD.MOV.U32 R4, RZ, RZ, R6 ;  /* 0x000000ffff048224 */ /* 0x010fe400078e0006 */
        /* <DEDUP_REMOVED lines=16> */
[----:B------:R-:W-:Y:S01]  /*1ccf0*/  @!P0 IMAD.MOV.U32 R5, RZ, RZ, R8 ;  /* 0x000000ffff058224 */ /* 0x000fe200078e0008 */
[----:B------:R-:W4:Y:S04]  /*1cd00*/  LDL R7, [R1+0x3f4] ;  /* 0x0003f40001077983 */ /* 0x000f280000100800 */
[----:B------:R2:W4:Y:S04]  /*1cd10*/  @!P0 LDG.E.U8 R228, desc[UR56][R4.64] ;  /* 0x0000003804e48981 */ /* 0x000528000c1e1100 */
[----:B------:R-:W4:Y:S04]  /*1cd20*/  LDL R8, [R1+0x3f0] ;  /* 0x0003f00001087983 */ /* 0x000f280000100800 */
[----:B------:R-:W4:Y:S04]  /*1cd30*/  LDL.LU R15, [R1+0x1ec] ;  /* 0x0001ec00010f7983 */ /* 0x000f280000300800 */
[----:B------:R-:W4:Y:S04]  /*1cd40*/  LDL.LU R16, [R1+0x1e8] ;  /* 0x0001e80001107983 */ /* 0x000f280000300800 */
[----:B------:R-:W4:Y:S04]  /*1cd50*/  LDL R20, [R1+0x3b0] ;  /* 0x0003b00001147983 */ /* 0x000f280000100800 */
[----:B------:R-:W4:Y:S04]  /*1cd60*/  LDL R19, [R1+0x370] ;  /* 0x0003700001137983 */ /* 0x000f280000100800 */
[----:B------:R-:W4:Y:S04]  /*1cd70*/  LDL R17, [R1+0x374] ;  /* 0x0003740001117983 */ /* 0x000f280000100800 */
[----:B------:R-:W4:Y:S04]  /*1cd80*/  LDL R14, [R1+0x330] ;  /* 0x00033000010e7983 */ /* 0x000f280000100800 */
[----:B------:R-:W4:Y:S01]  /*1cd90*/  LDL R13, [R1+0x334] ;  /* 0x00033400010d7983 */ /* 0x000f220000100800 */
[----:B--2---:R-:W-:-:S02]  /*1cda0*/  @!P0 IMAD.MOV.U32 R4, RZ, RZ, R10 ;  /* 0x000000ffff048224 */ /* 0x004fc400078e000a */
[----:B---3--:R-:W-:-:S05]  /*1cdb0*/  @!P0 IMAD.MOV.U32 R5, RZ, RZ, R11 ;  /* 0x000000ffff058224 */ /* 0x008fca00078e000b */
[----:B------:R4:W2:Y:S02]  /*1cdc0*/  @!P0 LDG.E.U8 R227, desc[UR56][R4.64] ;  /* 0x0000003804e38981 */ /* 0x0008a4000c1e1100 */
[----:B----4-:R-:W-:Y:S02]  /*1cdd0*/  @!P0 IMAD.MOV.U32 R4, RZ, RZ, R6 ;  /* 0x000000ffff048224 */ /* 0x010fe400078e0006 */
[----:B------:R-:W3:Y:S04]  /*1cde0*/  LDL R6, [R1+0x3b4] ;  /* 0x0003b40001067983 */ /* 0x000ee80000100800 */
[----:B------:R-:W4:Y:S04]  /*1cdf0*/  LDL.LU R18, [R1+0x1dc] ;  /* 0x0001dc0001127983 */ /* 0x000f280000300800 */
[----:B------:R-:W2:Y:S04]  /*1ce00*/  LDL.LU R23, [R1+0x1d8] ;  /* 0x0001d80001177983 */ /* 0x000ea80000300800 */
[----:B------:R-:W4:Y:S04]  /*1ce10*/  LDL R12, [R1+0x2f0] ;  /* 0x0002f000010c7983 */ /* 0x000f280000100800 */
[----:B------:R-:W2:Y:S01]  /*1ce20*/  LDL R11, [R1+0x2f4] ;  /* 0x0002f400010b7983 */ /* 0x000ea20000100800 */
[----:B------:R-:W-:Y:S01]  /*1ce30*/  PRMT R226, RZ, 0x7610, R226 ;  /* 0x00007610ffe27816 */ /* 0x000fe200000000e2 */
[----:B------:R-:W-:-:S02]  /*1ce40*/  @!P0 IMAD.MOV.U32 R5, RZ, RZ, R9 ;  /* 0x000000ffff058224 */ /* 0x000fc400078e0009 */
[----:B------:R-:W4:Y:S04]  /*1ce50*/  LDL R10, [R1+0x2b0] ;  /* 0x0002b000010a7983 */ /* 0x000f280000100800 */
[----:B------:R-:W4:Y:S01]  /*1ce60*/  LDL R9, [R1+0x2b4] ;  /* 0x0002b40001097983 */ /* 0x000f220000100800 */
[----:B------:R-:W-:-:S03]  /*1ce70*/  PRMT R225, RZ, 0x7610, R225 ;  /* 0x00007610ffe17816 */ /* 0x000fc600000000e1 */
[----:B------:R0:W4:Y:S02]  /*1ce80*/  @!P0 LDG.E.U8 R226, desc[UR56][R4.64] ;  /* 0x0000003804e28981 */ /* 0x000124000c1e1100 */
[----:B0-----:R-:W-:Y:S02]  /*1ce90*/  @!P0 IMAD.MOV.U32 R4, RZ, RZ, R7 ;  /* 0x000000ffff048224 */ /* 0x001fe400078e0007 */
[----:B------:R-:W4:Y:S01]  /*1cea0*/  LDL R7, [R1+0x274] ;  /* 0x0002740001077983 */ /* 0x000f220000100800 */
[----:B------:R-:W-:-:S03]  /*1ceb0*/  @!P0 IMAD.MOV.U32 R5, RZ, RZ, R8 ;  /* 0x000000ffff058224 */ /* 0x000fc600078e0008 */
[----:B------:R-:W4:Y:S04]  /*1cec0*/  LDL R8, [R1+0x270] ;  /* 0x0002700001087983 */ /* 0x000f280000100800 */
[----:B------:R3:W4:Y:S02]  /*1ced0*/  @!P0 LDG.E.U8 R225, desc[UR56][R4.64] ;  /* 0x0000003804e18981 */ /* 0x000724000c1e1100 */
[----:B---3--:R-:W-:Y:S02]  /*1cee0*/  @!P0 IMAD.MOV.U32 R4, RZ, RZ, R6 ;  /* 0x000000ffff048224 */ /* 0x008fe400078e0006 */
[----:B------:R-:W3:Y:S01]  /*1cef0*/  LDL R6, [R1+0x234] ;  /* 0x0002340001067983 */ /* 0x000ee20000100800 */
[----:B------:R-:W-:Y:S01]  /*1cf00*/  PRMT R224, RZ, 0x7610, R224 ;  /* 0x00007610ffe07816 */ /* 0x000fe200000000e0 */
[----:B------:R-:W-:Y:S01]  /*1cf10*/  @!P0 IMAD.MOV.U32 R5, RZ, RZ, R20 ;  /* 0x000000ffff058224 */ /* 0x000fe200078e0014 */
        /* <DEDUP_REMOVED lines=11> */
[----:B--2---:R-:W-:Y:S02]  /*1cfd0*/  @!P0 IMAD.MOV.U32 R4, RZ, RZ, R11 ;  /* 0x000000ffff048224 */ /* 0x004fe400078e000b */
[----:B----4-:R-:W-:-:S05]  /*1cfe0*/  @!P0 IMAD.MOV.U32 R5, RZ, RZ, R12 ;  /* 0x000000ffff058224 */ /* 0x010fca00078e000c */
[----:B------:R0:W2:Y:S01]  /*1cff0*/  @!P0 LDG.E.U8 R217, desc[UR56][R4.64] ;  /* 0x0000003804d98981 */ /* 0x0000a2000c1e1100 */
[----:B------:R-:W-:Y:S01]  /*1d000*/  PRMT R3, RZ, 0x7610, R3 ;  /* 0x00007610ff037816 */ /* 0x000fe20000000003 */
[----:B0-----:R-:W-:Y:S02]  /*1d010*/  @!P0 IMAD.MOV.U32 R4, RZ, RZ, R9 ;  /* 0x000000ffff048224 */ /* 0x001fe400078e0009 */
[----:B------:R-:W-:-:S05]  /*1d020*/  @!P0 IMAD.MOV.U32 R5, RZ, RZ, R10 ;  /* 0x000000ffff058224 */ /* 0x000fca00078e000a */
[----:B------:R0:W4:Y:S01]  /*1d030*/  @!P0 LDG.E.U8 R216, desc[UR56][R4.64] ;  /* 0x0000003804d88981 */ /* 0x000122000c1e1100 */
[----:B------:R-:W-:Y:S01]  /*1d040*/  PRMT R0, RZ, 0x7610, R0 ;  /* 0x00007610ff007816 */ /* 0x000fe20000000000 */
[----:B0-----:R-:W-:Y:S02]  /*1d050*/  @!P0 IMAD.MOV.U32 R4, RZ, RZ, R7 ;  /* 0x000000ffff048224 */ /* 0x001fe400078e0007 */
[----:B------:R-:W-:Y:S01]  /*1d060*/  @!P0 IMAD.MOV.U32 R5, RZ, RZ, R8 ;  /* 0x000000ffff058224 */ /* 0x000fe200078e0008 */
[----:B------:R-:W-:-:S04]  /*1d070*/  LOP3.LUT R7, R15, 0xffff, RZ, 0xc0, !PT ;  /* 0x0000ffff0f077812 */ /* 0x000fc800078ec0ff */
[----:B------:R0:W4:Y:S02]  /*1d080*/  @!P0 LDG.E.U8 R3, desc[UR56][R4.64] ;  /* 0x0000003804038981 */ /* 0x000124000c1e1100 */
[----:B0-----:R-:W-:Y:S02]  /*1d090*/  @!P0 IMAD.MOV.U32 R5, RZ, RZ, R2 ;  /* 0x000000ffff058224 */ /* 0x001fe400078e0002 */
[----:B---3--:R-:W-:Y:S01]  /*1d0a0*/  @!P0 IMAD.MOV.U32 R4, RZ, RZ, R6 ;  /* 0x000000ffff048224 */ /* 0x008fe200078e0006 */
[----:B------:R-:W-:-:S04]  /*1d0b0*/  LOP3.LUT R6, R151, 0xffff, RZ, 0xc0, !PT ;  /* 0x0000ffff97067812 */ /* 0x000fc800078ec0ff */
[----:B------:R0:W3:Y:S01]  /*1d0c0*/  @!P0 LDG.E.U8 R0, desc[UR56][R4.64] ;  /* 0x0000003804008981 */ /* 0x0000e2000c1e1100 */
[----:B------:R-:W-:Y:S02]  /*1d0d0*/  PRMT R151, R7, 0x3340, R6 ;  /* 0x0000334007977816 */ /* 0x000fe40000000006 */
[----:B------:R-:W-:Y:S02]  /*1d0e0*/  LOP3.LUT R7, R18, 0xffff, RZ, 0xc0, !PT ;  /* 0x0000ffff12077812 */ /* 0x000fe400078ec0ff */
[----:B------:R-:W-:Y:S02]  /*1d0f0*/  LOP3.LUT R6, R218, 0xffff, RZ, 0xc0, !PT ;  /* 0x0000ffffda067812 */ /* 0x000fe400078ec0ff */
[----:B0-----:R-:W-:Y:S02]  /*1d100*/  LOP3.LUT R5, R16, 0xffff, RZ, 0xc0, !PT ;  /* 0x0000ffff10057812 */ /* 0x001fe400078ec0ff */
[----:B------:R-:W-:Y:S02]  /*1d110*/  LOP3.LUT R4, R92, 0xffff, RZ, 0xc0, !PT ;  /* 0x0000ffff5c047812 */ /* 0x000fe400078ec0ff */
[----:B------:R-:W-:-:S02]  /*1d120*/  PRMT R218, R7, 0x3340, R6 ;  /* 0x0000334007da7816 */ /* 0x000fc40000000006 */
[----:B------:R-:W-:Y:S02]  /*1d130*/  PRMT R92, R5, 0x3340, R4 ;  /* 0x00003340055c7816 */ /* 0x000fe40000000004 */
[----:B------:R-:W-:Y:S02]  /*1d140*/  LOP3.LUT R5, R23, 0xffff, RZ, 0xc0, !PT ;  /* 0x0000ffff17057812 */ /* 0x000fe400078ec0ff */
[----:B------:R-:W-:Y:S02]  /*1d150*/  LOP3.LUT R4, R91, 0xffff, RZ, 0xc0, !PT ;  /* 0x0000ffff5b047812 */ /* 0x000fe400078ec0ff */
[----:B------:R-:W-:Y:S02]  /*1d160*/  LOP3.LUT R7, R71, 0xffff, RZ, 0xc0, !PT ;  /* 0x0000ffff47077812 */ /* 0x000fe400078ec0ff */
[----:B------:R-:W-:Y:S01]  /*1d170*/  LOP3.LUT R6, R150, 0xffff, RZ, 0xc0, !PT ;  /* 0x0000ffff96067812 */ /* 0x000fe200078ec0ff */
[----:B------:R-:W3:Y:S01]  /*1d180*/  LDL.LU R71, [R1+0x124c] ;  /* 0x00124c0001477983 */ /* 0x000ee20000300800 */
[----:B------:R-:W-:-:S02]  /*1d190*/  PRMT R91, R5, 0x3340, R4 ;  /* 0x00003340055b7816 */ /* 0x000fc40000000004 */
[----:B------:R-:W-:Y:S02]  /*1d1a0*/  LOP3.LUT R5, R82, 0xffff, RZ, 0xc0, !PT ;  /* 0x0000ffff52057812 */ /* 0x000fe400078ec0ff */
[----:B------:R-:W-:Y:S01]  /*1d1b0*/  LOP3.LUT R4, R93, 0xffff, RZ, 0xc0, !PT ;  /* 0x0000ffff5d047812 */ /* 0x000fe200078ec0ff */
[----:B------:R-:W3:Y:S01]  /*1d1c0*/  LDL.LU R82, [R1+0x1248] ;  /* 0x0012480001527983 */ /* 0x000ee20000300800 */
[----:B------:R-:W-:Y:S02]  /*1d1d0*/  PRMT R150, R7, 0x3340, R6 ;  /* 0x0000334007967816 */ /* 0x000fe40000000006 */
        /* <DEDUP_REMOVED lines=8> */
[----:B------:R-:W-:Y:S01]  /*1d260*/  LOP3.LUT R7, R65, 0xffff, RZ, 0xc0, !PT ;  /* 0x0000ffff41077812 */ /* 0x000fe200078ec0ff */
[----:B------:R-:W3:Y:S01]  /*1d270*/  LDL.LU R67, [R1+0x123c] ;  /* 0x00123c0001437983 */ /* 0x000ee20000300800 */
[----:B------:R-:W-:Y:S02]  /*1d280*/  LOP3.LUT R6, R63, 0xffff, RZ, 0xc0, !PT ;  /* 0x0000ffff3f067812 */ /* 0x000fe400078ec0ff */
[----:B------:R-:W-:Y:S01]  /*1d290*/  PRMT R21, R5, 0x3340, R4 ;  /* 0x0000334005157816 */ /* 0x000fe20000000004 */
[----:B------:R-:W3:Y:S01]  /*1d2a0*/  LDL.LU R78, [R1+0x1238] ;  /* 0x00123800014e7983 */ /* 0x000ee20000300800 */
[----:B------:R-:W-:-:S02]  /*1d2b0*/  LOP3.LUT R5, R76, 0xffff, RZ, 0xc0, !PT ;  /* 0x0000ffff4c057812 */ /* 0x000fc400078ec0ff */
        /* <DEDUP_REMOVED lines=138> */
[----:B------:R-:W-:Y:S02]  /*1db60*/  LOP3.LUT R7, R24, 0xffff, RZ, 0xc0, !PT ;  /* 0x0000ffff18077812 */ /* 0x000fe400078ec0ff */
[----:B------:R-:W-:Y:S01]  /*1db70*/  LOP3.LUT R6, R115, 0xffff, RZ, 0xc0, !PT ;  /* 0x0000ffff73067812 */ /* 0x000fe200078ec0ff */
[----:B------:R-:W3:Y:S01]  /*1db80*/  LDL.LU R24, [R1+0x117c] ;  /* 0x00117c0001187983 */ /* 0x000ee20000300800 */
[----:B------:R-:W-:Y:S02]  /*1db90*/  PRMT R110, R5, 0x3340, R4 ;  /* 0x00003340056e7816 */ /* 0x000fe40000000004 */
        /* <DEDUP_REMOVED lines=9> */
[----:B------:R-:W-:Y:S02]  /*1dc30*/  LOP3.LUT R5, R221, 0xffff, RZ, 0xc0, !PT ;  /* 0x0000ffffdd057812 */ /* 0x000fe400078ec0ff */
[----:B------:R-:W-:Y:S01]  /*1dc40*/  PRMT R112, R7, 0x3340, R6 ;  /* 0x0000334007707816 */ /* 0x000fe20000000006 */
[----:B------:R-:W3:Y:S01]  /*1dc50*/  LDL.LU R221, [R1+0x1170] ;  /* 0x0011700001dd7983 */ /* 0x000ee20000300800 */
[----:B------:R-:W-:-:S03]  /*1dc60*/  LOP3.LUT R7, R119, 0xffff, RZ, 0xc0, !PT ;  /* 0x0000ffff77077812 */ /* 0x000fc600078ec0ff */
[----:B------:R-:W2:Y:S01]  /*1dc70*/  LDL R119, [R1+0xdec] ;  /* 0x000dec0001777983 */ /* 0x000ea20000100800 */
[----:B------:R-:W-:Y:S02]  /*1dc80*/  PRMT R114, R5, 0x3340, R4 ;  /* 0x0000334005727816 */ /* 0x000fe40000000004 */
[----:B------:R-:W-:Y:S02]  /*1dc90*/  LOP3.LUT R5, R219, 0xffff, RZ, 0xc0, !PT ;  /* 0x0000ffffdb057812 */ /* 0x000fe400078ec0ff */
[----:B------:R-:W-:Y:S01]  /*1dca0*/  LOP3.LUT R4, R116, 0xffff, RZ, 0xc0, !PT ;  /* 0x0000ffff74047812 */ /* 0x000fe200078ec0ff */
[----:B------:R-:W3:Y:S01]  /*1dcb0*/  LDL.LU R219, [R1+0x116c] ;  /* 0x00116c0001db7983 */ /* 0x000ee20000300800 */
[----:B------:R-:W-:Y:S02]  /*1dcc0*/  LOP3.LUT R6, R118, 0xffff, RZ, 0xc0, !PT ;  /* 0x0000ffff76067812 */ /* 0x000fe400078ec0ff */
[----:B------:R-:W-:Y:S02]  /*1dcd0*/  PRMT R118, R5, 0x3340, R4 ;  /* 0x0000334005767816 */ /* 0x000fe40000000004 */
[----:B------:R-:W-:-:S02]  /*1dce0*/  PRMT R4, R151, 0x5410, R218 ;  /* 0x0000541097047816 */ /* 0x000fc400000000da */
[----:B------:R-:W-:Y:S01]  /*1dcf0*/  PRMT R116, R7, 0x3340, R6 ;  /* 0x0000334007747816 */ /* 0x000fe20000000006 */
[----:B------:R-:W3:Y:S01]  /*1dd00*/  LDL.LU R218, [R1+0x1168] ;  /* 0x0011680001da7983 */ /* 0x000ee20000300800 */
[----:B------:R-:W-:Y:S02]  /*1dd10*/  PRMT R5, R150, 0x5410, R20 ;  /* 0x0000541096057816 */ /* 0x000fe40000000014 */
[----:B------:R-:W-:Y:S01]  /*1dd20*/  PRMT R6, R11, 0x5410, R10 ;  /* 0x000054100b067816 */ /* 0x000fe2000000000a */
[----:B------:R-:W3:Y:S01]  /*1dd30*/  LDL.LU R151, [R1+0x1164] ;  /* 0x0011640001977983 */ /* 0x000ee20000300800 */
[----:B------:R-:W-:Y:S02]  /*1dd40*/  PRMT R7, R9, 0x5410, R8 ;  /* 0x0000541009077816 */ /* 0x000fe40000000008 */
[----:B------:R-:W-:Y:S01]  /*1dd50*/  LOP3.LUT R11, R88, 0xffff, RZ, 0xc0, !PT ;  /* 0x0000ffff580b7812 */ /* 0x000fe200078ec0ff */
[----:B------:R-:W3:Y:S01]  /*1dd60*/  LDL.LU R150, [R1+0x1160] ;  /* 0x0011600001967983 */ /* 0x000ee20000300800 */
[----:B------:R-:W-:-:S02]  /*1dd70*/  LOP3.LUT R9, R89, 0xffff, RZ, 0xc0, !PT ;  /* 0x0000ffff59097812 */ /* 0x000fc400078ec0ff */
[----:B------:R-:W-:Y:S01]  /*1dd80*/  LOP3.LUT R10, R90, 0xffff, RZ, 0xc0, !PT ;  /* 0x0000ffff5a0a7812 */ /* 0x000fe200078ec0ff */
[----:B------:R-:W3:Y:S01]  /*1dd90*/  LDL.LU R88, [R1+0x115c] ;  /* 0x00115c0001587983 */ /* 0x000ee20000300800 */
[----:B------:R-:W-:-:S03]  /*1dda0*/  PRMT R20, R92, 0x5410, R91 ;  /* 0x000054105c147816 */ /* 0x000fc6000000005b */
        /* <DEDUP_REMOVED lines=13> */
[----:B------:R-:W-:-:S03]  /*1de80*/  LOP3.LUT R8, R117, 0xffff, RZ, 0xc0, !PT ;  /* 0x0000ffff75087812 */ /* 0x000fc600078ec0ff */
        /* <DEDUP_REMOVED lines=9> */
[----:B------:R-:W-:Y:S02]  /*1df20*/  PRMT R117, R9, 0x3340, R8 ;  /* 0x0000334009757816 */ /* 0x000fe40000000008 */
[----:B------:R-:W-:Y:S01]  /*1df30*/  PRMT R15, R103, 0x5410, R15 ;  /* 0x00005410670f7816 */ /* 0x000fe2000000000f */
[----:B------:R-:W3:Y:S01]  /*1df40*/  LDL.LU R101, [R1+0x1128] ;  /* 0x0011280001657983 */ /* 0x000ee20000300800 */
[----:B------:R-:W-:-:S03]  /*1df50*/  PRMT R8, R105, 0x5410, R104 ;  /* 0x0000541069087816 */ /* 0x000fc60000000068 */
[----:B------:R-:W3:Y:S04]  /*1df60*/  LDL.LU R102, [R1+0x1124] ;  /* 0x0011240001667983 */ /* 0x000ee80000300800 */
[----:B------:R-:W3:Y:S01]  /*1df70*/  LDL.LU R103, [R1+0x1120] ;  /* 0x0011200001677983 */ /* 0x000ee20000300800 */
[----:B------:R-:W-:-:S03]  /*1df80*/  PRMT R9, R109, 0x5410, R108 ;  /* 0x000054106d097816 */ /* 0x000fc6000000006c */
[----:B------:R-:W3:Y:S04]  /*1df90*/  LDL.LU R104, [R1+0x111c] ;  /* 0x00111c0001687983 */ /* 0x000ee80000300800 */
[----:B------:R-:W3:Y:S01]  /*1dfa0*/  LDL.LU R105, [R1+0x1118] ;  /* 0x0011180001697983 */ /* 0x000ee20000300800 */
[----:B------:R-:W-:Y:S02]  /*1dfb0*/  PRMT R11, R11, 0x3340, R10 ;  /* 0x000033400b0b7816 */ /* 0x000fe4000000000a */
[----:B------:R-:W-:Y:S02]  /*1dfc0*/  PRMT R10, R113, 0x5410, R112 ;  /* 0x00005410710a7816 */ /* 0x000fe40000000070 */
[----:B------:R-:W-:Y:S01]  /*1dfd0*/  PRMT R11, R116, 0x5410, R11 ;  /* 0x00005410740b7816 */ /* 0x000fe2000000000b */
[----:B--2---:R0:W-:Y:S02]  /*1dfe0*/  STS.128 [R119+UR58], R4 ;  /* 0x0000000477007988 */ /* 0x0041e40008000c3a */
[----:B0-----:R-:W-:-:S02]  /*1dff0*/  PRMT R4, R107, 0x5410, R106 ;  /* 0x000054106b047816 */ /* 0x001fc4000000006a */
[----:B------:R-:W2:Y:S01]  /*1e000*/  LDL.LU R106, [R1+0x1114] ;  /* 0x00111400016a7983 */ /* 0x000ea20000300800 */
[----:B------:R-:W-:-:S03]  /*1e010*/  PRMT R5, R111, 0x5410, R110 ;  /* 0x000054106f057816 */ /* 0x000fc6000000006e */
[----:B------:R-:W2:Y:S04]  /*1e020*/  LDL.LU R107, [R1+0x1110] ;  /* 0x00111000016b7983 */ /* 0x000ea80000300800 */
[----:B------:R-:W2:Y:S04]  /*1e030*/  LDL.LU R108, [R1+0x110c] ;  /* 0x00110c00016c7983 */ /* 0x000ea80000300800 */
        /* <DEDUP_REMOVED lines=8> */
[----:B------:R-:W2:Y:S04]  /*1e0c0*/  LDL.LU R115, [R1+0x10f0] ;  /* 0x0010f00001737983 */ /* 0x000ea80000300800 */
[----:B------:R-:W2:Y:S04]  /*1e0d0*/  LDL.LU R116, [R1+0x10ec] ;  /* 0x0010ec0001747983 */ /* 0x000ea80000300800 */
[----:B------:R-:W2:Y:S04]  /*1e0e0*/  LDL.LU R117, [R1+0x10e8] ;  /* 0x0010e80001757983 */ /* 0x000ea80000300800 */
[----:B------:R-:W2:Y:S04]  /*1e0f0*/  LDL.LU R118, [R1+0x10e4] ;  /* 0x0010e40001767983 */ /* 0x000ea80000300800 */
[----:B------:R0:W-:Y:S04]  /*1e100*/  STS.128 [R119+UR58+0x4000], R20 ;  /* 0x0040001477007988 */ /* 0x0001e80008000c3a */
[----:B0-----:R-:W2:Y:S04]  /*1e110*/  LDL.LU R119, [R1+0x10e0] ;  /* 0x0010e00001777983 */ /* 0x001ea80000300800 */
[----:B------:R-:W4:Y:S04]  /*1e120*/  LDL R21, [R1+0xde8] ;  /* 0x000de80001157983 */ /* 0x000f280000100800 */
[----:B------:R-:W3:Y:S01]  /*1e130*/  LDL R23, [R1+0xde4] ;  /* 0x000de40001177983 */ /* 0x000ee20000100800 */
[----:B------:R-:W0:Y:S02]  /*1e140*/  S2R R22, SR_TID.X ;  /* 0x0000000000167919 */ /* 0x000e240000002100 */
[----:B0-----:R-:W-:Y:S01]  /*1e150*/  LOP3.LUT R22, R22, 0x7f, RZ, 0xc0, !PT ;  /* 0x0000007f16167812 */ /* 0x001fe200078ec0ff */
[----:B----4-:R-:W-:Y:S04]  /*1e160*/  STS.128 [R21+UR58], R16 ;  /* 0x0000001015007988 */ /* 0x010fe80008000c3a */
[----:B------:R-:W-:Y:S04]  /*1e170*/  STS.128 [R21+UR58+0x4000], R12 ;  /* 0x0040000c15007988 */ /* 0x000fe80008000c3a */
[----:B---3--:R-:W-:Y:S04]  /*1e180*/  STS.128 [R23+UR58], R8 ;  /* 0x0000000817007988 */ /* 0x008fe80008000c3a */
[----:B------:R0:W-:Y:S02]  /*1e190*/  STS.128 [R23+UR58+0x4000], R4 ;  /* 0x0040000417007988 */ /* 0x0001e40008000c3a */
[----:B0-----:R-:W0:Y:S02]  /*1e1a0*/  S2R R23, SR_TID.X ;  /* 0x0000000000177919 */ /* 0x001e240000002100 */
[----:B------:R1:W-:Y:S04]  /*1e1b0*/  STS.U8 [R22+UR58+0x8000], R120 ;  /* 0x0080007816007988 */ /* 0x0003e8000800003a */
[----:B------:R-:W-:Y:S04]  /*1e1c0*/  STS.U8 [R22+UR58+0x8400], R121 ;  /* 0x0084007916007988 */ /* 0x000fe8000800003a */
[----:B------:R-:W-:Y:S04]  /*1e1d0*/  STS.U8 [R22+UR58+0x8800], R122 ;  /* 0x0088007a16007988 */ /* 0x000fe8000800003a */
[----:B------:R-:W-:Y:S04]  /*1e1e0*/  STS.U8 [R22+UR58+0x8c00], R123 ;  /* 0x008c007b16007988 */ /* 0x000fe8000800003a */
[----:B------:R-:W-:Y:S04]  /*1e1f0*/  STS.U8 [R22+UR58+0x9000], R124 ;  /* 0x0090007c16007988 */ /* 0x000fe8000800003a */
[----:B------:R-:W-:Y:S04]  /*1e200*/  STS.U8 [R22+UR58+0x9400], R125 ;  /* 0x0094007d16007988 */ /* 0x000fe8000800003a */
[----:B------:R-:W-:Y:S04]  /*1e210*/  STS.U8 [R22+UR58+0x9800], R126 ;  /* 0x0098007e16007988 */ /* 0x000fe8000800003a */
[----:B------:R-:W-:Y:S01]  /*1e220*/  STS.U8 [R22+UR58+0x9c00], R127 ;  /* 0x009c007f16007988 */ /* 0x000fe2000800003a */
[----:B0-----:R-:W-:-:S03]  /*1e230*/  LOP3.LUT R23, R23, 0x7f, RZ, 0xc0, !PT ;  /* 0x0000007f17177812 */ /* 0x001fc600078ec0ff */
[----:B------:R-:W-:Y:S01]  /*1e240*/  STS.U8 [R22+UR58+0xa000], R128 ;  /* 0x00a0008016007988 */ /* 0x000fe2000800003a */
[----:B------:R-:W-:-:S03]  /*1e250*/  LOP3.LUT R4, R23, 0x10, RZ, 0x3c, !PT ;  /* 0x0000001017047812 */ /* 0x000fc600078e3cff */
[----:B------:R-:W-:Y:S04]  /*1e260*/  STS.U8 [R22+UR58+0xa400], R129 ;  /* 0x00a4008116007988 */ /* 0x000fe8000800003a */
        /* <DEDUP_REMOVED lines=15> */
[----:B------:R0:W-:Y:S04]  /*1e360*/  STS.U8 [R4+UR58+0xa480], R215 ;  /* 0x00a480d704007988 */ /* 0x0001e8000800003a */
[----:B-1----:R-:W2:Y:S01]  /*1e370*/  LDL.LU R120, [R1+0x10dc] ;  /* 0x0010dc0001787983 */ /* 0x002ea20000300800 */
[----:B0-----:R-:W0:Y:S03]  /*1e380*/  S2R R215, SR_TID.X ;  /* 0x0000000000d77919 */ /* 0x001e260000002100 */
[----:B------:R-:W-:Y:S04]  /*1e390*/  STS.U8 [R4+UR58+0xa880], R145 ;  /* 0x00a8809104007988 */ /* 0x000fe8000800003a */
[----:B------:R-:W-:Y:S04]  /*1e3a0*/  STS.U8 [R4+UR58+0xac80], R146 ;  /* 0x00ac809204007988 */ /* 0x000fe8000800003a */
[----:B------:R-:W-:Y:S04]  /*1e3b0*/  STS.U8 [R4+UR58+0xb080], R147 ;  /* 0x00b0809304007988 */ /* 0x000fe8000800003a */
[----:B------:R-:W-:Y:S04]  /*1e3c0*/  STS.U8 [R4+UR58+0xb480], R148 ;  /* 0x00b4809404007988 */ /* 0x000fe8000800003a */
[----:B------:R-:W-:Y:S04]  /*1e3d0*/  STS.U8 [R4+UR58+0xb880], R214 ;  /* 0x00b880d604007988 */ /* 0x000fe8000800003a */
[----:B------:R1:W-:Y:S04]  /*1e3e0*/  STS.U8 [R4+UR58+0xbc80], R213 ;  /* 0x00bc80d504007988 */ /* 0x0003e8000800003a */
[----:B------:R-:W2:Y:S01]  /*1e3f0*/  LDL.LU R121, [R1+0x10d8] ;  /* 0x0010d80001797983 */ /* 0x000ea20000300800 */
[----:B0-----:R-:W-:-:S03]  /*1e400*/  LOP3.LUT R215, R215, 0x7f, RZ, 0xc0, !PT ;  /* 0x0000007fd7d77812 */ /* 0x001fc600078ec0ff */
[----:B------:R-:W2:Y:S01]  /*1e410*/  LDL.LU R122, [R1+0x10d4] ;  /* 0x0010d400017a7983 */ /* 0x000ea20000300800 */
[----:B------:R-:W-:-:S03]  /*1e420*/  LOP3.LUT R5, R215, 0x20, RZ, 0x3c, !PT ;  /* 0x00000020d7057812 */ /* 0x000fc600078e3cff */
[----:B------:R-:W2:Y:S01]  /*1e430*/  LDL.LU R123, [R1+0x10d0] ;  /* 0x0010d000017b7983 */ /* 0x000ea20000300800 */
[----:B-1----:R-:W-:Y:S02]  /*1e440*/  LOP3.LUT R4, R215, 0x30, RZ, 0x3c, !PT ;  /* 0x00000030d7047812 */ /* 0x002fe400078e3cff */
[----:B------:R-:W0:Y:S01]  /*1e450*/  S2R R215, SR_TID.X ;  /* 0x0000000000d77919 */ /* 0x000e220000002100 */
        /* <DEDUP_REMOVED lines=16> */
[----:B------:R-:W-:Y:S04]  /*1e560*/  STS.U8 [R4+UR58+0x8180], R196 ;  /* 0x008180c404007988 */ /* 0x000fe8000800003a */
[----:B------:R-:W-:Y:S04]  /*1e570*/  STS.U8 [R4+UR58+0x8580], R195 ;  /* 0x008580c304007988 */ /* 0x000fe8000800003a */
[----:B------:R-:W-:Y:S04]  /*1e580*/  STS.U8 [R4+UR58+0x8980], R194 ;  /* 0x008980c204007988 */ /* 0x000fe8000800003a */
[----:B------:R-:W-:Y:S01]  /*1e590*/  STS.U8 [R4+UR58+0x8d80], R193 ;  /* 0x008d80c104007988 */ /* 0x000fe2000800003a */
[----:B0-----:R-:W-:-:S03]  /*1e5a0*/  LOP3.LUT R215, R215, 0x7f, RZ, 0xc0, !PT ;  /* 0x0000007fd7d77812 */ /* 0x001fc600078ec0ff */
[----:B------:R-:W-:Y:S04]  /*1e5b0*/  STS.U8 [R4+UR58+0x9180], R192 ;  /* 0x009180c004007988 */ /* 0x000fe8000800003a */
[----:B------:R-:W-:Y:S04]  /*1e5c0*/  STS.U8 [R4+UR58+0x9580], R191 ;  /* 0x009580bf04007988 */ /* 0x000fe8000800003a */
[----:B------:R-:W-:Y:S04]  /*1e5d0*/  STS.U8 [R4+UR58+0x9980], R190 ;  /* 0x009980be04007988 */ /* 0x000fe8000800003a */
[----:B------:R-:W-:Y:S01]  /*1e5e0*/  STS.U8 [R4+UR58+0x9d80], R189 ;  /* 0x009d80bd04007988 */ /* 0x000fe2000800003a */
[----:B-1----:R-:W-:-:S03]  /*1e5f0*/  LOP3.LUT R5, R215, 0x40, RZ, 0x3c, !PT ;  /* 0x00000040d7057812 */ /* 0x002fc600078e3cff */
        /* <DEDUP_REMOVED lines=11> */
[----:B------:R-:W2:Y:S04]  /*1e6b0*/  LDL.LU R124, [R1+0x10cc] ;  /* 0x0010cc00017c7983 */ /* 0x000ea80000300800 */
        /* <DEDUP_REMOVED lines=8> */
[----:B------:R-:W-:Y:S01]  /*1e740*/  STS.U8 [R5+UR58+0x9e00], R173 ;  /* 0x009e00ad05007988 */ /* 0x000fe2000800003a */
[----:B0-----:R-:W-:-:S03]  /*1e750*/  LOP3.LUT R4, R215, 0x50, RZ, 0x3c, !PT ;  /* 0x00000050d7047812 */ /* 0x001fc600078e3cff */
        /* <DEDUP_REMOVED lines=32> */
[----:B------:R-:W-:-:S03]  /*1e960*/  IMAD.MOV.U32 R23, RZ, RZ, R152 ;  /* 0x000000ffff177224 */ /* 0x000fc600078e0098 */
[----:B------:R-:W2:Y:S04]  /*1e970*/  LDL.LU R145, [R1+0x1078] ;  /* 0x0010780001917983 */ /* 0x000ea80000300800 */
[----:B------:R-:W-:Y:S04]  /*1e980*/  STS.U8 [R4+UR58+0xa280], R156 ;  /* 0x00a2809c04007988 */ /* 0x000fe8000800003a */
[----:B------:R-:W2:Y:S04]  /*1e990*/  LDL.LU R146, [R1+0x1074] ;  /* 0x0010740001927983 */ /* 0x000ea80000300800 */
[----:B------:R-:W-:Y:S04]  /*1e9a0*/  STS.U8 [R4+UR58+0xa680], R155 ;  /* 0x00a6809b04007988 */ /* 0x000fe8000800003a */
[----:B------:R-:W2:Y:S04]  /*1e9b0*/  LDL.LU R147, [R1+0x1070] ;  /* 0x0010700001937983 */ /* 0x000ea80000300800 */
[----:B------:R-:W-:Y:S04]  /*1e9c0*/  STS.U8 [R4+UR58+0xaa80], R154 ;  /* 0x00aa809a04007988 */ /* 0x000fe8000800003a */
[----:B------:R-:W2:Y:S04]  /*1e9d0*/  LDL.LU R148, [R1+0x106c] ;  /* 0x00106c0001947983 */ /* 0x000ea80000300800 */
[----:B------:R0:W-:Y:S04]  /*1e9e0*/  STS.U8 [R4+UR58+0xae80], R153 ;  /* 0x00ae809904007988 */ /* 0x0001e8000800003a */
[----:B0-----:R-:W3:Y:S04]  /*1e9f0*/  LDL.LU.64 R152, [R1] ;  /* 0x0000000001987983 */ /* 0x001ee80000300a00 */
[----:B------:R-:W3:Y:S04]  /*1ea00*/  LDL.LU.64 R154, [R1+0x8] ;  /* 0x00000800019a7983 */ /* 0x000ee80000300a00 */
        /* <DEDUP_REMOVED lines=29> */
[----:B------:R-:W3:Y:S01]  /*1ebe0*/  LDL.LU.64 R214, [R1+0xf8] ;  /* 0x0000f80001d67983 */ /* 0x000ee20000300a00 */
[----:B------:R-:W-:-:S03]  /*1ebf0*/  LOP3.LUT R5, R22, 0x60, RZ, 0x3c, !PT ;  /* 0x0000006016057812 */ /* 0x000fc600078e3cff */
[----:B------:R-:W-:Y:S04]  /*1ec00*/  STS.U8 [R4+UR58+0xb280], R252 ;  /* 0x00b280fc04007988 */ /* 0x000fe8000800003a */
[----:B------:R-:W-:Y:S04]  /*1ec10*/  STS.U8 [R4+UR58+0xb680], R251 ;  /* 0x00b680fb04007988 */ /* 0x000fe8000800003a */
[----:B------:R-:W-:Y:S04]  /*1ec20*/  STS.U8 [R4+UR58+0xba80], R250 ;  /* 0x00ba80fa04007988 */ /* 0x000fe8000800003a */
[----:B------:R0:W-:Y:S04]  /*1ec30*/  STS.U8 [R4+UR58+0xbe80], R249 ;  /* 0x00be80f904007988 */ /* 0x0001e8000800003a */
[----:B------:R-:W-:Y:S04]  /*1ec40*/  STS.U8 [R5+UR58+0x8300], R248 ;  /* 0x008300f805007988 */ /* 0x000fe8000800003a */
        /* <DEDUP_REMOVED lines=32> */
[----:B------:R1:W-:Y:S06]  /*1ee50*/  MEMBAR.ALL.CTA ;  /* 0x0000000000007992 */ /* 0x0003ec0000008000 */
[----:B-1----:R-:W1:Y:S01]  /*1ee60*/  FENCE.VIEW.ASYNC.S ;  /* 0x00000000000073c6 */ /* 0x002e620000000000 */
[----:B------:R-:W-:-:S03]  /*1ee70*/  UMOV UR21, 0x40000040 ;  /* 0x4000004000157882 */ /* 0x000fc60000000000 */
[----:B0-----:R-:W2:Y:S04]  /*1ee80*/  LDL.LU R149, [R1+0x1068] ;  /* 0x0010680001957983 */ /* 0x001ea80000300800 */
[----:B------:R-:W4:Y:S04]  /*1ee90*/  LDL.LU R22, [R1+0xe1c] ;  /* 0x000e1c0001167983 */ /* 0x000f280000300800 */
[----:B------:R-:W2:Y:S04]  /*1eea0*/  LDL.LU R13, [R1+0xe10] ;  /* 0x000e1000010d7983 */ /* 0x000ea80000300800 */
[----:B------:R-:W2:Y:S04]  /*1eeb0*/  LDL.LU R14, [R1+0xe0c] ;  /* 0x000e0c00010e7983 */ /* 0x000ea80000300800 */
[----:B------:R-:W2:Y:S01]  /*1eec0*/  LDL.LU R15, [R1+0xe08] ;  /* 0x000e0800010f7983 */ /* 0x000ea20000300800 */
[----:B-1----:R-:W-:Y:S06]  /*1eed0*/  BAR.SYNC.DEFER_BLOCKING 0x0 ;  /* 0x0000000000007b1d */ /* 0x002fec0000010000 */
[----:B------:R-:W2:Y:S04]  /*1eee0*/  LDL.LU R16, [R1+0xe04] ;  /* 0x000e040001107983 */ /* 0x000ea80000300800 */
[----:B------:R-:W2:Y:S01]  /*1eef0*/  LDL.LU R19, [R1+0xe00] ;  /* 0x000e000001137983 */ /* 0x000ea20000300800 */
[----:B---3--:R-:W-:-:S06]  /*1ef00*/  WARPGROUP.ARRIVE ;  /* 0x00000000000079c5 */ /* 0x008fcc0000000000 */
[----:B------:R-:W-:Y:S03]  /*1ef10*/  QGMMA.64x128x32.F32.E4M3.E4M3 R152, gdesc[UR20], R152, gsb0 ;  /* 0x01e00000149879f3 */ /* 0x000fe60008000898 */
[----:B------:R-:W-:Y:S02]  /*1ef20*/  WARPGROUP.DEPBAR.LE gsb0, 0x0 ;  /* 0x00008000000079c5 */ /* 0x000fe40000010000 */
[----:B------:R-:W-:-:S07]  /*1ef30*/  WARPGROUP.ARRIVE ;  /* 0x00000000000079c5 */ /* 0x000fce0000000000 */
        /* <DEDUP_REMOVED lines=8> */
[----:B------:R-:W-:Y:S04]  /*1efc0*/  STL.64 [R1], R152 ;  /* 0x0000009801007387 */ /* 0x000fe80000100a00 */
[----:B------:R-:W-:Y:S04]  /*1efd0*/  STL.64 [R1+0x8], R154 ;  /* 0x0000089a01007387 */ /* 0x000fe80000100a00 */
        /* <DEDUP_REMOVED lines=29> */
[----:B------:R0:W-:Y:S04]  /*1f1b0*/  STL.64 [R1+0xf8], R214 ;  /* 0x0000f8d601007387 */ /* 0x0001e80000100a00 */
[----:B0-----:R-:W3:Y:S04]  /*1f1c0*/  LDL.LU.64 R214, [R1+0x1060] ;  /* 0x0010600001d67983 */ /* 0x001ee80000300a00 */
        /* <DEDUP_REMOVED lines=31> */
[----:B------:R-:W-:Y:S01]  /*1f3c0*/  UIADD3.64 UR52, UR8, 0x1fe, URZ ;  /* 0x000001fe08347897 */ /* 0x000fe2000fffe03f */
[----:B------:R-:W-:Y:S01]  /*1f3d0*/  UMOV UR54, UR22 ;  /* 0x0000001600367c82 */ /* 0x000fe20008000000 */
[----:B------:R-:W-:Y:S01]  /*1f3e0*/  UMOV UR55, UR23 ;  /* 0x0000001700377c82 */ /* 0x000fe20008000000 */
[----:B------:R-:W2:Y:S04]  /*1f3f0*/  LDL R0, [R1+0xe40] ;  /* 0x000e400001007983 */ /* 0x000ea80000100800 */
[----:B------:R-:W2:Y:S04]  /*1f400*/  LDL.LU R17, [R1+0x17c] ;  /* 0x00017c0001117983 */ /* 0x000ea80000300800 */
[----:B------:R-:W2:Y:S04]  /*1f410*/  LDL.LU R18, [R1+0x8d8] ;  /* 0x0008d80001127983 */ /* 0x000ea80000300800 */
[----:B------:R-:W2:Y:S01]  /*1f420*/  LDL.LU R20, [R1+0x8d0] ;  /* 0x0008d00001147983 */ /* 0x000ea20000300800 */
[----:B------:R-:W-:Y:S01]  /*1f430*/  UIADD3.64 UR48, UR8, 0x200, URZ ;  /* 0x0000020008307897 */ /* 0x000fe2000fffe03f */
[----:B------:R-:W-:Y:S01]  /*1f440*/  UMOV UR50, UR10 ;  /* 0x0000000a00327c82 */ /* 0x000fe20008000000 */
[----:B------:R-:W-:Y:S01]  /*1f450*/  UMOV UR51, UR11 ;  /* 0x0000000b00337c82 */ /* 0x000fe20008000000 */
[----:B------:R-:W2:Y:S01]  /*1f460*/  LDL.LU R21, [R1+0x8c8] ;  /* 0x0008c80001157983 */ /* 0x000ea20000300800 */
[----:B---3--:R-:W-:-:S06]  /*1f470*/  WARPGROUP.ARRIVE ;  /* 0x00000000000079c5 */ /* 0x008fcc0000000000 */
[----:B------:R-:W-:Y:S03]  /*1f480*/  QGMMA.64x128x32.F32.E4M3.E4M3 R152, gdesc[UR52], R152, gsb0 ;  /* 0x01e00000349879f3 */ /* 0x000fe60008000898 */
[----:B------:R-:W-:Y:S02]  /*1f490*/  WARPGROUP.DEPBAR.LE gsb0, 0x0 ;  /* 0x00008000000079c5 */ /* 0x000fe40000010000 */
[----:B------:R-:W-:-:S07]  /*1f4a0*/  WARPGROUP.ARRIVE ;  /* 0x00000000000079c5 */ /* 0x000fce0000000000 */
[----:B------:R-:W-:Y:S01]  /*1f4b0*/  QGMMA.64x128x32.F32.E4M3.E4M3 R152, gdesc[UR48], R152, gsb0 ;  /* 0x01e00000309879f3 */ /* 0x000fe20008000898 */
[----:B------:R-:W-:Y:S02]  /*1f4c0*/  R2UR UR48, R150 ;  /* 0x00000000963072ca */ /* 0x000fe400000e0000 */
[----:B----4-:R-:W-:Y:S01]  /*1f4d0*/  R2UR UR49, R22 ;  /* 0x00000000163172ca */ /* 0x010fe200000e0000 */
[----:B------:R-:W3:Y:S04]  /*1f4e0*/  LDL.LU R150, [R1+0xf64] ;  /* 0x000f640001967983 */ /* 0x000ee80000300800 */
[----:B------:R-:W4:Y:S01]  /*1f4f0*/  LDL.LU R22, [R1+0x8b8] ;  /* 0x0008b80001167983 */ /* 0x000f220000300800 */
[----:B------:R-:W-:Y:S01]  /*1f500*/  UIADD3.64 UR52, UR8, 0x202, URZ ;  /* 0x0000020208347897 */ /* 0x000fe2000fffe03f */
[----:B------:R-:W-:Y:S01]  /*1f510*/  UMOV UR54, UR14 ;  /* 0x0000000e00367c82 */ /* 0x000fe20008000000 */
[----:B------:R-:W-:Y:S01]  /*1f520*/  UMOV UR55, UR15 ;  /* 0x0000000f00377c82 */ /* 0x000fe20008000000 */
[----:B------:R-:W-:Y:S01]  /*1f530*/  UIADD3.64 UR4, UR8, 0x204, URZ ;  /* 0x0000020408047897 */ /* 0x000fe2000fffe03f */
[----:B------:R-:W-:-:S02]  /*1f540*/  WARPGROUP.DEPBAR.LE gsb0, 0x0 ;  /* 0x00008000000079c5 */ /* 0x000fc40000010000 */
[----:B------:R-:W-:-:S06]  /*1f550*/  WARPGROUP.ARRIVE ;  /* 0x00000000000079c5 */ /* 0x000fcc0000000000 */
[----:B------:R-:W-:Y:S01]  /*1f560*/  QGMMA.64x128x32.F32.E4M3.E4M3 R152, gdesc[UR52], R152, gsb0 ;  /* 0x01e00000349879f3 */ /* 0x000fe20008000898 */
[----:B------:R-:W-:Y:S01]  /*1f570*/  UMOV UR6, UR18 ;  /* 0x0000001200067c82 */ /* 0x000fe20008000000 */
[----:B------:R-:W-:Y:S01]  /*1f580*/  UMOV UR7, UR19 ;  /* 0x0000001300077c82 */ /* 0x000fe20008000000 */
[----:B--2---:R-:W-:Y:S01]  /*1f590*/  VIADD R17, R17, 0x1 ;  /* 0x0000000111117836 */ /* 0x004fe20000000000 */
[----:B------:R-:W-:Y:S02]  /*1f5a0*/  R2UR UR53, R151 ;  /* 0x00000000973572ca */ /* 0x000fe400000e0000 */
[----:B------:R-:W3:Y:S01]  /*1f5b0*/  LDL.LU R151, [R1+0xf60] ;  /* 0x000f600001977983 */ /* 0x000ee20000300800 */
[----:B------:R-:W-:Y:S02]  /*1f5c0*/  WARPGROUP.DEPBAR.LE gsb0, 0x0 ;  /* 0x00008000000079c5 */ /* 0x000fe40000010000 */
[----:B------:R-:W-:-:S06]  /*1f5d0*/  WARPGROUP.ARRIVE ;  /* 0x00000000000079c5 */ /* 0x000fcc0000000000 */
[----:B------:R-:W-:Y:S01]  /*1f5e0*/  QGMMA.64x128x32.F32.E4M3.E4M3 R152, gdesc[UR4], R152, gsb0 ;  /* 0x01e00000049879f3 */ /* 0x000fe20008000898 */
[----:B------:R-:W-:Y:S02]  /*1f5f0*/  R2UR UR6, R15 ;  /* 0x000000000f0672ca */ /* 0x000fe400000e0000 */
[----:B------:R-:W-:Y:S02]  /*1f600*/  R2UR UR4, R19 ;  /* 0x00000000130472ca */ /* 0x000fe400000e0000 */
[----:B------:R-:W2:Y:S04]  /*1f610*/  LDL.LU R19, [R1+0x8b0] ;  /* 0x0008b00001137983 */ /* 0x000ea80000300800 */
[----:B------:R-:W-:Y:S05]  /*1f620*/  STL [R1+0x17c], R17 ;  /* 0x00017c1101007387 */ /* 0x000fea0000100800 */
[----:B------:R-:W-:-:S02]  /*1f630*/  IADD3 R18, P6, R18, UR6, RZ ;  /* 0x0000000612127c10 */ /* 0x000fc4000ffde0ff */
[----:B------:R-:W-:Y:S02]  /*1f640*/  IADD3 R220, P3, R220, UR6, RZ ;  /* 0x00000006dcdc7c10 */ /* 0x000fe4000ff7e0ff */
[----:B------:R-:W-:Y:S01]  /*1f650*/  IADD3 R20, P1, R20, UR6, RZ ;  /* 0x0000000614147c10 */ /* 0x000fe2000ff3e0ff */
[----:B------:R-:W-:Y:S04]  /*1f660*/  STL [R1+0x8d8], R18 ;  /* 0x0008d81201007387 */ /* 0x000fe80000100800 */
[----:B------:R0:W-:Y:S04]  /*1f670*/  STL [R1+0x8c0], R220 ;  /* 0x0008c0dc01007387 */ /* 0x0001e80000100800 */
[----:B------:R-:W-:Y:S04]  /*1f680*/  STL [R1+0x8d0], R20 ;  /* 0x0008d01401007387 */ /* 0x000fe80000100800 */
[----:B0-----:R-:W3:Y:S01]  /*1f690*/  LDL.LU R220, [R1+0xf5c] ;  /* 0x000f5c0001dc7983 */ /* 0x001ee20000300800 */
[----:B------:R-:W-:-:S02]  /*1f6a0*/  R2UR UR5, R16 ;  /* 0x00000000100572ca */ /* 0x000fc400000e0000 */
[----:B------:R-:W-:Y:S02]  /*1f6b0*/  IADD3 R219, P4, R219, UR6, RZ ;  /* 0x00000006dbdb7c10 */ /* 0x000fe4000ff9e0ff */
[----:B------:R-:W-:-:S05]  /*1f6c0*/  IADD3 R21, P2, R21, UR6, RZ ;  /* 0x0000000615157c10 */ /* 0x000fca000ff5e0ff */
[----:B------:R0:W-:Y:S04]  /*1f6d0*/  STL [R1+0x8c8], R21 ;  /* 0x0008c81501007387 */ /* 0x0001e80000100800 */
[----:B------:R-:W-:Y:S02]  /*1f6e0*/  IADD3.X R218, R218, UR5, RZ, P4, !PT ;  /* 0x00000005dada7c10 */ /* 0x000fe4000a7fe4ff */
[----:B----4-:R-:W-:Y:S01]  /*1f6f0*/  IADD3 R22, P4, R22, UR6, RZ ;  /* 0x0000000616167c10 */ /* 0x010fe2000ff9e0ff */
[----:B0-----:R-:W4:Y:S04]  /*1f700*/  LDL.LU R21, [R1+0x8d4] ;  /* 0x0008d40001157983 */ /* 0x001f280000300800 */
[----:B------:R0:W-:Y:S04]  /*1f710*/  STL [R1+0x8b8], R22 ;  /* 0x0008b81601007387 */ /* 0x0001e80000100800 */
[----:B0-----:R-:W4:Y:S01]  /*1f720*/  LDL.LU R22, [R1+0x8a8] ;  /* 0x0008a80001167983 */ /* 0x001f220000300800 */
[----:B------:R-:W-:-:S03]  /*1f730*/  IADD3 R221, P5, R221, UR6, RZ ;  /* 0x00000006dddd7c10 */ /* 0x000fc6000ffbe0ff */
[----:B------:R-:W4:Y:S04]  /*1f740*/  LDL.LU R245, [R1+0x8cc] ;  /* 0x0008cc0001f57983 */ /* 0x000f280000300800 */
[----:B------:R-:W4:Y:S04]  /*1f750*/  LDL.LU R246, [R1+0x8a0] ;  /* 0x0008a00001f67983 */ /* 0x000f280000300800 */
[----:B------:R-:W4:Y:S04]  /*1f760*/  LDL.LU R247, [R1+0x8c4] ;  /* 0x0008c40001f77983 */ /* 0x000f280000300800 */
[----:B------:R-:W4:Y:S04]  /*1f770*/  LDL.LU R248, [R1+0x898] ;  /* 0x0008980001f87983 */ /* 0x000f280000300800 */
[----:B------:R-:W4:Y:S04]  /*1f780*/  LDL.LU R249, [R1+0x8bc] ;  /* 0x0008bc0001f97983 */ /* 0x000f280000300800 */
[----:B------:R-:W4:Y:S04]  /*1f790*/  LDL.LU R20, [R1+0x890] ;  /* 0x0008900001147983 */ /* 0x000f280000300800 */
[----:B------:R-:W4:Y:S04]  /*1f7a0*/  LDL.LU R250, [R1+0x8b4] ;  /* 0x0008b40001fa7983 */ /* 0x000f280000300800 */
[----:B------:R-:W4:Y:S04]  /*1f7b0*/  LDL.LU R251, [R1+0x888] ;  /* 0x0008880001fb7983 */ /* 0x000f280000300800 */
[----:B------:R-:W4:Y:S01]  /*1f7c0*/  LDL.LU R252, [R1+0x8ac] ;  /* 0x0008ac0001fc7983 */ /* 0x000f220000300800 */
[----:B------:R-:W-:-:S02]  /*1f7d0*/  R2UR UR52, R13 ;  /* 0x000000000d3472ca */ /* 0x000fc400000e0000 */
[----:B------:R-:W-:Y:S02]  /*1f7e0*/  R2UR UR7, R14 ;  /* 0x000000000e0772ca */ /* 0x000fe400000e0000 */
[----:B------:R-:W-:Y:S02]  /*1f7f0*/  ISETP.NE.U32.AND P0, PT, R17, R0, PT ;  /* 0x000000001100720c */ /* 0x000fe40003f05070 */
[----:B---3--:R-:W-:Y:S02]  /*1f800*/  IADD3.X R220, R220, UR5, RZ, P5, !PT ;  /* 0x00000005dcdc7c10 */ /* 0x008fe4000affe4ff */
[----:B--2---:R-:W-:-:S05]  /*1f810*/  IADD3 R19, P5, R19, UR6, RZ ;  /* 0x0000000613137c10 */ /* 0x004fca000ffbe0ff */
[----:B------:R0:W-:Y:S04]  /*1f820*/  STL [R1+0x8b0], R19 ;  /* 0x0008b01301007387 */ /* 0x0001e80000100800 */
[----:B------:R-:W2:Y:S04]  /*1f830*/  LDL.LU R4, [R1+0x880] ;  /* 0x0008800001047983 */ /* 0x000ea80000300800 */
[----:B------:R-:W3:Y:S04]  /*1f840*/  LDL.LU R5, [R1+0x8a4] ;  /* 0x0008a40001057983 */ /* 0x000ee80000300800 */
        /* <DEDUP_REMOVED lines=9> */
[----:B------:R-:W3:Y:S01]  /*1f8e0*/  LDL.LU R15, [R1+0x87c] ;  /* 0x00087c00010f7983 */ /* 0x000ee20000300800 */
[----:B----4-:R-:W-:-:S03]  /*1f8f0*/  IADD3.X R21, R21, UR5, RZ, P6, !PT ;  /* 0x0000000515157c10 */ /* 0x010fc6000b7fe4ff */
[----:B------:R-:W4:Y:S04]  /*1f900*/  LDL.LU R16, [R1+0x850] ;  /* 0x0008500001107983 */ /* 0x000f280000300800 */
[----:B------:R-:W4:Y:S04]  /*1f910*/  LDL.LU R17, [R1+0x874] ;  /* 0x0008740001117983 */ /* 0x000f280000300800 */
[----:B------:R-:W4:Y:S04]  /*1f920*/  LDL.LU R18, [R1+0x848] ;  /* 0x0008480001127983 */ /* 0x000f280000300800 */
[----:B0-----:R-:W4:Y:S01]  /*1f930*/  LDL.LU R19, [R1+0x86c] ;  /* 0x00086c0001137983 */ /* 0x001f220000300800 */
[----:B------:R-:W-:-:S03]  /*1f940*/  IADD3 R22, P6, R22, UR6, RZ ;  /* 0x0000000616167c10 */ /* 0x000fc6000ffde0ff */
[----:B------:R0:W-:Y:S04]  /*1f950*/  STL [R1+0x8d4], R21 ;  /* 0x0008d41501007387 */ /* 0x0001e80000100800 */
[----:B0-----:R-:W4:Y:S04]  /*1f960*/  LDL.LU R21, [R1+0x840] ;  /* 0x0008400001157983 */ /* 0x001f280000300800 */
[----:B------:R0:W-:Y:S04]  /*1f970*/  STL [R1+0x8a8], R22 ;  /* 0x0008a81601007387 */ /* 0x0001e80000100800 */
[----:B0-----:R-:W4:Y:S01]  /*1f980*/  LDL.LU R22, [R1+0x864] ;  /* 0x0008640001167983 */ /* 0x001f220000300800 */
[----:B------:R-:W-:-:S02]  /*1f990*/  IADD3.X R245, R245, UR5, RZ, P1, !PT ;  /* 0x00000005f5f57c10 */ /* 0x000fc40008ffe4ff */
[----:B------:R-:W-:Y:S02]  /*1f9a0*/  IADD3 R246, P1, R246, UR6, RZ ;  /* 0x00000006f6f67c10 */ /* 0x000fe4000ff3e0ff */
[----:B------:R-:W-:Y:S02]  /*1f9b0*/  IADD3.X R247, R247, UR5, RZ, P2, !PT ;  /* 0x00000005f7f77c10 */ /* 0x000fe400097fe4ff */
[----:B------:R-:W-:Y:S02]  /*1f9c0*/  IADD3.X R249, R249, UR5, RZ, P3, !PT ;  /* 0x00000005f9f97c10 */ /* 0x000fe40009ffe4ff */
[----:B------:R-:W-:Y:S01]  /*1f9d0*/  IADD3 R20, P3, R20, UR6, RZ ;  /* 0x0000000614147c10 */ /* 0x000fe2000ff7e0ff */
[----:B------:R-:W-:Y:S01]  /*1f9e0*/  STL [R1+0x8cc], R245 ;  /* 0x0008ccf501007387 */ /* 0x000fe20000100800 */
[----:B------:R-:W-:Y:S02]  /*1f9f0*/  IADD3 R248, P2, R248, UR6, RZ ;  /* 0x00000006f8f87c10 */ /* 0x000fe4000ff5e0ff */
[----:B------:R-:W-:Y:S01]  /*1fa00*/  IADD3.X R250, R250, UR5, RZ, P4, !PT ;  /* 0x00000005fafa7c10 */ /* 0x000fe2000a7fe4ff */
[----:B------:R-:W-:Y:S01]  /*1fa10*/  STL [R1+0x8a0], R246 ;  /* 0x0008a0f601007387 */ /* 0x000fe20000100800 */
[----:B------:R-:W-:-:S03]  /*1fa20*/  IADD3 R251, P4, R251, UR6, RZ ;  /* 0x00000006fbfb7c10 */ /* 0x000fc6000ff9e0ff */
[----:B------:R-:W-:Y:S01]  /*1fa30*/  STL [R1+0x8c4], R247 ;  /* 0x0008c4f701007387 */ /* 0x000fe20000100800 */
[----:B------:R-:W-:-:S03]  /*1fa40*/  IADD3.X R252, R252, UR5, RZ, P5, !PT ;  /* 0x00000005fcfc7c10 */ /* 0x000fc6000affe4ff */
[----:B------:R0:W-:Y:S04]  /*1fa50*/  STL [R1+0x890], R20 ;  /* 0x0008901401007387 */ /* 0x0001e80000100800 */
[----:B------:R-:W-:Y:S04]  /*1fa60*/  STL [R1+0x898], R248 ;  /* 0x000898f801007387 */ /* 0x000fe80000100800 */
[----:B0-----:R-:W4:Y:S04]  /*1fa70*/  LDL.LU R20, [R1+0x838] ;  /* 0x0008380001147983 */ /* 0x001f280000300800 */
[----:B------:R-:W-:Y:S04]  /*1fa80*/  STL [R1+0x8bc], R249 ;  /* 0x0008bcf901007387 */ /* 0x000fe80000100800 */
[----:B------:R-:W-:Y:S04]  /*1fa90*/  STL [R1+0x8b4], R250 ;  /* 0x0008b4fa01007387 */ /* 0x000fe80000100800 */
[----:B------:R-:W-:Y:S04]  /*1faa0*/  STL [R1+0x888], R251 ;  /* 0x000888fb01007387 */ /* 0x000fe80000100800 */
[----:B------:R-:W-:Y:S01]  /*1fab0*/  STL [R1+0x8ac], R252 ;  /* 0x0008acfc01007387 */ /* 0x000fe20000100800 */
[----:B--2---:R-:W-:-:S02]  /*1fac0*/  IADD3 R4, P5, R4, UR6, RZ ;  /* 0x0000000604047c10 */ /* 0x004fc4000ffbe0ff */
[----:B---3--:R-:W-:-:S03]  /*1fad0*/  IADD3.X R5, R5, UR5, RZ, P6, !PT ;  /* 0x0000000505057c10 */ /* 0x008fc6000b7fe4ff */
[----:B------:R-:W-:Y:S01]  /*1fae0*/  STL [R1+0x880], R4 ;  /* 0x0008800401007387 */ /* 0x000fe20000100800 */
[----:B------:R-:W-:-:S03]  /*1faf0*/  IADD3 R6, P6, R6, UR6, RZ ;  /* 0x0000000606067c10 */ /* 0x000fc6000ffde0ff */
[----:B------:R-:W-:Y:S01]  /*1fb00*/  STL [R1+0x8a4], R5 ;  /* 0x0008a40501007387 */ /* 0x000fe20000100800 */
[----:B------:R-:W-:-:S03]  /*1fb10*/  IADD3.X R7, R7, UR5, RZ, P1, !PT ;  /* 0x0000000507077c10 */ /* 0x000fc60008ffe4ff */
        /* <DEDUP_REMOVED lines=17> */
[----:B----4-:R-:W-:-:S03]  /*1fc30*/  IADD3 R16, P5, R16, UR6, RZ ;  /* 0x0000000610107c10 */ /* 0x010fc6000ffbe0ff */
[----:B------:R-:W-:Y:S01]  /*1fc40*/  STL [R1+0x87c], R15 ;  /* 0x00087c0f01007387 */ /* 0x000fe20000100800 */
[----:B------:R-:W-:-:S03]  /*1fc50*/  IADD3.X R17, R17, UR5, RZ, P6, !PT ;  /* 0x0000000511117c10 */ /* 0x000fc6000b7fe4ff */
[----:B------:R-:W-:Y:S01]  /*1fc60*/  STL [R1+0x850], R16 ;  /* 0x0008501001007387 */ /* 0x000fe20000100800 */
[----:B------:R-:W-:Y:S02]  /*1fc70*/  IADD3.X R19, R19, UR5, RZ, P1, !PT ;  /* 0x0000000513137c10 */ /* 0x000fe40008ffe4ff */
[----:B------:R-:W-:-:S03]  /*1fc80*/  IADD3 R18, P6, R18, UR6, RZ ;  /* 0x0000000612127c10 */ /* 0x000fc6000ffde0ff */
[----:B------:R0:W-:Y:S04]  /*1fc90*/  STL [R1+0x86c], R19 ;  /* 0x00086c1301007387 */ /* 0x0001e80000100800 */
[----:B------:R-:W-:Y:S01]  /*1fca0*/  STL [R1+0x874], R17 ;  /* 0x0008741101007387 */ /* 0x000fe20000100800 */
[----:B------:R-:W-:-:S03]  /*1fcb0*/  IADD3 R21, P1, R21, UR6, RZ ;  /* 0x0000000615157c10 */ /* 0x000fc6000ff3e0ff */
[----:B0-----:R-:W2:Y:S04]  /*1fcc0*/  LDL.LU R19, [R1+0x85c] ;  /* 0x00085c0001137983 */ /* 0x001ea80000300800 */
[----:B------:R-:W-:Y:S04]  /*1fcd0*/  STL [R1+0x848], R18 ;  /* 0x0008481201007387 */ /* 0x000fe80000100800 */
[----:B------:R0:W-:Y:S01]  /*1fce0*/  STL [R1+0x840], R21 ;  /* 0x0008401501007387 */ /* 0x0001e20000100800 */
[----:B------:R-:W-:-:S03]  /*1fcf0*/  IADD3.X R22, R22, UR5, RZ, P2, !PT ;  /* 0x0000000516167c10 */ /* 0x000fc600097fe4ff */
[----:B0-----:R-:W3:Y:S04]  /*1fd00*/  LDL.LU R21, [R1+0x830] ;  /* 0x0008300001157983 */ /* 0x001ee80000300800 */
[----:B------:R-:W4:Y:S04]  /*1fd10*/  LDL.LU R245, [R1+0x854] ;  /* 0x0008540001f57983 */ /* 0x000f280000300800 */
[----:B------:R-:W4:Y:S04]  /*1fd20*/  LDL.LU R246, [R1+0x828] ;  /* 0x0008280001f67983 */ /* 0x000f280000300800 */
[----:B------:R-:W4:Y:S04]  /*1fd30*/  LDL.LU R247, [R1+0x84c] ;  /* 0x00084c0001f77983 */ /* 0x000f280000300800 */
[----:B------:R0:W-:Y:S04]  /*1fd40*/  STL [R1+0x864], R22 ;  /* 0x0008641601007387 */ /* 0x0001e80000100800 */
[----:B------:R-:W4:Y:S04]  /*1fd50*/  LDL.LU R248, [R1+0x820] ;  /* 0x0008200001f87983 */ /* 0x000f280000300800 */
[----:B------:R-:W4:Y:S04]  /*1fd60*/  LDL.LU R249, [R1+0x844] ;  /* 0x0008440001f97983 */ /* 0x000f280000300800 */
[----:B0-----:R-:W4:Y:S01]  /*1fd70*/  LDL.LU R22, [R1+0x818] ;  /* 0x0008180001167983 */ /* 0x001f220000300800 */
[----:B------:R-:W-:-:S03]  /*1fd80*/  IADD3 R20, P2, R20, UR6, RZ ;  /* 0x0000000614147c10 */ /* 0x000fc6000ff5e0ff */
[----:B------:R-:W4:Y:S04]  /*1fd90*/  LDL.LU R250, [R1+0x83c] ;  /* 0x00083c0001fa7983 */ /* 0x000f280000300800 */
[----:B------:R-:W4:Y:S04]  /*1fda0*/  LDL.LU R251, [R1+0x810] ;  /* 0x0008100001fb7983 */ /* 0x000f280000300800 */
[----:B------:R-:W4:Y:S04]  /*1fdb0*/  LDL.LU R252, [R1+0x834] ;  /* 0x0008340001fc7983 */ /* 0x000f280000300800 */
[----:B------:R0:W-:Y:S04]  /*1fdc0*/  STL [R1+0x838], R20 ;  /* 0x0008381401007387 */ /* 0x0001e80000100800 */
        /* <DEDUP_REMOVED lines=15> */
[----:B0-----:R-:W4:Y:S01]  /*1fec0*/  LDL.LU R20, [R1+0x7f4] ;  /* 0x0007f40001147983 */ /* 0x001f220000300800 */
[----:B--2---:R-:W-:-:S05]  /*1fed0*/  IADD3.X R19, R19, UR5, RZ, P3, !PT ;  /* 0x0000000513137c10 */ /* 0x004fca0009ffe4ff */
[----:B------:R0:W-:Y:S04]  /*1fee0*/  STL [R1+0x85c], R19 ;  /* 0x00085c1301007387 */ /* 0x0001e80000100800 */
[----:B0-----:R-:W2:Y:S01]  /*1fef0*/  LDL.LU R19, [R1+0x7c8] ;  /* 0x0007c80001137983 */ /* 0x001ea20000300800 */
[----:B---3--:R-:W-:Y:S02]  /*1ff00*/  IADD3 R21, P3, R21, UR6, RZ ;  /* 0x0000000615157c10 */ /* 0x008fe4000ff7e0ff */
[----:B----4-:R-:W-:-:S03]  /*1ff10*/  IADD3.X R245, R245, UR5, RZ, P4, !PT ;  /* 0x00000005f5f57c10 */ /* 0x010fc6000a7fe4ff */
[----:B------:R0:W-:Y:S01]  /*1ff20*/  STL [R1+0x830], R21 ;  /* 0x0008301501007387 */ /* 0x0001e20000100800 */
[----:B------:R-:W-:Y:S02]  /*1ff30*/  IADD3 R246, P4, R246, UR6, RZ ;  /* 0x00000006f6f67c10 */ /* 0x000fe4000ff9e0ff */
[----:B------:R-:W-:Y:S01]  /*1ff40*/  IADD3.X R247, R247, UR5, RZ, P5, !PT ;  /* 0x00000005f7f77c10 */ /* 0x000fe2000affe4ff */
[----:B0-----:R-:W3:Y:S04]  /*1ff50*/  LDL.LU R21, [R1+0x7ec] ;  /* 0x0007ec0001157983 */ /* 0x001ee80000300800 */
[----:B------:R-:W-:Y:S01]  /*1ff60*/  STL [R1+0x854], R245 ;  /* 0x000854f501007387 */ /* 0x000fe20000100800 */
[----:B------:R-:W-:Y:S02]  /*1ff70*/  IADD3 R248, P5, R248, UR6, RZ ;  /* 0x00000006f8f87c10 */ /* 0x000fe4000ffbe0ff */
[----:B------:R-:W-:Y:S01]  /*1ff80*/  IADD3.X R249, R249, UR5, RZ, P6, !PT ;  /* 0x00000005f9f97c10 */ /* 0x000fe2000b7fe4ff */
[----:B------:R-:W-:Y:S01]  /*1ff90*/  STL [R1+0x828], R246 ;  /* 0x000828f601007387 */ /* 0x000fe20000100800 */
[----:B------:R-:W-:-:S03]  /*1ffa0*/  IADD3 R22, P6, R22, UR6, RZ ;  /* 0x0000000616167c10 */ /* 0x000fc6000ffde0ff */
[----:B------:R-:W-:Y:S04]  /*1ffb0*/  STL [R1+0x84c], R247 ;  /* 0x00084cf701007387 */ /* 0x000fe80000100800 */
[----:B------:R0:W-:Y:S04]  /*1ffc0*/  STL [R1+0x818], R22 ;  /* 0x0008181601007387 */ /* 0x0001e80000100800 */
[----:B------:R-:W-:Y:S04]  /*1ffd0*/  STL [R1+0x820], R248 ;  /* 0x000820f801007387 */ /* 0x000fe80000100800 */
[----:B0-----:R-:W4:Y:S01]  /*1ffe0*/  LDL.LU R22, [R1+0x7c0] ;  /* 0x0007c00001167983 */ /* 0x001f220000300800 */
[----:B------:R-:W-:-:S02]  /*1fff0*/  IADD3.X R250, R250, UR5, RZ, P1, !PT ;  /* 0x00000005fafa7c10 */ /* 0x000fc40008ffe4ff */
[----:B------:R-:W-:Y:S02]  /*20000*/  IADD3 R251, P1, R251, UR6, RZ ;  /* 0x00000006fbfb7c10 */ /* 0x000fe4000ff3e0ff */
[----:B------:R-:W-:Y:S01]  /*20010*/  IADD3.X R252, R252, UR5, RZ, P2, !PT ;  /* 0x00000005fcfc7c10 */ /* 0x000fe200097fe4ff */
[----:B------:R-:W-:Y:S01]  /*20020*/  STL [R1+0x844], R249 ;  /* 0x000844f901007387 */ /* 0x000fe20000100800 */
[----:B------:R-:W-:Y:S02]  /*20030*/  IADD3 R4, P2, R4, UR6, RZ ;  /* 0x0000000604047c10 */ /* 0x000fe4000ff5e0ff */
[----:B------:R-:W-:Y:S01]  /*20040*/  IADD3.X R5, R5, UR5, RZ, P3, !PT ;  /* 0x0000000505057c10 */ /* 0x000fe20009ffe4ff */
        /* <DEDUP_REMOVED lines=24> */
[----:B------:R-:W-:Y:S04]  /*201d0*/  STL [R1+0x80c], R13 ;  /* 0x00080c0d01007387 */ /* 0x000fe80000100800 */
[----:B------:R-:W-:Y:S01]  /*201e0*/  STL [R1+0x7e0], R14 ;  /* 0x0007e00e01007387 */ /* 0x000fe20000100800 */
[----:B------:R-:W-:-:S03]  /*201f0*/  IADD3.X R20, R20, UR5, RZ, P4, !PT ;  /* 0x0000000514147c10 */ /* 0x000fc6000a7fe4ff */
[----:B------:R-:W-:Y:S01]  /*20200*/  STL [R1+0x804], R15 ;  /* 0x0008040f01007387 */ /* 0x000fe20000100800 */
[----:B------:R-:W-:-:S03]  /*20210*/  IADD3 R18, P3, R18, UR6, RZ ;  /* 0x0000000612127c10 */ /* 0x000fc6000ff7e0ff */
[----:B------:R-:W-:Y:S04]  /*20220*/  STL [R1+0x7d8], R16 ;  /* 0x0007d81001007387 */ /* 0x000fe80000100800 */
[----:B------:R0:W-:Y:S04]  /*20230*/  STL [R1+0x7f4], R20 ;  /* 0x0007f41401007387 */ /* 0x0001e80000100800 */
[----:B------:R-:W-:Y:S04]  /*20240*/  STL [R1+0x7fc], R17 ;  /* 0x0007fc1101007387 */ /* 0x000fe80000100800 */
[----:B0-----:R-:W4:Y:S04]  /*20250*/  LDL.LU R20, [R1+0x7e4] ;  /* 0x0007e40001147983 */ /* 0x001f280000300800 */
[----:B------:R-:W-:Y:S01]  /*20260*/  STL [R1+0x7d0], R18 ;  /* 0x0007d01201007387 */ /* 0x000fe20000100800 */
[----:B--2---:R-:W-:-:S05]  /*20270*/  IADD3 R19, P4, R19, UR6, RZ ;  /* 0x0000000613137c10 */ /* 0x004fca000ff9e0ff */
[----:B------:R0:W-:Y:S04]  /*20280*/  STL [R1+0x7c8], R19 ;  /* 0x0007c81301007387 */ /* 0x0001e80000100800 */
[----:B0-----:R-:W2:Y:S01]  /*20290*/  LDL.LU R19, [R1+0x7b8] ;  /* 0x0007b80001137983 */ /* 0x001ea20000300800 */
[----:B---3--:R-:W-:-:S03]  /*202a0*/  IADD3.X R21, R21, UR5, RZ, P5, !PT ;  /* 0x0000000515157c10 */ /* 0x008fc6000affe4ff */
[----:B------:R-:W3:Y:S04]  /*202b0*/  LDL.LU R245, [R1+0x7dc] ;  /* 0x0007dc0001f57983 */ /* 0x000ee80000300800 */
[----:B------:R-:W3:Y:S04]  /*202c0*/  LDL.LU R246, [R1+0x7b0] ;  /* 0x0007b00001f67983 */ /* 0x000ee80000300800 */
[----:B------:R-:W3:Y:S04]  /*202d0*/  LDL.LU R247, [R1+0x7d4] ;  /* 0x0007d40001f77983 */ /* 0x000ee80000300800 */
[----:B------:R0:W-:Y:S04]  /*202e0*/  STL [R1+0x7ec], R21 ;  /* 0x0007ec1501007387 */ /* 0x0001e80000100800 */
[----:B------:R-:W3:Y:S04]  /*202f0*/  LDL.LU R248, [R1+0x7a8] ;  /* 0x0007a80001f87983 */ /* 0x000ee80000300800 */
[----:B------:R-:W3:Y:S04]  /*20300*/  LDL.LU R249, [R1+0x7cc] ;  /* 0x0007cc0001f97983 */ /* 0x000ee80000300800 */
[----:B0-----:R-:W3:Y:S01]  /*20310*/  LDL.LU R21, [R1+0x7a0] ;  /* 0x0007a00001157983 */ /* 0x001ee20000300800 */
[----:B----4-:R-:W-:-:S03]  /*20320*/  IADD3 R22, P5, R22, UR6, RZ ;  /* 0x0000000616167c10 */ /* 0x010fc6000ffbe0ff */
        /* <DEDUP_REMOVED lines=20> */
[----:B------:R-:W-:-:S05]  /*20470*/  IADD3.X R20, R20, UR5, RZ, P6, !PT ;  /* 0x0000000514147c10 */ /* 0x000fca000b7fe4ff */
[----:B------:R0:W-:Y:S04]  /*20480*/  STL [R1+0x7e4], R20 ;  /* 0x0007e41401007387 */ /* 0x0001e80000100800 */
[----:B0-----:R-:W4:Y:S01]  /*20490*/  LDL.LU R20, [R1+0x750] ;  /* 0x0007500001147983 */ /* 0x001f220000300800 */
[----:B--2---:R-:W-:Y:S02]  /*204a0*/  IADD3 R19, P6, R19, UR6, RZ ;  /* 0x0000000613137c10 */ /* 0x004fe4000ffde0ff */
[----:B---3--:R-:W-:-:S03]  /*204b0*/  IADD3.X R245, R245, UR5, RZ, P1, !PT ;  /* 0x00000005f5f57c10 */ /* 0x008fc60008ffe4ff */
[----:B------:R0:W-:Y:S01]  /*204c0*/  STL [R1+0x7b8], R19 ;  /* 0x0007b81301007387 */ /* 0x0001e20000100800 */
[----:B------:R-:W-:Y:S02]  /*204d0*/  IADD3 R246, P1, R246, UR6, RZ ;  /* 0x00000006f6f67c10 */ /* 0x000fe4000ff3e0ff */
[----:B------:R-:W-:Y:S01]  /*204e0*/  IADD3.X R247, R247, UR5, RZ, P2, !PT ;  /* 0x00000005f7f77c10 */ /* 0x000fe200097fe4ff */
[----:B0-----:R-:W2:Y:S04]  /*204f0*/  LDL.LU R19, [R1+0x774] ;  /* 0x0007740001137983 */ /* 0x001ea80000300800 */
[----:B------:R-:W-:Y:S01]  /*20500*/  STL [R1+0x7dc], R245 ;  /* 0x0007dcf501007387 */ /* 0x000fe20000100800 */
[----:B------:R-:W-:Y:S02]  /*20510*/  IADD3 R248, P2, R248, UR6, RZ ;  /* 0x00000006f8f87c10 */ /* 0x000fe4000ff5e0ff */
[----:B------:R-:W-:Y:S01]  /*20520*/  IADD3.X R249, R249, UR5, RZ, P3, !PT ;  /* 0x00000005f9f97c10 */ /* 0x000fe20009ffe4ff */
[----:B------:R-:W-:Y:S01]  /*20530*/  STL [R1+0x7b0], R246 ;  /* 0x0007b0f601007387 */ /* 0x000fe20000100800 */
[----:B------:R-:W-:-:S03]  /*20540*/  IADD3 R21, P3, R21, UR6, RZ ;  /* 0x0000000615157c10 */ /* 0x000fc6000ff7e0ff */
[----:B------:R-:W-:Y:S01]  /*20550*/  STL [R1+0x7d4], R247 ;  /* 0x0007d4f701007387 */ /* 0x000fe20000100800 */
[----:B----4-:R-:W-:-:S03]  /*20560*/  IADD3.X R250, R250, UR5, RZ, P4, !PT ;  /* 0x00000005fafa7c10 */ /* 0x010fc6000a7fe4ff */
[----:B------:R0:W-:Y:S01]  /*20570*/  STL [R1+0x7a0], R21 ;  /* 0x0007a01501007387 */ /* 0x0001e20000100800 */
[----:B------:R-:W-:-:S03]  /*20580*/  IADD3 R251, P4, R251, UR6, RZ ;  /* 0x00000006fbfb7c10 */ /* 0x000fc6000ff9e0ff */
[----:B------:R-:W-:Y:S01]  /*20590*/  STL [R1+0x7a8], R248 ;  /* 0x0007a8f801007387 */ /* 0x000fe20000100800 */
[----:B------:R-:W-:-:S03]  /*205a0*/  IADD3.X R252, R252, UR5, RZ, P5, !PT ;  /* 0x00000005fcfc7c10 */ /* 0x000fc6000affe4ff */
[----:B0-----:R-:W3:Y:S04]  /*205b0*/  LDL.LU R21, [R1+0x748] ;  /* 0x0007480001157983 */ /* 0x001ee80000300800 */
        /* <DEDUP_REMOVED lines=29> */
[----:B------:R-:W-:-:S03]  /*20790*/  IADD3.X R22, R22, UR5, RZ, P1, !PT ;  /* 0x0000000516167c10 */ /* 0x000fc60008ffe4ff */
[----:B------:R-:W-:Y:S04]  /*207a0*/  STL [R1+0x78c], R15 ;  /* 0x00078c0f01007387 */ /* 0x000fe80000100800 */
[----:B------:R-:W-:Y:S04]  /*207b0*/  STL [R1+0x760], R16 ;  /* 0x0007601001007387 */ /* 0x000fe80000100800 */
[----:B------:R0:W-:Y:S04]  /*207c0*/  STL [R1+0x77c], R22 ;  /* 0x00077c1601007387 */ /* 0x0001e80000100800 */
[----:B------:R-:W-:Y:S04]  /*207d0*/  STL [R1+0x784], R17 ;  /* 0x0007841101007387 */ /* 0x000fe80000100800 */
[----:B0-----:R-:W4:Y:S01]  /*207e0*/  LDL.LU R22, [R1+0x76c] ;  /* 0x00076c0001167983 */ /* 0x001f220000300800 */
[----:B------:R-:W-:-:S02]  /*207f0*/  IADD3 R18, P6, R18, UR6, RZ ;  /* 0x0000000612127c10 */ /* 0x000fc4000ffde0ff */
[----:B------:R-:W-:-:S03]  /*20800*/  IADD3 R20, P1, R20, UR6, RZ ;  /* 0x0000000614147c10 */ /* 0x000fc6000ff3e0ff */
[----:B------:R-:W-:Y:S04]  /*20810*/  STL [R1+0x758], R18 ;  /* 0x0007581201007387 */ /* 0x000fe80000100800 */
[----:B------:R0:W-:Y:S04]  /*20820*/  STL [R1+0x750], R20 ;  /* 0x0007501401007387 */ /* 0x0001e80000100800 */
[----:B0-----:R-:W4:Y:S04]  /*20830*/  LDL.LU R20, [R1+0x740] ;  /* 0x0007400001147983 */ /* 0x001f280000300800 */
[----:B------:R-:W4:Y:S04]  /*20840*/  LDL.LU R245, [R1+0x764] ;  /* 0x0007640001f57983 */ /* 0x000f280000300800 */
[----:B------:R-:W4:Y:S04]  /*20850*/  LDL.LU R246, [R1+0x738] ;  /* 0x0007380001f67983 */ /* 0x000f280000300800 */
[----:B------:R-:W4:Y:S01]  /*20860*/  LDL.LU R247, [R1+0x75c] ;  /* 0x00075c0001f77983 */ /* 0x000f220000300800 */
[----:B--2---:R-:W-:-:S05]  /*20870*/  IADD3.X R19, R19, UR5, RZ, P2, !PT ;  /* 0x0000000513137c10 */ /* 0x004fca00097fe4ff */
[----:B------:R0:W-:Y:S04]  /*20880*/  STL [R1+0x774], R19 ;  /* 0x0007741301007387 */ /* 0x0001e80000100800 */
[----:B------:R-:W2:Y:S04]  /*20890*/  LDL.LU R248, [R1+0x730] ;  /* 0x0007300001f87983 */ /* 0x000ea80000300800 */
[----:B------:R-:W2:Y:S04]  /*208a0*/  LDL.LU R249, [R1+0x754] ;  /* 0x0007540001f97983 */ /* 0x000ea80000300800 */
[----:B0-----:R-:W2:Y:S04]  /*208b0*/  LDL.LU R19, [R1+0x728] ;  /* 0x0007280001137983 */ /* 0x001ea80000300800 */
[----:B------:R-:W2:Y:S04]  /*208c0*/  LDL.LU R250, [R1+0x74c] ;  /* 0x00074c0001fa7983 */ /* 0x000ea80000300800 */
[----:B------:R-:W2:Y:S01]  /*208d0*/  LDL.LU R251, [R1+0x720] ;  /* 0x0007200001fb7983 */ /* 0x000ea20000300800 */
[----:B---3--:R-:W-:-:S03]  /*208e0*/  IADD3 R21, P2, R21, UR6, RZ ;  /* 0x0000000615157c10 */ /* 0x008fc6000ff5e0ff */
[----:B------:R-:W3:Y:S04]  /*208f0*/  LDL.LU R252, [R1+0x744] ;  /* 0x0007440001fc7983 */ /* 0x000ee80000300800 */
[----:B------:R0:W-:Y:S04]  /*20900*/  STL [R1+0x748], R21 ;  /* 0x0007481501007387 */ /* 0x0001e80000100800 */
        /* <DEDUP_REMOVED lines=15> */
[----:B0-----:R-:W3:Y:S01]  /*20a00*/  LDL.LU R21, [R1+0x704] ;  /* 0x0007040001157983 */ /* 0x001ee20000300800 */
[----:B----4-:R-:W-:-:S05]  /*20a10*/  IADD3.X R22, R22, UR5, RZ, P3, !PT ;  /* 0x0000000516167c10 */ /* 0x010fca0009ffe4ff */
[----:B------:R0:W-:Y:S04]  /*20a20*/  STL [R1+0x76c], R22 ;  /* 0x00076c1601007387 */ /* 0x0001e80000100800 */
[----:B0-----:R-:W4:Y:S01]  /*20a30*/  LDL.LU R22, [R1+0x6d8] ;  /* 0x0006d80001167983 */ /* 0x001f220000300800 */
[----:B------:R-:W-:Y:S02]  /*20a40*/  IADD3 R20, P3, R20, UR6, RZ ;  /* 0x0000000614147c10 */ /* 0x000fe4000ff7e0ff */
[----:B------:R-:W-:-:S03]  /*20a50*/  IADD3.X R245, R245, UR5, RZ, P4, !PT ;  /* 0x00000005f5f57c10 */ /* 0x000fc6000a7fe4ff */
[----:B------:R0:W-:Y:S01]  /*20a60*/  STL [R1+0x740], R20 ;  /* 0x0007401401007387 */ /* 0x0001e20000100800 */
[----:B------:R-:W-:Y:S02]  /*20a70*/  IADD3 R246, P4, R246, UR6, RZ ;  /* 0x00000006f6f67c10 */ /* 0x000fe4000ff9e0ff */
[----:B------:R-:W-:Y:S01]  /*20a80*/  IADD3.X R247, R247, UR5, RZ, P5, !PT ;  /* 0x00000005f7f77c10 */ /* 0x000fe2000affe4ff */
[----:B0-----:R-:W4:Y:S04]  /*20a90*/  LDL.LU R20, [R1+0x6fc] ;  /* 0x0006fc0001147983 */ /* 0x001f280000300800 */
[----:B------:R-:W-:Y:S04]  /*20aa0*/  STL [R1+0x764], R245 ;  /* 0x000764f501007387 */ /* 0x000fe80000100800 */
[----:B------:R-:W-:Y:S04]  /*20ab0*/  STL [R1+0x738], R246 ;  /* 0x000738f601007387 */ /* 0x000fe80000100800 */
[----:B------:R-:W-:Y:S01]  /*20ac0*/  STL [R1+0x75c], R247 ;  /* 0x00075cf701007387 */ /* 0x000fe20000100800 */
[----:B--2---:R-:W-:-:S02]  /*20ad0*/  IADD3 R248, P5, R248, UR6, RZ ;  /* 0x00000006f8f87c10 */ /* 0x004fc4000ffbe0ff */
[----:B------:R-:W-:Y:S02]  /*20ae0*/  IADD3.X R249, R249, UR5, RZ, P6, !PT ;  /* 0x00000005f9f97c10 */ /* 0x000fe4000b7fe4ff */
[----:B------:R-:W-:Y:S02]  /*20af0*/  IADD3 R19, P6, R19, UR6, RZ ;  /* 0x0000000613137c10 */ /* 0x000fe4000ffde0ff */
[----:B------:R-:W-:-:S03]  /*20b00*/  IADD3.X R250, R250, UR5, RZ, P1, !PT ;  /* 0x00000005fafa7c10 */ /* 0x000fc60008ffe4ff */
[----:B------:R0:W-:Y:S01]  /*20b10*/  STL [R1+0x728], R19 ;  /* 0x0007281301007387 */ /* 0x0001e20000100800 */
[----:B------:R-:W-:-:S03]  /*20b20*/  IADD3 R251, P1, R251, UR6, RZ ;  /* 0x00000006fbfb7c10 */ /* 0x000fc6000ff3e0ff */
[----:B------:R-:W-:Y:S01]  /*20b30*/  STL [R1+0x730], R248 ;  /* 0x000730f801007387 */ /* 0x000fe20000100800 */
[----:B---3--:R-:W-:-:S03]  /*20b40*/  IADD3.X R252, R252, UR5, RZ, P2, !PT ;  /* 0x00000005fcfc7c10 */ /* 0x008fc600097fe4ff */
[----:B0-----:R-:W2:Y:S04]  /*20b50*/  LDL.LU R19, [R1+0x6d0] ;  /* 0x0006d00001137983 */ /* 0x001ea80000300800 */
        /* <DEDUP_REMOVED lines=30> */
[----:B------:R-:W-:Y:S01]  /*20d40*/  STL [R1+0x714], R15 ;  /* 0x0007140f01007387 */ /* 0x000fe20000100800 */
[----:B------:R-:W-:-:S03]  /*20d50*/  IADD3 R18, P3, R18, UR6, RZ ;  /* 0x0000000612127c10 */ /* 0x000fc6000ff7e0ff */
[----:B------:R-:W-:Y:S04]  /*20d60*/  STL [R1+0x6e8], R16 ;  /* 0x0006e81001007387 */ /* 0x000fe80000100800 */
[----:B------:R0:W-:Y:S04]  /*20d70*/  STL [R1+0x704], R21 ;  /* 0x0007041501007387 */ /* 0x0001e80000100800 */
[----:B------:R-:W-:Y:S04]  /*20d80*/  STL [R1+0x70c], R17 ;  /* 0x00070c1101007387 */ /* 0x000fe80000100800 */
[----:B0-----:R-:W3:Y:S04]  /*20d90*/  LDL.LU R21, [R1+0x6f4] ;  /* 0x0006f40001157983 */ /* 0x001ee80000300800 */
[----:B------:R-:W-:Y:S01]  /*20da0*/  STL [R1+0x6e0], R18 ;  /* 0x0006e01201007387 */ /* 0x000fe20000100800 */
[----:B----4-:R-:W-:-:S05]  /*20db0*/  IADD3 R22, P4, R22, UR6, RZ ;  /* 0x0000000616167c10 */ /* 0x010fca000ff9e0ff */
[----:B------:R0:W-:Y:S04]  /*20dc0*/  STL [R1+0x6d8], R22 ;  /* 0x0006d81601007387 */ /* 0x0001e80000100800 */
[----:B0-----:R-:W4:Y:S04]  /*20dd0*/  LDL.LU R22, [R1+0x6c8] ;  /* 0x0006c80001167983 */ /* 0x001f280000300800 */
[----:B------:R-:W4:Y:S01]  /*20de0*/  LDL.LU R245, [R1+0x6ec] ;  /* 0x0006ec0001f57983 */ /* 0x000f220000300800 */
[----:B------:R-:W-:-:S03]  /*20df0*/  IADD3.X R20, R20, UR5, RZ, P5, !PT ;  /* 0x0000000514147c10 */ /* 0x000fc6000affe4ff */
[----:B------:R-:W4:Y:S04]  /*20e00*/  LDL.LU R246, [R1+0x6c0] ;  /* 0x0006c00001f67983 */ /* 0x000f280000300800 */
[----:B------:R-:W4:Y:S04]  /*20e10*/  LDL.LU R247, [R1+0x6e4] ;  /* 0x0006e40001f77983 */ /* 0x000f280000300800 */
[----:B------:R0:W-:Y:S04]  /*20e20*/  STL [R1+0x6fc], R20 ;  /* 0x0006fc1401007387 */ /* 0x0001e80000100800 */
[----:B------:R-:W4:Y:S04]  /*20e30*/  LDL.LU R248, [R1+0x6b8] ;  /* 0x0006b80001f87983 */ /* 0x000f280000300800 */
[----:B------:R-:W4:Y:S04]  /*20e40*/  LDL.LU R249, [R1+0x6dc] ;  /* 0x0006dc0001f97983 */ /* 0x000f280000300800 */
[----:B0-----:R-:W4:Y:S04]  /*20e50*/  LDL.LU R20, [R1+0x6b0] ;  /* 0x0006b00001147983 */ /* 0x001f280000300800 */
[----:B------:R-:W4:Y:S04]  /*20e60*/  LDL.LU R250, [R1+0x6d4] ;  /* 0x0006d40001fa7983 */ /* 0x000f280000300800 */
[----:B------:R-:W4:Y:S04]  /*20e70*/  LDL.LU R251, [R1+0x6a8] ;  /* 0x0006a80001fb7983 */ /* 0x000f280000300800 */
[----:B------:R-:W4:Y:S01]  /*20e80*/  LDL.LU R252, [R1+0x6cc] ;  /* 0x0006cc0001fc7983 */ /* 0x000f220000300800 */
[----:B--2---:R-:W-:-:S05]  /*20e90*/  IADD3 R19, P5, R19, UR6, RZ ;  /* 0x0000000613137c10 */ /* 0x004fca000ffbe0ff */
[----:B------:R0:W-:Y:S04]  /*20ea0*/  STL [R1+0x6d0], R19 ;  /* 0x0006d01301007387 */ /* 0x0001e80000100800 */
[----:B------:R-:W2:Y:S04]  /*20eb0*/  LDL.LU R4, [R1+0x6a0] ;  /* 0x0006a00001047983 */ /* 0x000ea80000300800 */
        /* <DEDUP_REMOVED lines=14> */
[----:B0-----:R-:W2:Y:S01]  /*20fa0*/  LDL.LU R19, [R1+0x68c] ;  /* 0x00068c0001137983 */ /* 0x001ea20000300800 */
[----:B---3--:R-:W-:-:S05]  /*20fb0*/  IADD3.X R21, R21, UR5, RZ, P6, !PT ;  /* 0x0000000515157c10 */ /* 0x008fca000b7fe4ff */
[----:B------:R0:W-:Y:S04]  /*20fc0*/  STL [R1+0x6f4], R21 ;  /* 0x0006f41501007387 */ /* 0x0001e80000100800 */
[----:B0-----:R-:W3:Y:S01]  /*20fd0*/  LDL.LU R21, [R1+0x660] ;  /* 0x0006600001157983 */ /* 0x001ee20000300800 */
[----:B----4-:R-:W-:-:S05]  /*20fe0*/  IADD3 R22, P6, R22, UR6, RZ ;  /* 0x0000000616167c10 */ /* 0x010fca000ffde0ff */
[----:B------:R0:W-:Y:S04]  /*20ff0*/  STL [R1+0x6c8], R22 ;  /* 0x0006c81601007387 */ /* 0x0001e80000100800 */
[----:B0-----:R-:W4:Y:S01]  /*21000*/  LDL.LU R22, [R1+0x684] ;  /* 0x0006840001167983 */ /* 0x001f220000300800 */
[----:B------:R-:W-:Y:S02]  /*21010*/  IADD3.X R245, R245, UR5, RZ, P1, !PT ;  /* 0x00000005f5f57c10 */ /* 0x000fe40008ffe4ff */
[----:B------:R-:W-:Y:S02]  /*21020*/  IADD3 R246, P1, R246, UR6, RZ ;  /* 0x00000006f6f67c10 */ /* 0x000fe4000ff3e0ff */
[----:B------:R-:W-:Y:S01]  /*21030*/  IADD3.X R247, R247, UR5, RZ, P2, !PT ;  /* 0x00000005f7f77c10 */ /* 0x000fe200097fe4ff */
[----:B------:R-:W-:Y:S01]  /*21040*/  STL [R1+0x6ec], R245 ;  /* 0x0006ecf501007387 */ /* 0x000fe20000100800 */
[----:B------:R-:W-:-:S02]  /*21050*/  IADD3 R248, P2, R248, UR6, RZ ;  /* 0x00000006f8f87c10 */ /* 0x000fc4000ff5e0ff */
[----:B------:R-:W-:Y:S01]  /*21060*/  IADD3.X R249, R249, UR5, RZ, P3, !PT ;  /* 0x00000005f9f97c10 */ /* 0x000fe20009ffe4ff */
[----:B------:R-:W-:Y:S01]  /*21070*/  STL [R1+0x6c0], R246 ;  /* 0x0006c0f601007387 */ /* 0x000fe20000100800 */
[----:B------:R-:W-:-:S03]  /*21080*/  IADD3 R20, P3, R20, UR6, RZ ;  /* 0x0000000614147c10 */ /* 0x000fc6000ff7e0ff */
[----:B------:R-:W-:Y:S01]  /*21090*/  STL [R1+0x6e4], R247 ;  /* 0x0006e4f701007387 */ /* 0x000fe20000100800 */
[----:B------:R-:W-:-:S03]  /*210a0*/  IADD3.X R250, R250, UR5, RZ, P4, !PT ;  /* 0x00000005fafa7c10 */ /* 0x000fc6000a7fe4ff */
[----:B------:R0:W-:Y:S01]  /*210b0*/  STL [R1+0x6b0], R20 ;  /* 0x0006b01401007387 */ /* 0x0001e20000100800 */
[----:B------:R-:W-:-:S03]  /*210c0*/  IADD3 R251, P4, R251, UR6, RZ ;  /* 0x00000006fbfb7c10 */ /* 0x000fc6000ff9e0ff */
[----:B------:R-:W-:Y:S01]  /*210d0*/  STL [R1+0x6b8], R248 ;  /* 0x0006b8f801007387 */ /* 0x000fe20000100800 */
[----:B------:R-:W-:-:S03]  /*210e0*/  IADD3.X R252, R252, UR5, RZ, P5, !PT ;  /* 0x00000005fcfc7c10 */ /* 0x000fc6000affe4ff */
[----:B0-----:R-:W4:Y:S04]  /*210f0*/  LDL.LU R20, [R1+0x658] ;  /* 0x0006580001147983 */ /* 0x001f280000300800 */
[----:B------:R-:W-:Y:S04]  /*21100*/  STL [R1+0x6dc], R249 ;  /* 0x0006dcf901007387 */ /* 0x000fe80000100800 */
[----:B------:R-:W-:Y:S04]  /*21110*/  STL [R1+0x6d4], R250 ;  /* 0x0006d4fa01007387 */ /* 0x000fe80000100800 */
[----:B------:R-:W-:Y:S04]  /*21120*/  STL [R1+0x6a8], R251 ;  /* 0x0006a8fb01007387 */ /* 0x000fe80000100800 */
[----:B------:R-:W-:Y:S01]  /*21130*/  STL [R1+0x6cc], R252 ;  /* 0x0006ccfc01007387 */ /* 0x000fe20000100800 */
[----:B--2---:R-:W-:-:S02]  /*21140*/  IADD3 R4, P5, R4, UR6, RZ ;  /* 0x0000000604047c10 */ /* 0x004fc4000ffbe0ff */
        /* <DEDUP_REMOVED lines=26> */
[----:B------:R-:W-:Y:S02]  /*212f0*/  IADD3 R18, P6, R18, UR6, RZ ;  /* 0x0000000612127c10 */ /* 0x000fe4000ffde0ff */
[----:B------:R-:W-:-:S05]  /*21300*/  IADD3.X R19, R19, UR5, RZ, P1, !PT ;  /* 0x0000000513137c10 */ /* 0x000fca0008ffe4ff */
[----:B------:R0:W-:Y:S04]  /*21310*/  STL [R1+0x68c], R19 ;  /* 0x00068c1301007387 */ /* 0x0001e80000100800 */
[----:B------:R-:W-:Y:S04]  /*21320*/  STL [R1+0x694], R17 ;  /* 0x0006941101007387 */ /* 0x000fe80000100800 */
[----:B0-----:R-:W2:Y:S04]  /*21330*/  LDL.LU R19, [R1+0x67c] ;  /* 0x00067c0001137983 */ /* 0x001ea80000300800 */
[----:B------:R-:W-:Y:S01]  /*21340*/  STL [R1+0x668], R18 ;  /* 0x0006681201007387 */ /* 0x000fe20000100800 */
[----:B---3--:R-:W-:-:S05]  /*21350*/  IADD3 R21, P1, R21, UR6, RZ ;  /* 0x0000000615157c10 */ /* 0x008fca000ff3e0ff */
[----:B------:R0:W-:Y:S04]  /*21360*/  STL [R1+0x660], R21 ;  /* 0x0006601501007387 */ /* 0x0001e80000100800 */
[----:B0-----:R-:W3:Y:S04]  /*21370*/  LDL.LU R21, [R1+0x650] ;  /* 0x0006500001157983 */ /* 0x001ee80000300800 */
[----:B------:R-:W3:Y:S04]  /*21380*/  LDL.LU R245, [R1+0x674] ;  /* 0x0006740001f57983 */ /* 0x000ee80000300800 */
[----:B------:R-:W3:Y:S01]  /*21390*/  LDL.LU R246, [R1+0x648] ;  /* 0x0006480001f67983 */ /* 0x000ee20000300800 */
[----:B----4-:R-:W-:-:S03]  /*213a0*/  IADD3.X R22, R22, UR5, RZ, P2, !PT ;  /* 0x0000000516167c10 */ /* 0x010fc600097fe4ff */
[----:B------:R-:W4:Y:S04]  /*213b0*/  LDL.LU R247, [R1+0x66c] ;  /* 0x00066c0001f77983 */ /* 0x000f280000300800 */
[----:B------:R0:W-:Y:S04]  /*213c0*/  STL [R1+0x684], R22 ;  /* 0x0006841601007387 */ /* 0x0001e80000100800 */
[----:B------:R-:W4:Y:S04]  /*213d0*/  LDL.LU R248, [R1+0x640] ;  /* 0x0006400001f87983 */ /* 0x000f280000300800 */
[----:B------:R-:W4:Y:S04]  /*213e0*/  LDL.LU R249, [R1+0x664] ;  /* 0x0006640001f97983 */ /* 0x000f280000300800 */
[----:B0-----:R-:W4:Y:S04]  /*213f0*/  LDL.LU R22, [R1+0x638] ;  /* 0x0006380001167983 */ /* 0x001f280000300800 */
[----:B------:R-:W4:Y:S04]  /*21400*/  LDL.LU R250, [R1+0x65c] ;  /* 0x00065c0001fa7983 */ /* 0x000f280000300800 */
[----:B------:R-:W4:Y:S01]  /*21410*/  LDL.LU R251, [R1+0x630] ;  /* 0x0006300001fb7983 */ /* 0x000f220000300800 */
[----:B------:R-:W-:-:S03]  /*21420*/  IADD3 R20, P2, R20, UR6, RZ ;  /* 0x0000000614147c10 */ /* 0x000fc6000ff5e0ff */
        /* <DEDUP_REMOVED lines=22> */
[----:B------:R-:W-:-:S03]  /*21590*/  IADD3.X R245, R245, UR5, RZ, P4, !PT ;  /* 0x00000005f5f57c10 */ /* 0x000fc6000a7fe4ff */
[----:B------:R0:W-:Y:S01]  /*215a0*/  STL [R1+0x650], R21 ;  /* 0x0006501501007387 */ /* 0x0001e20000100800 */
[----:B------:R-:W-:Y:S02]  /*215b0*/  IADD3 R246, P4, R246, UR6, RZ ;  /* 0x00000006f6f67c10 */ /* 0x000fe4000ff9e0ff */
[----:B----4-:R-:W-:Y:S01]  /*215c0*/  IADD3.X R247, R247, UR5, RZ, P5, !PT ;  /* 0x00000005f7f77c10 */ /* 0x010fe2000affe4ff */
        /* <DEDUP_REMOVED lines=52> */
[----:B0-----:R-:W2:Y:S04]  /*21910*/  LDL.LU R19, [R1+0x5d8] ;  /* 0x0005d80001137983 */ /* 0x001ea80000300800 */
[----:B------:R-:W2:Y:S04]  /*21920*/  LDL.LU R245, [R1+0x5fc] ;  /* 0x0005fc0001f57983 */ /* 0x000ea80000300800 */
[----:B------:R-:W2:Y:S04]  /*21930*/  LDL.LU R246, [R1+0x5d0] ;  /* 0x0005d00001f67983 */ /* 0x000ea80000300800 */
[----:B------:R-:W2:Y:S01]  /*21940*/  LDL.LU R247, [R1+0x5f4] ;  /* 0x0005f40001f77983 */ /* 0x000ea20000300800 */
[----:B---3--:R-:W-:-:S05]  /*21950*/  IADD3.X R21, R21, UR5, RZ, P5, !PT ;  /* 0x0000000515157c10 */ /* 0x008fca000affe4ff */
[----:B------:R0:W-:Y:S04]  /*21960*/  STL [R1+0x60c], R21 ;  /* 0x00060c1501007387 */ /* 0x0001e80000100800 */
[----:B------:R-:W3:Y:S04]  /*21970*/  LDL.LU R248, [R1+0xddc] ;  /* 0x000ddc0001f87983 */ /* 0x000ee80000300800 */
[----:B------:R-:W3:Y:S04]  /*21980*/  LDL.LU R249, [R1+0x5ec] ;  /* 0x0005ec0001f97983 */ /* 0x000ee80000300800 */
[----:B0-----:R-:W3:Y:S04]  /*21990*/  LDL.LU R21, [R1+0xdd8] ;  /* 0x000dd80001157983 */ /* 0x001ee80000300800 */
[----:B------:R-:W3:Y:S04]  /*219a0*/  LDL.LU R250, [R1+0x5e4] ;  /* 0x0005e40001fa7983 */ /* 0x000ee80000300800 */
[----:B------:R-:W3:Y:S01]  /*219b0*/  LDL.LU R251, [R1+0xdd4] ;  /* 0x000dd40001fb7983 */ /* 0x000ee20000300800 */
[----:B----4-:R-:W-:-:S03]  /*219c0*/  IADD3 R22, P5, R22, UR6, RZ ;  /* 0x0000000616167c10 */ /* 0x010fc6000ffbe0ff */
        /* <DEDUP_REMOVED lines=22> */
[----:B------:R-:W-:-:S03]  /*21b30*/  IADD3.X R245, R245, UR5, RZ, P1, !PT ;  /* 0x00000005f5f57c10 */ /* 0x000fc60008ffe4ff */
[----:B------:R0:W-:Y:S01]  /*21b40*/  STL [R1+0x5d8], R19 ;  /* 0x0005d81301007387 */ /* 0x0001e20000100800 */
[----:B------:R-:W-:Y:S02]  /*21b50*/  IADD3 R246, P1, R246, UR6, RZ ;  /* 0x00000006f6f67c10 */ /* 0x000fe4000ff3e0ff */
[----:B------:R-:W-:Y:S01]  /*21b60*/  IADD3.X R247, R247, UR5, RZ, P2, !PT ;  /* 0x00000005f7f77c10 */ /* 0x000fe200097fe4ff */
[----:B0-----:R-:W2:Y:S04]  /*21b70*/  LDL.LU R19, [R1+0xdb0] ;  /* 0x000db00001137983 */ /* 0x001ea80000300800 */
[----:B------:R-:W-:Y:S01]  /*21b80*/  STL [R1+0x5fc], R245 ;  /* 0x0005fcf501007387 */ /* 0x000fe20000100800 */
[----:B---3--:R-:W-:Y:S02]  /*21b90*/  IADD3 R248, P2, R248, UR6, RZ ;  /* 0x00000006f8f87c10 */ /* 0x008fe4000ff5e0ff */
        /* <DEDUP_REMOVED lines=8> */
[----:B----4-:R-:W-:-:S03]  /*21c20*/  IADD3.X R252, R252, UR5, RZ, P5, !PT ;  /* 0x00000005fcfc7c10 */ /* 0x010fc6000affe4ff */
        /* <DEDUP_REMOVED lines=36> */
[----:B------:R-:W-:-:S05]  /*21e70*/  IADD3 R18, P6, R18, UR6, RZ ;  /* 0x0000000612127c10 */ /* 0x000fca000ffde0ff */
[----:B------:R-:W-:Y:S01]  /*21e80*/  STL [R1+0xd94], R18 ;  /* 0x000d941201007387 */ /* 0x000fe20000100800 */
[----:B------:R-:W-:-:S05]  /*21e90*/  IADD3 R20, P1, R20, UR6, RZ ;  /* 0x0000000614147c10 */ /* 0x000fca000ff3e0ff */
        /* <DEDUP_REMOVED lines=9> */
[----:B------:R-:W2:Y:S04]  /*21f30*/  LDL.LU R250, [R1+0xd64] ;  /* 0x000d640001fa7983 */ /* 0x000ea80000300800 */
[----:B------:R-:W2:Y:S04]  /*21f40*/  LDL.LU R251, [R1+0xd88] ;  /* 0x000d880001fb7983 */ /* 0x000ea80000300800 */
[----:B------:R-:W2:Y:S04]  /*21f50*/  LDL.LU R252, [R1+0xd5c] ;  /* 0x000d5c0001fc7983 */ /* 0x000ea80000300800 */
[----:B------:R-:W2:Y:S01]  /*21f60*/  LDL.LU R4, [R1+0xd80] ;  /* 0x000d800001047983 */ /* 0x000ea20000300800 */
[----:B---3--:R-:W-:-:S05]  /*21f70*/  IADD3 R21, P2, R21, UR6, RZ ;  /* 0x0000000615157c10 */ /* 0x008fca000ff5e0ff */
        /* <DEDUP_REMOVED lines=15> */
[----:B0-----:R-:W3:Y:S04]  /*22070*/  LDL.LU R19, [R1+0xd1c] ;  /* 0x000d1c0001137983 */ /* 0x001ee80000300800 */
[----:B-1----:R-:W3:Y:S01]  /*22080*/  LDL.LU R21, [R1+0xd40] ;  /* 0x000d400001157983 */ /* 0x002ee20000300800 */
        /* <DEDUP_REMOVED lines=24> */
[----:B---3--:R-:W-:Y:S02]  /*22210*/  IADD3 R5, P2, R5, UR6, RZ ;  /* 0x0000000605057c10 */ /* 0x008fe4000ff5e0ff */
        /* <DEDUP_REMOVED lines=32> */
[----:B----4-:R-:W-:-:S05]  /*22420*/  IADD3 R22, P4, R22, UR6, RZ ;  /* 0x0000000616167c10 */ /* 0x010fca000ff9e0ff */
[----:B------:R0:W-:Y:S04]  /*22430*/  STL [R1+0xd14], R22 ;  /* 0x000d141601007387 */ /* 0x0001e80000100800 */
[----:B0-----:R-:W3:Y:S04]  /*22440*/  LDL.LU R22, [R1+0xd30] ;  /* 0x000d300001167983 */ /* 0x001ee80000300800 */
[----:B------:R-:W4:Y:S04]  /*22450*/  LDL.LU R244, [R1+0xd04] ;  /* 0x000d040001f47983 */ /* 0x000f280000300800 */
[----:B------:R-:W4:Y:S01]  /*22460*/  LDL.LU R245, [R1+0xd28] ;  /* 0x000d280001f57983 */ /* 0x000f220000300800 */
[----:B------:R-:W-:-:S03]  /*22470*/  IADD3.X R20, R20, UR5, RZ, P5, !PT ;  /* 0x0000000514147c10 */ /* 0x000fc6000affe4ff */
        /* <DEDUP_REMOVED lines=25> */
[----:B--2---:R-:W-:-:S05]  /*22610*/  IADD3 R21, P5, R21, UR6, RZ ;  /* 0x0000000615157c10 */ /* 0x004fca000ffbe0ff */
[----:B------:R0:W-:Y:S04]  /*22620*/  STL [R1+0xd0c], R21 ;  /* 0x000d0c1501007387 */ /* 0x0001e80000100800 */
[----:B0-----:R-:W2:Y:S01]  /*22630*/  LDL.LU R21, [R1+0xcc0] ;  /* 0x000cc00001157983 */ /* 0x001ea20000300800 */
[----:B---3--:R-:W-:-:S05]  /*22640*/  IADD3.X R22, R22, UR5, RZ, P6, !PT ;  /* 0x0000000516167c10 */ /* 0x008fca000b7fe4ff */
[----:B------:R0:W-:Y:S04]  /*22650*/  STL [R1+0xd30], R22 ;  /* 0x000d301601007387 */ /* 0x0001e80000100800 */
[----:B0-----:R-:W3:Y:S01]  /*22660*/  LDL.LU R22, [R1+0xcb8] ;  /* 0x000cb80001167983 */ /* 0x001ee20000300800 */
[----:B----4-:R-:W-:Y:S02]  /*22670*/  IADD3 R244, P6, R244, UR6, RZ ;  /* 0x00000006f4f47c10 */ /* 0x010fe4000ffde0ff */
[----:B------:R-:W-:Y:S02]  /*22680*/  IADD3.X R245, R245, UR5, RZ, P1, !PT ;  /* 0x00000005f5f57c10 */ /* 0x000fe40008ffe4ff */
        /* <DEDUP_REMOVED lines=44> */
[----:B------:R-:W-:Y:S02]  /*22950*/  IADD3.X R20, R20, UR5, RZ, P1, !PT ;  /* 0x0000000514147c10 */ /* 0x000fe40008ffe4ff */
[----:B------:R-:W-:Y:S01]  /*22960*/  IADD3 R24, P1, R24, UR6, RZ ;  /* 0x0000000618187c10 */ /* 0x000fe2000ff3e0ff */
[----:B------:R-:W-:Y:S04]  /*22970*/  STL [R1+0xcd8], R16 ;  /* 0x000cd81001007387 */ /* 0x000fe80000100800 */
[----:B------:R-:W-:Y:S04]  /*22980*/  STL [R1+0xcac], R17 ;  /* 0x000cac1101007387 */ /* 0x000fe80000100800 */
[----:B------:R-:W-:Y:S04]  /*22990*/  STL [R1+0xcd0], R18 ;  /* 0x000cd01201007387 */ /* 0x000fe80000100800 */
[----:B------:R0:W-:Y:S04]  /*229a0*/  STL [R1+0xc9c], R24 ;  /* 0x000c9c1801007387 */ /* 0x0001e80000100800 */
[----:B------:R-:W-:Y:S04]  /*229b0*/  STL [R1+0xca4], R19 ;  /* 0x000ca41301007387 */ /* 0x000fe80000100800 */
[----:B0-----:R-:W4:Y:S04]  /*229c0*/  LDL.LU R24, [R1+0xf58] ;  /* 0x000f580001187983 */ /* 0x001f280000300800 */
[----:B------:R-:W-:Y:S01]  /*229d0*/  STL [R1+0xcc8], R20 ;  /* 0x000cc81401007387 */ /* 0x000fe20000100800 */
[----:B--2---:R-:W-:-:S02]  /*229e0*/  IADD3.X R21, R21, UR5, RZ, P2, !PT ;  /* 0x0000000515157c10 */ /* 0x004fc400097fe4ff */
[----:B------:R-:W-:-:S05]  /*229f0*/  IADD3 R26, P2, R26, UR6, RZ ;  /* 0x000000061a1a7c10 */ /* 0x000fca000ff5e0ff */
[----:B------:R0:W-:Y:S04]  /*22a00*/  STL [R1+0xc94], R26 ;  /* 0x000c941a01007387 */ /* 0x0001e80000100800 */
[----:B0-----:R-:W2:Y:S04]  /*22a10*/  LDL.LU R26, [R1+0xf54] ;  /* 0x000f5400011a7983 */ /* 0x001ea80000300800 */
[----:B------:R-:W-:Y:S01]  /*22a20*/  STL [R1+0xcc0], R21 ;  /* 0x000cc01501007387 */ /* 0x000fe20000100800 */
[----:B---3--:R-:W-:Y:S02]  /*22a30*/  IADD3.X R22, R22, UR5, RZ, P3, !PT ;  /* 0x0000000516167c10 */ /* 0x008fe40009ffe4ff */
[----:B------:R-:W-:-:S05]  /*22a40*/  IADD3 R28, P3, R28, UR6, RZ ;  /* 0x000000061c1c7c10 */ /* 0x000fca000ff7e0ff */
[----:B------:R0:W-:Y:S04]  /*22a50*/  STL [R1+0xc8c], R28 ;  /* 0x000c8c1c01007387 */ /* 0x0001e80000100800 */
[----:B0-----:R-:W3:Y:S04]  /*22a60*/  LDL.LU R28, [R1+0xf50] ;  /* 0x000f5000011c7983 */ /* 0x001ee80000300800 */
[----:B------:R-:W-:Y:S01]  /*22a70*/  STL [R1+0xcb8], R22 ;  /* 0x000cb81601007387 */ /* 0x000fe20000100800 */
[----:B------:R-:W-:Y:S02]  /*22a80*/  IADD3.X R30, R30, UR5, RZ, P1, !PT ;  /* 0x000000051e1e7c10 */ /* 0x000fe40008ffe4ff */
[----:B------:R-:W-:-:S02]  /*22a90*/  IADD3 R31, P1, R31, UR6, RZ ;  /* 0x000000061f1f7c10 */ /* 0x000fc4000ff3e0ff */
[----:B------:R-:W-:Y:S02]  /*22aa0*/  IADD3.X R32, R32, UR5, RZ, P2, !PT ;  /* 0x0000000520207c10 */ /* 0x000fe400097fe4ff */
[----:B------:R-:W-:Y:S02]  /*22ab0*/  IADD3 R33, P2, R33, UR6, RZ ;  /* 0x0000000621217c10 */ /* 0x000fe4000ff5e0ff */
[----:B------:R-:W-:Y:S02]  /*22ac0*/  IADD3.X R34, R34, UR5, RZ, P3, !PT ;  /* 0x0000000522227c10 */ /* 0x000fe40009ffe4ff */
[----:B------:R-:W-:Y:S02]  /*22ad0*/  IADD3 R35, P3, R35, UR6, RZ ;  /* 0x0000000623237c10 */ /* 0x000fe4000ff7e0ff */
        /* <DEDUP_REMOVED lines=10> */
[----:B----4-:R-:W-:Y:S02]  /*22b80*/  IADD3.X R24, R24, UR5, RZ, P4, !PT ;  /* 0x0000000518187c10 */ /* 0x010fe4000a7fe4ff */
[----:B------:R-:W-:-:S03]  /*22b90*/  IADD3 R25, P4, R25, UR6, RZ ;  /* 0x0000000619197c10 */ /* 0x000fc6000ff9e0ff */
[----:B------:R0:W-:Y:S04]  /*22ba0*/  STL [R1+0xcb0], R24 ;  /* 0x000cb01801007387 */ /* 0x0001e80000100800 */
[----:B0-----:R-:W4:Y:S04]  /*22bb0*/  LDL.LU R24, [R1+0xf4c] ;  /* 0x000f4c0001187983 */ /* 0x001f280000300800 */
[----:B------:R0:W-:Y:S04]  /*22bc0*/  STL [R1+0xc84], R25 ;  /* 0x000c841901007387 */ /* 0x0001e80000100800 */
[----:B0-----:R-:W4:Y:S01]  /*22bd0*/  LDL.LU R25, [R1+0xf48] ;  /* 0x000f480001197983 */ /* 0x001f220000300800 */
[----:B------:R-:W-:-:S02]  /*22be0*/  IADD3.X R36, R36, UR5, RZ, P4, !PT ;  /* 0x0000000524247c10 */ /* 0x000fc4000a7fe4ff */
[----:B------:R-:W-:-:S04]  /*22bf0*/  IADD3 R37, P4, R37, UR6, RZ ;  /* 0x0000000625257c10 */ /* 0x000fc8000ff9e0ff */
        /* <DEDUP_REMOVED lines=15> */
[----:B--2---:R-:W-:Y:S02]  /*22cf0*/  IADD3.X R26, R26, UR5, RZ, P5, !PT ;  /* 0x000000051a1a7c10 */ /* 0x004fe4000affe4ff */
[----:B------:R-:W-:-:S03]  /*22d00*/  IADD3 R27, P5, R27, UR6, RZ ;  /* 0x000000061b1b7c10 */ /* 0x000fc6000ffbe0ff */
[----:B------:R0:W-:Y:S04]  /*22d10*/  STL [R1+0xca8], R26 ;  /* 0x000ca81a01007387 */ /* 0x0001e80000100800 */
[----:B0-----:R-:W4:Y:S04]  /*22d20*/  LDL.LU R26, [R1+0xf44] ;  /* 0x000f4400011a7983 */ /* 0x001f280000300800 */
[----:B------:R0:W-:Y:S04]  /*22d30*/  STL [R1+0xc7c], R27 ;  /* 0x000c7c1b01007387 */ /* 0x0001e80000100800 */
[----:B0-----:R-:W4:Y:S01]  /*22d40*/  LDL.LU R27, [R1+0xf40] ;  /* 0x000f4000011b7983 */ /* 0x001f220000300800 */
[----:B---3--:R-:W-:-:S02]  /*22d50*/  IADD3.X R28, R28, UR5, RZ, P6, !PT ;  /* 0x000000051c1c7c10 */ /* 0x008fc4000b7fe4ff */
[----:B------:R-:W-:-:S03]  /*22d60*/  IADD3 R29, P6, R29, UR6, RZ ;  /* 0x000000061d1d7c10 */ /* 0x000fc6000ffde0ff */
[----:B------:R0:W-:Y:S04]  /*22d70*/  STL [R1+0xca0], R28 ;  /* 0x000ca01c01007387 */ /* 0x0001e80000100800 */
[----:B0-----:R-:W4:Y:S04]  /*22d80*/  LDL.LU R28, [R1+0xf3c] ;  /* 0x000f3c00011c7983 */ /* 0x001f280000300800 */
[----:B------:R0:W-:Y:S04]  /*22d90*/  STL [R1+0xc74], R29 ;  /* 0x000c741d01007387 */ /* 0x0001e80000100800 */
[----:B0-----:R-:W4:Y:S04]  /*22da0*/  LDL.LU R29, [R1+0xf38] ;  /* 0x000f3800011d7983 */ /* 0x001f280000300800 */
[----:B------:R0:W-:Y:S04]  /*22db0*/  STL [R1+0xc98], R30 ;  /* 0x000c981e01007387 */ /* 0x0001e80000100800 */
[----:B0-----:R-:W4:Y:S04]  /*22dc0*/  LDL.LU R30, [R1+0xf34] ;  /* 0x000f3400011e7983 */ /* 0x001f280000300800 */
[----:B------:R0:W-:Y:S01]  /*22dd0*/  STL [R1+0xc6c], R31 ;  /* 0x000c6c1f01007387 */ /* 0x0001e20000100800 */
[----:B------:R-:W-:-:S03]  /*22de0*/  IADD3.X R38, R38, UR5, RZ, P5, !PT ;  /* 0x0000000526267c10 */ /* 0x000fc6000affe4ff */
[----:B0-----:R-:W4:Y:S04]  /*22df0*/  LDL.LU R31, [R1+0xf30] ;  /* 0x000f3000011f7983 */ /* 0x001f280000300800 */
[----:B------:R0:W-:Y:S01]  /*22e00*/  STL [R1+0xc90], R32 ;  /* 0x000c902001007387 */ /* 0x0001e20000100800 */
[----:B------:R-:W-:-:S03]  /*22e10*/  IADD3 R39, P5, R39, UR6, RZ ;  /* 0x0000000627277c10 */ /* 0x000fc6000ffbe0ff */
[----:B0-----:R-:W4:Y:S04]  /*22e20*/  LDL.LU R32, [R1+0xf2c] ;  /* 0x000f2c0001207983 */ /* 0x001f280000300800 */
[----:B------:R0:W-:Y:S01]  /*22e30*/  STL [R1+0xc64], R33 ;  /* 0x000c642101007387 */ /* 0x0001e20000100800 */
[----:B------:R-:W-:-:S03]  /*22e40*/  IADD3.X R40, R40, UR5, RZ, P6, !PT ;  /* 0x0000000528287c10 */ /* 0x000fc6000b7fe4ff */
[----:B0-----:R-:W4:Y:S04]  /*22e50*/  LDL.LU R33, [R1+0xf28] ;  /* 0x000f280001217983 */ /* 0x001f280000300800 */
[----:B------:R0:W-:Y:S01]  /*22e60*/  STL [R1+0xc88], R34 ;  /* 0x000c882201007387 */ /* 0x0001e20000100800 */
[----:B------:R-:W-:-:S03]  /*22e70*/  IADD3 R41, P6, R41, UR6, RZ ;  /* 0x0000000629297c10 */ /* 0x000fc6000ffde0ff */
        /* <DEDUP_REMOVED lines=87> */
[----:B------:R0:W-:Y:S01]  /*233f0*/  STL [R1+0xbf0], R72 ;  /* 0x000bf04801007387 */ /* 0x0001e20000100800 */
[----:B------:R-:W-:-:S03]  /*23400*/  IADD3 R79, P1, R79, UR6, RZ ;  /* 0x000000064f4f7c10 */ /* 0x000fc6000ff3e0ff */
        /* <DEDUP_REMOVED lines=12> */
[----:B------:R-:W2:Y:S04]  /*234d0*/  LDL.LU R19, [R1+0xbb0] ;  /* 0x000bb00001137983 */ /* 0x000ea80000300800 */
        /* <DEDUP_REMOVED lines=9> */
[----:B------:R-:W3:Y:S04]  /*23570*/  LDL.LU R17, [R1+0xb84] ;  /* 0x000b840001117983 */ /* 0x000ee80000300800 */
[----:B------:R-:W4:Y:S04]  /*23580*/  LDL.LU R22, [R1+0xba8] ;  /* 0x000ba80001167983 */ /* 0x000f280000300800 */
        /* <DEDUP_REMOVED lines=35> */
[----:B--2---:R-:W-:-:S05]  /*237c0*/  IADD3.X R19, R19, UR5, RZ, P6, !PT ;  /* 0x0000000513137c10 */ /* 0x004fca000b7fe4ff */
[----:B------:R0:W-:Y:S04]  /*237d0*/  STL [R1+0xbb0], R19 ;  /* 0x000bb01301007387 */ /* 0x0001e80000100800 */
[----:B0-----:R-:W2:Y:S04]  /*237e0*/  LDL.LU R19, [R1+0xb60] ;  /* 0x000b600001137983 */ /* 0x001ea80000300800 */
[----:B------:R-:W2:Y:S04]  /*237f0*/  LDL.LU R11, [R1+0xb34] ;  /* 0x000b3400010b7983 */ /* 0x000ea80000300800 */
[----:B------:R-:W2:Y:S01]  /*23800*/  LDL.LU R12, [R1+0xb58] ;  /* 0x000b5800010c7983 */ /* 0x000ea20000300800 */
[----:B---3--:R-:W-:-:S02]  /*23810*/  IADD3 R17, P6, R17, UR6, RZ ;  /* 0x0000000611117c10 */ /* 0x008fc4000ffde0ff */
[----:B----4-:R-:W-:-:S03]  /*23820*/  IADD3.X R22, R22, UR5, RZ, P1, !PT ;  /* 0x0000000516167c10 */ /* 0x010fc60008ffe4ff */
[----:B------:R0:W-:Y:S04]  /*23830*/  STL [R1+0xb84], R17 ;  /* 0x000b841101007387 */ /* 0x0001e80000100800 */
[----:B------:R-:W3:Y:S04]  /*23840*/  LDL.LU R13, [R1+0xb2c] ;  /* 0x000b2c00010d7983 */ /* 0x000ee80000300800 */
[----:B------:R1:W-:Y:S04]  /*23850*/  STL [R1+0xba8], R22 ;  /* 0x000ba81601007387 */ /* 0x0003e80000100800 */
[----:B------:R-:W4:Y:S04]  /*23860*/  LDL.LU R14, [R1+0xb50] ;  /* 0x000b5000010e7983 */ /* 0x000f280000300800 */
[----:B------:R-:W4:Y:S04]  /*23870*/  LDL.LU R15, [R1+0xb24] ;  /* 0x000b2400010f7983 */ /* 0x000f280000300800 */
[----:B------:R-:W4:Y:S04]  /*23880*/  LDL.LU R16, [R1+0xb48] ;  /* 0x000b480001107983 */ /* 0x000f280000300800 */
[----:B0-----:R-:W4:Y:S04]  /*23890*/  LDL.LU R17, [R1+0xb1c] ;  /* 0x000b1c0001117983 */ /* 0x001f280000300800 */
[----:B-1----:R-:W4:Y:S01]  /*238a0*/  LDL.LU R22, [R1+0xb40] ;  /* 0x000b400001167983 */ /* 0x002f220000300800 */
[----:B------:R-:W-:-:S02]  /*238b0*/  IADD3 R246, P1, R246, UR6, RZ ;  /* 0x00000006f6f67c10 */ /* 0x000fc4000ff3e0ff */
[----:B------:R-:W-:-:S05]  /*238c0*/  IADD3.X R20, R20, UR5, RZ, P2, !PT ;  /* 0x0000000514147c10 */ /* 0x000fca00097fe4ff */
[----:B------:R0:W-:Y:S01]  /*238d0*/  STL [R1+0xba0], R20 ;  /* 0x000ba01401007387 */ /* 0x0001e20000100800 */
[----:B------:R-:W-:-:S03]  /*238e0*/  IADD3 R247, P2, R247, UR6, RZ ;  /* 0x00000006f7f77c10 */ /* 0x000fc6000ff5e0ff */
[----:B------:R-:W-:Y:S01]  /*238f0*/  STL [R1+0xb7c], R246 ;  /* 0x000b7cf601007387 */ /* 0x000fe20000100800 */
[----:B------:R-:W-:Y:S02]  /*23900*/  IADD3.X R248, R248, UR5, RZ, P3, !PT ;  /* 0x00000005f8f87c10 */ /* 0x000fe40009ffe4ff */
[----:B------:R-:W-:Y:S01]  /*23910*/  IADD3 R249, P3, R249, UR6, RZ ;  /* 0x00000006f9f97c10 */ /* 0x000fe2000ff7e0ff */
[----:B0-----:R-:W4:Y:S01]  /*23920*/  LDL.LU R20, [R1+0xb14] ;  /* 0x000b140001147983 */ /* 0x001f220000300800 */
        /* <DEDUP_REMOVED lines=21> */
[----:B------:R-:W-:Y:S02]  /*23a80*/  IADD3 R9, P2, R9, UR6, RZ ;  /* 0x0000000609097c10 */ /* 0x000fe4000ff5e0ff */
[----:B------:R-:W-:Y:S02]  /*23a90*/  IADD3.X R10, R10, UR5, RZ, P3, !PT ;  /* 0x000000050a0a7c10 */ /* 0x000fe40009ffe4ff */
[----:B------:R-:W-:Y:S01]  /*23aa0*/  IADD3 R18, P3, R18, UR6, RZ ;  /* 0x0000000612127c10 */ /* 0x000fe2000ff7e0ff */
[----:B------:R-:W-:Y:S04]  /*23ab0*/  STL [R1+0xb4c], R8 ;  /* 0x000b4c0801007387 */ /* 0x000fe80000100800 */
[----:B------:R-:W-:Y:S04]  /*23ac0*/  STL [R1+0xb44], R9 ;  /* 0x000b440901007387 */ /* 0x000fe80000100800 */
[----:B------:R0:W-:Y:S04]  /*23ad0*/  STL [R1+0xb3c], R18 ;  /* 0x000b3c1201007387 */ /* 0x0001e80000100800 */
[----:B------:R-:W-:Y:S04]  /*23ae0*/  STL [R1+0xb68], R10 ;  /* 0x000b680a01007387 */ /* 0x000fe80000100800 */
[----:B0-----:R-:W4:Y:S01]  /*23af0*/  LDL.LU R18, [R1+0xb0c] ;  /* 0x000b0c0001127983 */ /* 0x001f220000300800 */
[----:B--2---:R-:W-:-:S02]  /*23b00*/  IADD3.X R19, R19, UR5, RZ, P4, !PT ;  /* 0x0000000513137c10 */ /* 0x004fc4000a7fe4ff */
[----:B------:R-:W-:-:S03]  /*23b10*/  IADD3 R11, P4, R11, UR6, RZ ;  /* 0x000000060b0b7c10 */ /* 0x000fc6000ff9e0ff */
[----:B------:R0:W-:Y:S01]  /*23b20*/  STL [R1+0xb60], R19 ;  /* 0x000b601301007387 */ /* 0x0001e20000100800 */
[----:B------:R-:W-:-:S03]  /*23b30*/  IADD3.X R12, R12, UR5, RZ, P5, !PT ;  /* 0x000000050c0c7c10 */ /* 0x000fc6000affe4ff */
[----:B0-----:R-:W2:Y:S04]  /*23b40*/  LDL.LU R19, [R1+0xb30] ;  /* 0x000b300001137983 */ /* 0x001ea80000300800 */
[----:B------:R-:W-:Y:S04]  /*23b50*/  STL [R1+0xb34], R11 ;  /* 0x000b340b01007387 */ /* 0x000fe80000100800 */
[----:B------:R-:W-:Y:S01]  /*23b60*/  STL [R1+0xb58], R12 ;  /* 0x000b580c01007387 */ /* 0x000fe20000100800 */
[----:B---3--:R-:W-:Y:S02]  /*23b70*/  IADD3 R13, P5, R13, UR6, RZ ;  /* 0x000000060d0d7c10 */ /* 0x008fe4000ffbe0ff */
[----:B----4-:R-:W-:-:S03]  /*23b80*/  IADD3.X R14, R14, UR5, RZ, P6, !PT ;  /* 0x000000050e0e7c10 */ /* 0x010fc6000b7fe4ff */
[----:B------:R-:W-:Y:S01]  /*23b90*/  STL [R1+0xb2c], R13 ;  /* 0x000b2c0d01007387 */ /* 0x000fe20000100800 */
[----:B------:R-:W-:-:S03]  /*23ba0*/  IADD3 R15, P6, R15, UR6, RZ ;  /* 0x000000060f0f7c10 */ /* 0x000fc6000ffde0ff */
[----:B------:R-:W-:Y:S01]  /*23bb0*/  STL [R1+0xb50], R14 ;  /* 0x000b500e01007387 */ /* 0x000fe20000100800 */
[----:B------:R-:W-:-:S03]  /*23bc0*/  IADD3.X R16, R16, UR5, RZ, P1, !PT ;  /* 0x0000000510107c10 */ /* 0x000fc60008ffe4ff */
[----:B------:R-:W-:Y:S01]  /*23bd0*/  STL [R1+0xb24], R15 ;  /* 0x000b240f01007387 */ /* 0x000fe20000100800 */
[----:B------:R-:W-:-:S03]  /*23be0*/  IADD3 R17, P1, R17, UR6, RZ ;  /* 0x0000000611117c10 */ /* 0x000fc6000ff3e0ff */
[----:B------:R-:W3:Y:S01]  /*23bf0*/  LDL.LU R246, [R1+0xb04] ;  /* 0x000b040001f67983 */ /* 0x000ee20000300800 */
[----:B------:R-:W-:-:S03]  /*23c00*/  IADD3.X R22, R22, UR5, RZ, P2, !PT ;  /* 0x0000000516167c10 */ /* 0x000fc600097fe4ff */
[----:B------:R-:W-:Y:S04]  /*23c10*/  STL [R1+0xb48], R16 ;  /* 0x000b481001007387 */ /* 0x000fe80000100800 */
[----:B------:R-:W-:Y:S04]  /*23c20*/  STL [R1+0xb1c], R17 ;  /* 0x000b1c1101007387 */ /* 0x000fe80000100800 */
[----:B------:R0:W-:Y:S04]  /*23c30*/  STL [R1+0xb40], R22 ;  /* 0x000b401601007387 */ /* 0x0001e80000100800 */
[----:B0-----:R-:W4:Y:S04]  /*23c40*/  LDL.LU R22, [R1+0xb28] ;  /* 0x000b280001167983 */ /* 0x001f280000300800 */
[----:B------:R-:W4:Y:S04]  /*23c50*/  LDL.LU R247, [R1+0xafc] ;  /* 0x000afc0001f77983 */ /* 0x000f280000300800 */
[----:B------:R-:W4:Y:S04]  /*23c60*/  LDL.LU R248, [R1+0xb20] ;  /* 0x000b200001f87983 */ /* 0x000f280000300800 */
[----:B------:R-:W4:Y:S01]  /*23c70*/  LDL.LU R249, [R1+0xaf4] ;  /* 0x000af40001f97983 */ /* 0x000f220000300800 */
[----:B------:R-:W-:-:S05]  /*23c80*/  IADD3 R20, P2, R20, UR6, RZ ;  /* 0x0000000614147c10 */ /* 0x000fca000ff5e0ff */
        /* <DEDUP_REMOVED lines=9> */
[----:B0-----:R-:W4:Y:S04]  /*23d20*/  LDL.LU R20, [R1+0xaf8] ;  /* 0x000af80001147983 */ /* 0x001f280000300800 */
[----:B------:R-:W4:Y:S04]  /*23d30*/  LDL.LU R9, [R1+0xacc] ;  /* 0x000acc0001097983 */ /* 0x000f280000300800 */
[----:B------:R-:W4:Y:S01]  /*23d40*/  LDL.LU R10, [R1+0xaf0] ;  /* 0x000af000010a7983 */ /* 0x000f220000300800 */
[----:B------:R-:W-:-:S03]  /*23d50*/  IADD3.X R21, R21, UR5, RZ, P3, !PT ;  /* 0x0000000515157c10 */ /* 0x000fc60009ffe4ff */
[----:B------:R-:W4:Y:S04]  /*23d60*/  LDL.LU R17, [R1+0xac4] ;  /* 0x000ac40001117983 */ /* 0x000f280000300800 */
[----:B------:R0:W-:Y:S04]  /*23d70*/  STL [R1+0xb38], R21 ;  /* 0x000b381501007387 */ /* 0x0001e80000100800 */
[----:B0-----:R-:W4:Y:S04]  /*23d80*/  LDL.LU R21, [R1+0xae8] ;  /* 0x000ae80001157983 */ /* 0x001f280000300800 */
[----:B------:R-:W4:Y:S04]  /*23d90*/  LDL.LU R11, [R1+0xabc] ;  /* 0x000abc00010b7983 */ /* 0x000f280000300800 */
[----:B------:R-:W4:Y:S01]  /*23da0*/  LDL.LU R12, [R1+0xae0] ;  /* 0x000ae000010c7983 */ /* 0x000f220000300800 */
[----:B------:R-:W-:-:S05]  /*23db0*/  IADD3 R18, P3, R18, UR6, RZ ;  /* 0x0000000612127c10 */ /* 0x000fca000ff7e0ff */
[----:B------:R0:W-:Y:S04]  /*23dc0*/  STL [R1+0xb0c], R18 ;  /* 0x000b0c1201007387 */ /* 0x0001e80000100800 */
[----:B------:R-:W4:Y:S01]  /*23dd0*/  LDL.LU R13, [R1+0xab4] ;  /* 0x000ab400010d7983 */ /* 0x000f220000300800 */
[----:B--2---:R-:W-:-:S05]  /*23de0*/  IADD3.X R19, R19, UR5, RZ, P4, !PT ;  /* 0x0000000513137c10 */ /* 0x004fca000a7fe4ff */
[----:B------:R1:W-:Y:S04]  /*23df0*/  STL [R1+0xb30], R19 ;  /* 0x000b301301007387 */ /* 0x0003e80000100800 */
[----:B------:R-:W2:Y:S04]  /*23e00*/  LDL.LU R14, [R1+0xad8] ;  /* 0x000ad800010e7983 */ /* 0x000ea80000300800 */
[----:B------:R-:W2:Y:S04]  /*23e10*/  LDL.LU R15, [R1+0xaac] ;  /* 0x000aac00010f7983 */ /* 0x000ea80000300800 */
[----:B------:R-:W2:Y:S04]  /*23e20*/  LDL.LU R16, [R1+0xad0] ;  /* 0x000ad00001107983 */ /* 0x000ea80000300800 */
[----:B0-----:R-:W2:Y:S04]  /*23e30*/  LDL.LU R18, [R1+0xaa4] ;  /* 0x000aa40001127983 */ /* 0x001ea80000300800 */
[----:B-1----:R-:W2:Y:S01]  /*23e40*/  LDL.LU R19, [R1+0xac8] ;  /* 0x000ac80001137983 */ /* 0x002ea20000300800 */
[----:B---3--:R-:W-:-:S02]  /*23e50*/  IADD3 R246, P4, R246, UR6, RZ ;  /* 0x00000006f6f67c10 */ /* 0x008fc4000ff9e0ff */
[----:B----4-:R-:W-:Y:S02]  /*23e60*/  IADD3.X R22, R22, UR5, RZ, P5, !PT ;  /* 0x0000000516167c10 */ /* 0x010fe4000affe4ff */
[----:B------:R-:W-:-:S03]  /*23e70*/  IADD3 R247, P5, R247, UR6, RZ ;  /* 0x00000006f7f77c10 */ /* 0x000fc6000ffbe0ff */
[----:B------:R0:W-:Y:S01]  /*23e80*/  STL [R1+0xb28], R22 ;  /* 0x000b281601007387 */ /* 0x0001e20000100800 */
[----:B------:R-:W-:-:S03]  /*23e90*/  IADD3.X R248, R248, UR5, RZ, P6, !PT ;  /* 0x00000005f8f87c10 */ /* 0x000fc6000b7fe4ff */
[----:B------:R-:W-:Y:S01]  /*23ea0*/  STL [R1+0xb04], R246 ;  /* 0x000b04f601007387 */ /* 0x000fe20000100800 */
[----:B------:R-:W-:-:S03]  /*23eb0*/  IADD3 R249, P6, R249, UR6, RZ ;  /* 0x00000006f9f97c10 */ /* 0x000fc6000ffde0ff */
[----:B0-----:R-:W3:Y:S04]  /*23ec0*/  LDL.LU R22, [R1+0xa9c] ;  /* 0x000a9c0001167983 */ /* 0x001ee80000300800 */
[----:B------:R-:W-:Y:S04]  /*23ed0*/  STL [R1+0xafc], R247 ;  /* 0x000afcf701007387 */ /* 0x000fe80000100800 */
[----:B------:R-:W-:Y:S04]  /*23ee0*/  STL [R1+0xb20], R248 ;  /* 0x000b20f801007387 */ /* 0x000fe80000100800 */
[----:B------:R-:W-:Y:S01]  /*23ef0*/  STL [R1+0xaf4], R249 ;  /* 0x000af4f901007387 */ /* 0x000fe20000100800 */
[----:B------:R-:W-:-:S02]  /*23f00*/  IADD3.X R250, R250, UR5, RZ, P1, !PT ;  /* 0x00000005fafa7c10 */ /* 0x000fc40008ffe4ff */
        /* <DEDUP_REMOVED lines=14> */
[----:B------:R-:W-:-:S03]  /*23ff0*/  IADD3 R9, P5, R9, UR6, RZ ;  /* 0x0000000609097c10 */ /* 0x000fc6000ffbe0ff */
[----:B------:R0:W-:Y:S01]  /*24000*/  STL [R1+0xaf8], R20 ;  /* 0x000af81401007387 */ /* 0x0001e20000100800 */
[----:B------:R-:W-:-:S03]  /*24010*/  IADD3.X R10, R10, UR5, RZ, P6, !PT ;  /* 0x000000050a0a7c10 */ /* 0x000fc6000b7fe4ff */
[----:B------:R-:W-:Y:S01]  /*24020*/  STL [R1+0xb00], R7 ;  /* 0x000b000701007387 */ /* 0x000fe20000100800 */
[----:B------:R-:W-:-:S03]  /*24030*/  IADD3 R17, P6, R17, UR6, RZ ;  /* 0x0000000611117c10 */ /* 0x000fc6000ffde0ff */
[----:B0-----:R-:W4:Y:S04]  /*24040*/  LDL.LU R20, [R1+0xac0] ;  /* 0x000ac00001147983 */ /* 0x001f280000300800 */
[----:B------:R-:W-:Y:S04]  /*24050*/  STL [R1+0xad4], R8 ;  /* 0x000ad40801007387 */ /* 0x000fe80000100800 */
[----:B------:R-:W-:Y:S01]  /*24060*/  STL [R1+0xacc], R9 ;  /* 0x000acc0901007387 */ /* 0x000fe20000100800 */
[----:B------:R-:W-:-:S03]  /*24070*/  IADD3.X R21, R21, UR5, RZ, P1, !PT ;  /* 0x0000000515157c10 */ /* 0x000fc60008ffe4ff */
[----:B------:R0:W-:Y:S04]  /*24080*/  STL [R1+0xac4], R17 ;  /* 0x000ac41101007387 */ /* 0x0001e80000100800 */
[----:B------:R-:W-:Y:S04]  /*24090*/  STL [R1+0xaf0], R10 ;  /* 0x000af00a01007387 */ /* 0x000fe80000100800 */
[----:B0-----:R-:W4:Y:S04]  /*240a0*/  LDL.LU R17, [R1+0xa94] ;  /* 0x000a940001117983 */ /* 0x001f280000300800 */
[----:B------:R0:W-:Y:S04]  /*240b0*/  STL [R1+0xae8], R21 ;  /* 0x000ae81501007387 */ /* 0x0001e80000100800 */
[----:B0-----:R-:W4:Y:S01]  /*240c0*/  LDL.LU R21, [R1+0xab8] ;  /* 0x000ab80001157983 */ /* 0x001f220000300800 */
[----:B------:R-:W-:-:S02]  /*240d0*/  IADD3 R11, P1, R11, UR6, RZ ;  /* 0x000000060b0b7c10 */ /* 0x000fc4000ff3e0ff */
[----:B------:R-:W-:Y:S02]  /*240e0*/  IADD3.X R12, R12, UR5, RZ, P2, !PT ;  /* 0x000000050c0c7c10 */ /* 0x000fe400097fe4ff */
[----:B------:R-:W-:Y:S01]  /*240f0*/  IADD3 R13, P2, R13, UR6, RZ ;  /* 0x000000060d0d7c10 */ /* 0x000fe2000ff5e0ff */
[----:B------:R-:W-:Y:S04]  /*24100*/  STL [R1+0xabc], R11 ;  /* 0x000abc0b01007387 */ /* 0x000fe80000100800 */
[----:B------:R-:W-:Y:S04]  /*24110*/  STL [R1+0xae0], R12 ;  /* 0x000ae00c01007387 */ /* 0x000fe80000100800 */
[----:B------:R-:W-:Y:S01]  /*24120*/  STL [R1+0xab4], R13 ;  /* 0x000ab40d01007387 */ /* 0x000fe20000100800 */
[----:B--2---:R-:W-:-:S02]  /*24130*/  IADD3.X R14, R14, UR5, RZ, P3, !PT ;  /* 0x000000050e0e7c10 */ /* 0x004fc40009ffe4ff */
[----:B------:R-:W-:-:S03]  /*24140*/  IADD3 R15, P3, R15, UR6, RZ ;  /* 0x000000060f0f7c10 */ /* 0x000fc6000ff7e0ff */
[----:B------:R-:W-:Y:S01]  /*24150*/  STL [R1+0xad8], R14 ;  /* 0x000ad80e01007387 */ /* 0x000fe20000100800 */
[----:B------:R-:W-:-:S03]  /*24160*/  IADD3.X R16, R16, UR5, RZ, P4, !PT ;  /* 0x0000000510107c10 */ /* 0x000fc6000a7fe4ff */
[----:B------:R-:W-:Y:S01]  /*24170*/  STL [R1+0xaac], R15 ;  /* 0x000aac0f01007387 */ /* 0x000fe20000100800 */
[----:B------:R-:W-:-:S03]  /*24180*/  IADD3 R18, P4, R18, UR6, RZ ;  /* 0x0000000612127c10 */ /* 0x000fc6000ff9e0ff */
[----:B------:R-:W2:Y:S01]  /*24190*/  LDL.LU R246, [R1+0xa8c] ;  /* 0x000a8c0001f67983 */ /* 0x000ea20000300800 */
[----:B------:R-:W-:-:S03]  /*241a0*/  IADD3.X R19, R19, UR5, RZ, P5, !PT ;  /* 0x0000000513137c10 */ /* 0x000fc6000affe4ff */
[----:B------:R-:W-:Y:S04]  /*241b0*/  STL [R1+0xad0], R16 ;  /* 0x000ad01001007387 */ /* 0x000fe80000100800 */
[----:B------:R0:W-:Y:S04]  /*241c0*/  STL [R1+0xaa4], R18 ;  /* 0x000aa41201007387 */ /* 0x0001e80000100800 */
[----:B0-----:R-:W2:Y:S04]  /*241d0*/  LDL.LU R18, [R1+0xab0] ;  /* 0x000ab00001127983 */ /* 0x001ea80000300800 */
[----:B------:R-:W-:Y:S04]  /*241e0*/  STL [R1+0xac8], R19 ;  /* 0x000ac81301007387 */ /* 0x000fe80000100800 */
        /* <DEDUP_REMOVED lines=14> */
[----:B------:R-:W3:Y:S04]  /*242d0*/  LDL.LU R9, [R1+0xa54] ;  /* 0x000a540001097983 */ /* 0x000ee80000300800 */
[----:B------:R-:W3:Y:S04]  /*242e0*/  LDL.LU R10, [R1+0xa78] ;  /* 0x000a7800010a7983 */ /* 0x000ee80000300800 */
[----:B------:R-:W3:Y:S01]  /*242f0*/  LDL.LU R19, [R1+0xa4c] ;  /* 0x000a4c0001137983 */ /* 0x000ee20000300800 */
[----:B----4-:R-:W-:-:S05]  /*24300*/  IADD3.X R20, R20, UR5, RZ, P6, !PT ;  /* 0x0000000514147c10 */ /* 0x010fca000b7fe4ff */
[----:B------:R0:W-:Y:S04]  /*24310*/  STL [R1+0xac0], R20 ;  /* 0x000ac01401007387 */ /* 0x0001e80000100800 */
[----:B0-----:R-:W4:Y:S04]  /*24320*/  LDL.LU R20, [R1+0xa70] ;  /* 0x000a700001147983 */ /* 0x001f280000300800 */
[----:B------:R-:W4:Y:S01]  /*24330*/  LDL.LU R11, [R1+0xa44] ;  /* 0x000a4400010b7983 */ /* 0x000f220000300800 */
[----:B------:R-:W-:-:S03]  /*24340*/  IADD3 R17, P6, R17, UR6, RZ ;  /* 0x0000000611117c10 */ /* 0x000fc6000ffde0ff */
[----:B------:R-:W4:Y:S04]  /*24350*/  LDL.LU R12, [R1+0xa68] ;  /* 0x000a6800010c7983 */ /* 0x000f280000300800 */
[----:B------:R0:W-:Y:S04]  /*24360*/  STL [R1+0xa94], R17 ;  /* 0x000a941101007387 */ /* 0x0001e80000100800 */
[----:B------:R-:W4:Y:S01]  /*24370*/  LDL.LU R13, [R1+0xa3c] ;  /* 0x000a3c00010d7983 */ /* 0x000f220000300800 */
[----:B------:R-:W-:-:S05]  /*24380*/  IADD3.X R21, R21, UR5, RZ, P1, !PT ;  /* 0x0000000515157c10 */ /* 0x000fca0008ffe4ff */
[----:B------:R1:W-:Y:S04]  /*24390*/  STL [R1+0xab8], R21 ;  /* 0x000ab81501007387 */ /* 0x0003e80000100800 */
[----:B------:R-:W4:Y:S04]  /*243a0*/  LDL.LU R14, [R1+0xa60] ;  /* 0x000a6000010e7983 */ /* 0x000f280000300800 */
[----:B------:R-:W4:Y:S04]  /*243b0*/  LDL.LU R15, [R1+0xa34] ;  /* 0x000a3400010f7983 */ /* 0x000f280000300800 */
[----:B------:R-:W4:Y:S04]  /*243c0*/  LDL.LU R16, [R1+0xa58] ;  /* 0x000a580001107983 */ /* 0x000f280000300800 */
[----:B0-----:R-:W4:Y:S04]  /*243d0*/  LDL.LU R17, [R1+0xa2c] ;  /* 0x000a2c0001117983 */ /* 0x001f280000300800 */
[----:B-1----:R-:W4:Y:S01]  /*243e0*/  LDL.LU R21, [R1+0xa50] ;  /* 0x000a500001157983 */ /* 0x002f220000300800 */
[----:B--2---:R-:W-:-:S02]  /*243f0*/  IADD3 R246, P1, R246, UR6, RZ ;  /* 0x00000006f6f67c10 */ /* 0x004fc4000ff3e0ff */
[----:B------:R-:W-:-:S05]  /*24400*/  IADD3.X R18, R18, UR5, RZ, P2, !PT ;  /* 0x0000000512127c10 */ /* 0x000fca00097fe4ff */
[----:B------:R0:W-:Y:S01]  /*24410*/  STL [R1+0xab0], R18 ;  /* 0x000ab01201007387 */ /* 0x0001e20000100800 */
[----:B------:R-:W-:-:S03]  /*24420*/  IADD3 R247, P2, R247, UR6, RZ ;  /* 0x00000006f7f77c10 */ /* 0x000fc6000ff5e0ff */
[----:B------:R-:W-:Y:S01]  /*24430*/  STL [R1+0xa8c], R246 ;  /* 0x000a8cf601007387 */ /* 0x000fe20000100800 */
[----:B------:R-:W-:-:S03]  /*24440*/  IADD3.X R248, R248, UR5, RZ, P3, !PT ;  /* 0x00000005f8f87c10 */ /* 0x000fc60009ffe4ff */
[----:B0-----:R-:W2:Y:S01]  /*24450*/  LDL.LU R18, [R1+0xa24] ;  /* 0x000a240001127983 */ /* 0x001ea20000300800 */
[----:B------:R-:W-:-:S03]  /*24460*/  IADD3 R249, P3, R249, UR6, RZ ;  /* 0x00000006f9f97c10 */ /* 0x000fc6000ff7e0ff */
[----:B------:R-:W-:Y:S04]  /*24470*/  STL [R1+0xa84], R247 ;  /* 0x000a84f701007387 */ /* 0x000fe80000100800 */
[----:B------:R-:W-:Y:S04]  /*24480*/  STL [R1+0xaa8], R248 ;  /* 0x000aa8f801007387 */ /* 0x000fe80000100800 */
[----:B------:R-:W-:Y:S01]  /*24490*/  STL [R1+0xa7c], R249 ;  /* 0x000a7cf901007387 */ /* 0x000fe20000100800 */
[----:B---3--:R-:W-:Y:S02]  /*244a0*/  IADD3.X R250, R250, UR5, RZ, P4, !PT ;  /* 0x00000005fafa7c10 */ /* 0x008fe4000a7fe4ff */
        /* <DEDUP_REMOVED lines=22> */
[----:B------:R0:W-:Y:S04]  /*24610*/  STL [R1+0xa4c], R19 ;  /* 0x000a4c1301007387 */ /* 0x0001e80000100800 */
[----:B------:R-:W-:Y:S04]  /*24620*/  STL [R1+0xa78], R10 ;  /* 0x000a780a01007387 */ /* 0x000fe80000100800 */
[----:B0-----:R-:W3:Y:S01]  /*24630*/  LDL.LU R19, [R1+0xa1c] ;  /* 0x000a1c0001137983 */ /* 0x001ee20000300800 */
[----:B----4-:R-:W-:-:S02]  /*24640*/  IADD3.X R20, R20, UR5, RZ, P4, !PT ;  /* 0x0000000514147c10 */ /* 0x010fc4000a7fe4ff */
[----:B------:R-:W-:-:S03]  /*24650*/  IADD3 R11, P4, R11, UR6, RZ ;  /* 0x000000060b0b7c10 */ /* 0x000fc6000ff9e0ff */
[----:B------:R0:W-:Y:S01]  /*24660*/  STL [R1+0xa70], R20 ;  /* 0x000a701401007387 */ /* 0x0001e20000100800 */
[----:B------:R-:W-:-:S03]  /*24670*/  IADD3.X R12, R12, UR5, RZ, P5, !PT ;  /* 0x000000050c0c7c10 */ /* 0x000fc6000affe4ff */
[----:B0-----:R-:W4:Y:S01]  /*24680*/  LDL.LU R20, [R1+0xa40] ;  /* 0x000a400001147983 */ /* 0x001f220000300800 */
[----:B------:R-:W-:-:S03]  /*24690*/  IADD3 R13, P5, R13, UR6, RZ ;  /* 0x000000060d0d7c10 */ /* 0x000fc6000ffbe0ff */
[----:B------:R-:W-:Y:S04]  /*246a0*/  STL [R1+0xa44], R11 ;  /* 0x000a440b01007387 */ /* 0x000fe80000100800 */
        /* <DEDUP_REMOVED lines=8> */
[----:B------:R-:W4:Y:S01]  /*24730*/  LDL.LU R246, [R1+0xa14] ;  /* 0x000a140001f67983 */ /* 0x000f220000300800 */
        /* <DEDUP_REMOVED lines=24> */
[----:B0-----:R-:W3:Y:S04]  /*248c0*/  LDL.LU R22, [R1+0x9f8] ;  /* 0x0009f80001167983 */ /* 0x001ee80000300800 */
[----:B------:R-:W3:Y:S01]  /*248d0*/  LDL.LU R12, [R1+0x9cc] ;  /* 0x0009cc00010c7983 */ /* 0x000ee20000300800 */
[----:B------:R-:W-:-:S03]  /*248e0*/  IADD3 R19, P3, R19, UR6, RZ ;  /* 0x0000000613137c10 */ /* 0x000fc6000ff7e0ff */
[----:B------:R-:W3:Y:S04]  /*248f0*/  LDL.LU R13, [R1+0x9f0] ;  /* 0x0009f000010d7983 */ /* 0x000ee80000300800 */
[----:B------:R0:W-:Y:S04]  /*24900*/  STL [R1+0xa1c], R19 ;  /* 0x000a1c1301007387 */ /* 0x0001e80000100800 */
[----:B------:R-:W3:Y:S01]  /*24910*/  LDL.LU R14, [R1+0x9c4] ;  /* 0x0009c400010e7983 */ /* 0x000ee20000300800 */
[----:B----4-:R-:W-:-:S05]  /*24920*/  IADD3.X R20, R20, UR5, RZ, P4, !PT ;  /* 0x0000000514147c10 */ /* 0x010fca000a7fe4ff */
        /* <DEDUP_REMOVED lines=8> */
[----:B------:R0:W-:Y:S04]  /*249b0*/  STL [R1+0xa38], R21 ;  /* 0x000a381501007387 */ /* 0x0001e80000100800 */
[----:B------:R-:W-:Y:S04]  /*249c0*/  STL [R1+0xa14], R246 ;  /* 0x000a14f601007387 */ /* 0x000fe80000100800 */
[----:B0-----:R-:W4:Y:S01]  /*249d0*/  LDL.LU R21, [R1+0x9ac] ;  /* 0x0009ac0001157983 */ /* 0x001f220000300800 */
[----:B------:R-:W-:Y:S02]  /*249e0*/  IADD3 R247, P5, R247, UR6, RZ ;  /* 0x00000006f7f77c10 */ /* 0x000fe4000ffbe0ff */
[----:B------:R-:W-:-:S02]  /*249f0*/  IADD3.X R248, R248, UR5, RZ, P6, !PT ;  /* 0x00000005f8f87c10 */ /* 0x000fc4000b7fe4ff */
        /* <DEDUP_REMOVED lines=28> */
[----:B0-----:R-:W2:Y:S01]  /*24bc0*/  LDL.LU R18, [R1+0x9d0] ;  /* 0x0009d00001127983 */ /* 0x001ea20000300800 */
[----:B---3--:R-:W-:-:S02]  /*24bd0*/  IADD3.X R22, R22, UR5, RZ, P1, !PT ;  /* 0x0000000516167c10 */ /* 0x008fc40008ffe4ff */
[----:B------:R-:W-:-:S03]  /*24be0*/  IADD3 R12, P1, R12, UR6, RZ ;  /* 0x000000060c0c7c10 */ /* 0x000fc6000ff3e0ff */
[----:B------:R0:W-:Y:S01]  /*24bf0*/  STL [R1+0x9f8], R22 ;  /* 0x0009f81601007387 */ /* 0x0001e20000100800 */
[----:B------:R-:W-:-:S03]  /*24c00*/  IADD3.X R13, R13, UR5, RZ, P2, !PT ;  /* 0x000000050d0d7c10 */ /* 0x000fc600097fe4ff */
[----:B0-----:R-:W3:Y:S01]  /*24c10*/  LDL.LU R22, [R1+0x9a4] ;  /* 0x0009a40001167983 */ /* 0x001ee20000300800 */
[----:B------:R-:W-:-:S03]  /*24c20*/  IADD3 R14, P2, R14, UR6, RZ ;  /* 0x000000060e0e7c10 */ /* 0x000fc6000ff5e0ff */
[----:B------:R-:W-:Y:S04]  /*24c30*/  STL [R1+0x9cc], R12 ;  /* 0x0009cc0c01007387 */ /* 0x000fe80000100800 */
[----:B------:R-:W-:Y:S04]  /*24c40*/  STL [R1+0x9f0], R13 ;  /* 0x0009f00d01007387 */ /* 0x000fe80000100800 */
[----:B------:R-:W-:Y:S01]  /*24c50*/  STL [R1+0x9c4], R14 ;  /* 0x0009c40e01007387 */ /* 0x000fe20000100800 */
[----:B----4-:R-:W-:Y:S02]  /*24c60*/  IADD3.X R15, R15, UR5, RZ, P3, !PT ;  /* 0x000000050f0f7c10 */ /* 0x010fe40009ffe4ff */
        /* <DEDUP_REMOVED lines=32> */
[----:B--2---:R-:W-:-:S05]  /*24e70*/  IADD3.X R18, R18, UR5, RZ, P6, !PT ;  /* 0x0000000512127c10 */ /* 0x004fca000b7fe4ff */
[----:B------:R0:W-:Y:S04]  /*24e80*/  STL [R1+0x9d0], R18 ;  /* 0x0009d01201007387 */ /* 0x0001e80000100800 */
[----:B------:R-:W2:Y:S01]  /*24e90*/  LDL.LU R14, [R1+0x94c] ;  /* 0x00094c00010e7983 */ /* 0x000ea20000300800 */
[----:B---3--:R-:W-:-:S05]  /*24ea0*/  IADD3 R22, P6, R22, UR6, RZ ;  /* 0x0000000616167c10 */ /* 0x008fca000ffde0ff */
[----:B------:R1:W-:Y:S04]  /*24eb0*/  STL [R1+0x9a4], R22 ;  /* 0x0009a41601007387 */ /* 0x0003e80000100800 */
[----:B------:R-:W3:Y:S04]  /*24ec0*/  LDL.LU R15, [R1+0x970] ;  /* 0x00097000010f7983 */ /* 0x000ee80000300800 */
[----:B------:R-:W3:Y:S04]  /*24ed0*/  LDL.LU R16, [R1+0x944] ;  /* 0x0009440001107983 */ /* 0x000ee80000300800 */
[----:B------:R-:W3:Y:S04]  /*24ee0*/  LDL.LU R17, [R1+0x968] ;  /* 0x0009680001117983 */ /* 0x000ee80000300800 */
[----:B0-----:R-:W3:Y:S04]  /*24ef0*/  LDL.LU R18, [R1+0x93c] ;  /* 0x00093c0001127983 */ /* 0x001ee80000300800 */
[----:B-1----:R-:W3:Y:S01]  /*24f00*/  LDL.LU R22, [R1+0x960] ;  /* 0x0009600001167983 */ /* 0x002ee20000300800 */
[----:B----4-:R-:W-:-:S02]  /*24f10*/  IADD3.X R245, R245, UR5, RZ, P1, !PT ;  /* 0x00000005f5f57c10 */ /* 0x010fc40008ffe4ff */
[----:B------:R-:W-:Y:S02]  /*24f20*/  IADD3 R20, P1, R20, UR6, RZ ;  /* 0x0000000614147c10 */ /* 0x000fe4000ff3e0ff */
[----:B------:R-:W-:-:S03]  /*24f30*/  IADD3.X R246, R246, UR5, RZ, P2, !PT ;  /* 0x00000005f6f67c10 */ /* 0x000fc600097fe4ff */
[----:B------:R0:W-:Y:S01]  /*24f40*/  STL [R1+0x99c], R20 ;  /* 0x00099c1401007387 */ /* 0x0001e20000100800 */
[----:B------:R-:W-:-:S03]  /*24f50*/  IADD3 R247, P2, R247, UR6, RZ ;  /* 0x00000006f7f77c10 */ /* 0x000fc6000ff5e0ff */
[----:B------:R-:W-:Y:S01]  /*24f60*/  STL [R1+0x9c8], R245 ;  /* 0x0009c8f501007387 */ /* 0x000fe20000100800 */
[----:B------:R-:W-:-:S03]  /*24f70*/  IADD3.X R248, R248, UR5, RZ, P3, !PT ;  /* 0x00000005f8f87c10 */ /* 0x000fc60009ffe4ff */
[----:B0-----:R-:W4:Y:S04]  /*24f80*/  LDL.LU R20, [R1+0x934] ;  /* 0x0009340001147983 */ /* 0x001f280000300800 */
[----:B------:R-:W-:Y:S04]  /*24f90*/  STL [R1+0x9c0], R246 ;  /* 0x0009c0f601007387 */ /* 0x000fe80000100800 */
        /* <DEDUP_REMOVED lines=33> */
[----:B------:R-:W-:-:S03]  /*251b0*/  IADD3.X R13, R13, UR5, RZ, P5, !PT ;  /* 0x000000050d0d7c10 */ /* 0x000fc6000affe4ff */
[----:B------:R-:W-:Y:S04]  /*251c0*/  STL [R1+0x954], R12 ;  /* 0x0009540c01007387 */ /* 0x000fe80000100800 */
[----:B------:R-:W-:Y:S01]  /*251d0*/  STL [R1+0x978], R13 ;  /* 0x0009780d01007387 */ /* 0x000fe20000100800 */
[----:B--2---:R-:W-:-:S05]  /*251e0*/  IADD3 R14, P5, R14, UR6, RZ ;  /* 0x000000060e0e7c10 */ /* 0x004fca000ffbe0ff */
[----:B------:R-:W-:Y:S01]  /*251f0*/  STL [R1+0x94c], R14 ;  /* 0x00094c0e01007387 */ /* 0x000fe20000100800 */
[----:B---3--:R-:W-:Y:S02]  /*25200*/  IADD3.X R15, R15, UR5, RZ, P6, !PT ;  /* 0x000000050f0f7c10 */ /* 0x008fe4000b7fe4ff */
        /* <DEDUP_REMOVED lines=8> */
[----:B------:R-:W-:Y:S04]  /*25290*/  STL [R1+0x93c], R18 ;  /* 0x00093c1201007387 */ /* 0x000fe80000100800 */
[----:B------:R0:W-:Y:S04]  /*252a0*/  STL [R1+0x960], R22 ;  /* 0x0009601601007387 */ /* 0x0001e80000100800 */
[----:B0-----:R-:W3:Y:S04]  /*252b0*/  LDL.LU R22, [R1+0x924] ;  /* 0x0009240001167983 */ /* 0x001ee80000300800 */
[----:B------:R-:W3:Y:S04]  /*252c0*/  LDL.LU R246, [R1+0x948] ;  /* 0x0009480001f67983 */ /* 0x000ee80000300800 */
[----:B------:R-:W3:Y:S04]  /*252d0*/  LDL.LU R247, [R1+0x91c] ;  /* 0x00091c0001f77983 */ /* 0x000ee80000300800 */
[----:B------:R-:W3:Y:S01]  /*252e0*/  LDL.LU R248, [R1+0x940] ;  /* 0x0009400001f87983 */ /* 0x000ee20000300800 */
[----:B----4-:R-:W-:-:S05]  /*252f0*/  IADD3 R20, P2, R20, UR6, RZ ;  /* 0x0000000614147c10 */ /* 0x010fca000ff5e0ff */
        /* <DEDUP_REMOVED lines=17> */
[----:B------:R-:W-:-:S05]  /*25410*/  IADD3.X R19, R19, UR5, RZ, P3, !PT ;  /* 0x0000000513137c10 */ /* 0x000fca0009ffe4ff */
[----:B------:R0:W-:Y:S04]  /*25420*/  STL [R1+0x958], R19 ;  /* 0x0009581301007387 */ /* 0x0001e80000100800 */
[----:B------:R-:W4:Y:S01]  /*25430*/  LDL.LU R14, [R1+0x8e8] ;  /* 0x0008e800010e7983 */ /* 0x000f220000300800 */
[----:B------:R-:W-:-:S05]  /*25440*/  IADD3 R21, P3, R21, UR6, RZ ;  /* 0x0000000615157c10 */ /* 0x000fca000ff7e0ff */
[----:B------:R1:W-:Y:S04]  /*25450*/  STL [R1+0x92c], R21 ;  /* 0x00092c1501007387 */ /* 0x0003e80000100800 */
[----:B------:R-:W4:Y:S04]  /*25460*/  LDL.LU R15, [R1+0x5c0] ;  /* 0x0005c000010f7983 */ /* 0x000f280000300800 */
[----:B------:R-:W4:Y:S04]  /*25470*/  LDL.LU R16, [R1+0x5b4] ;  /* 0x0005b40001107983 */ /* 0x000f280000300800 */
[----:B------:R-:W4:Y:S04]  /*25480*/  LDL.LU R17, [R1+0x8e0] ;  /* 0x0008e00001117983 */ /* 0x000f280000300800 */
[----:B0-----:R-:W4:Y:S04]  /*25490*/  LDL.LU R19, [R1+0x5ac] ;  /* 0x0005ac0001137983 */ /* 0x001f280000300800 */
[----:B-1----:R-:W4:Y:S01]  /*254a0*/  LDL.LU R21, [R1+0x8dc] ;  /* 0x0008dc0001157983 */ /* 0x002f220000300800 */
[----:B--2---:R-:W-:-:S02]  /*254b0*/  IADD3.X R245, R245, UR5, RZ, P4, !PT ;  /* 0x00000005f5f57c10 */ /* 0x004fc4000a7fe4ff */
[----:B---3--:R-:W-:Y:S02]  /*254c0*/  IADD3 R22, P4, R22, UR6, RZ ;  /* 0x0000000616167c10 */ /* 0x008fe4000ff9e0ff */
[----:B------:R-:W-:-:S03]  /*254d0*/  IADD3.X R246, R246, UR5, RZ, P5, !PT ;  /* 0x00000005f6f67c10 */ /* 0x000fc6000affe4ff */
[----:B------:R0:W-:Y:S01]  /*254e0*/  STL [R1+0x924], R22 ;  /* 0x0009241601007387 */ /* 0x0001e20000100800 */
[----:B------:R-:W-:-:S03]  /*254f0*/  IADD3 R247, P5, R247, UR6, RZ ;  /* 0x00000006f7f77c10 */ /* 0x000fc6000ffbe0ff */
[----:B------:R-:W-:Y:S01]  /*25500*/  STL [R1+0x950], R245 ;  /* 0x000950f501007387 */ /* 0x000fe20000100800 */
[----:B------:R-:W-:-:S03]  /*25510*/  IADD3.X R248, R248, UR5, RZ, P6, !PT ;  /* 0x00000005f8f87c10 */ /* 0x000fc6000b7fe4ff */
[----:B0-----:R-:W2:Y:S04]  /*25520*/  LDL.LU R22, [R1+0x5a4] ;  /* 0x0005a40001167983 */ /* 0x001ea80000300800 */
[----:B------:R-:W-:Y:S04]  /*25530*/  STL [R1+0x948], R246 ;  /* 0x000948f601007387 */ /* 0x000fe80000100800 */
[----:B------:R-:W-:Y:S04]  /*25540*/  STL [R1+0x91c], R247 ;  /* 0x00091cf701007387 */ /* 0x000fe80000100800 */
[----:B------:R-:W-:Y:S01]  /*25550*/  STL [R1+0x940], R248 ;  /* 0x000940f801007387 */ /* 0x000fe20000100800 */
[----:B----4-:R-:W-:-:S02]  /*25560*/  IADD3 R249, P6, R249, UR6, RZ ;  /* 0x00000006f9f97c10 */ /* 0x010fc4000ffde0ff */
        /* <DEDUP_REMOVED lines=28> */
[----:B0-----:R-:W3:Y:S04]  /*25730*/  LDL.LU R18, [R1+0x5bc] ;  /* 0x0005bc0001127983 */ /* 0x001ee80000300800 */
[----:B------:R0:W-:Y:S04]  /*25740*/  STL [R1+0x908], R20 ;  /* 0x0009081401007387 */ /* 0x0001e80000100800 */
        /* <DEDUP_REMOVED lines=35> */
[----:B0-----:R-:W2:Y:S04]  /*25980*/  LDL.LU R22, [R1+0x578] ;  /* 0x0005780001167983 */ /* 0x001ea80000300800 */
[----:B------:R-:W2:Y:S04]  /*25990*/  LDL.LU R12, [R1+0x54c] ;  /* 0x00054c00010c7983 */ /* 0x000ea80000300800 */
[----:B------:R-:W2:Y:S01]  /*259a0*/  LDL.LU R13, [R1+0x570] ;  /* 0x00057000010d7983 */ /* 0x000ea20000300800 */
[----:B---3--:R-:W-:-:S05]  /*259b0*/  IADD3.X R18, R18, UR4, RZ, P6, !PT ;  /* 0x0000000412127c10 */ /* 0x008fca000b7fe4ff */
[----:B------:R0:W-:Y:S04]  /*259c0*/  STL [R1+0x5bc], R18 ;  /* 0x0005bc1201007387 */ /* 0x0001e80000100800 */
[----:B------:R-:W3:Y:S01]  /*259d0*/  LDL.LU R14, [R1+0x544] ;  /* 0x00054400010e7983 */ /* 0x000ee20000300800 */
[----:B----4-:R-:W-:-:S05]  /*259e0*/  IADD3 R20, P6, R20, UR7, RZ ;  /* 0x0000000714147c10 */ /* 0x010fca000ffde0ff */
[----:B------:R1:W-:Y:S04]  /*259f0*/  STL [R1+0x59c], R20 ;  /* 0x00059c1401007387 */ /* 0x0003e80000100800 */
[----:B------:R-:W4:Y:S04]  /*25a00*/  LDL.LU R15, [R1+0x568] ;  /* 0x00056800010f7983 */ /* 0x000f280000300800 */
[----:B------:R-:W4:Y:S04]  /*25a10*/  LDL.LU R16, [R1+0x53c] ;  /* 0x00053c0001107983 */ /* 0x000f280000300800 */
[----:B------:R-:W4:Y:S04]  /*25a20*/  LDL.LU R17, [R1+0x560] ;  /* 0x0005600001117983 */ /* 0x000f280000300800 */
[----:B0-----:R-:W4:Y:S04]  /*25a30*/  LDL.LU R18, [R1+0x534] ;  /* 0x0005340001127983 */ /* 0x001f280000300800 */
[----:B-1----:R-:W4:Y:S01]  /*25a40*/  LDL.LU R20, [R1+0x558] ;  /* 0x0005580001147983 */ /* 0x002f220000300800 */
[----:B------:R-:W-:-:S02]  /*25a50*/  IADD3.X R245, R245, UR4, RZ, P1, !PT ;  /* 0x00000004f5f57c10 */ /* 0x000fc40008ffe4ff */
[----:B------:R-:W-:-:S05]  /*25a60*/  IADD3 R21, P1, R21, UR7, RZ ;  /* 0x0000000715157c10 */ /* 0x000fca000ff3e0ff */
[----:B------:R0:W-:Y:S04]  /*25a70*/  STL [R1+0x594], R21 ;  /* 0x0005941501007387 */ /* 0x0001e80000100800 */
[----:B------:R-:W-:Y:S04]  /*25a80*/  STL [R1+0x8ec], R245 ;  /* 0x0008ecf501007387 */ /* 0x000fe80000100800 */
[----:B0-----:R-:W4:Y:S01]  /*25a90*/  LDL.LU R21, [R1+0x52c] ;  /* 0x00052c0001157983 */ /* 0x001f220000300800 */
[----:B------:R-:W-:Y:S02]  /*25aa0*/  IADD3.X R246, R246, UR4, RZ, P2, !PT ;  /* 0x00000004f6f67c10 */ /* 0x000fe400097fe4ff */
[----:B------:R-:W-:-:S02]  /*25ab0*/  IADD3 R247, P2, R247, UR7, RZ ;  /* 0x00000007f7f77c10 */ /* 0x000fc4000ff5e0ff */
[----:B------:R-:W-:Y:S01]  /*25ac0*/  IADD3.X R248, R248, UR4, RZ, P3, !PT ;  /* 0x00000004f8f87c10 */ /* 0x000fe20009ffe4ff */
        /* <DEDUP_REMOVED lines=32> */
[----:B0-----:R-:W2:Y:S04]  /*25cd0*/  LDL.LU R19, [R1+0x550] ;  /* 0x0005500001137983 */ /* 0x001ea80000300800 */
[----:B------:R0:W-:Y:S04]  /*25ce0*/  STL [R1+0x578], R22 ;  /* 0x0005781601007387 */ /* 0x0001e80000100800 */
[----:B0-----:R-:W2:Y:S04]  /*25cf0*/  LDL.LU R22, [R1+0x524] ;  /* 0x0005240001167983 */ /* 0x001ea80000300800 */
[----:B------:R0:W-:Y:S04]  /*25d00*/  STL [R1+0x54c], R12 ;  /* 0x00054c0c01007387 */ /* 0x0001e80000100800 */
[----:B------:R-:W-:Y:S01]  /*25d10*/  STL [R1+0x570], R13 ;  /* 0x0005700d01007387 */ /* 0x000fe20000100800 */
[----:B---3--:R-:W-:-:S05]  /*25d20*/  IADD3 R14, P5, R14, UR7, RZ ;  /* 0x000000070e0e7c10 */ /* 0x008fca000ffbe0ff */
[----:B------:R-:W-:Y:S01]  /*25d30*/  STL [R1+0x544], R14 ;  /* 0x0005440e01007387 */ /* 0x000fe20000100800 */
[----:B----4-:R-:W-:Y:S02]  /*25d40*/  IADD3.X R15, R15, UR4, RZ, P6, !PT ;  /* 0x000000040f0f7c10 */ /* 0x010fe4000b7fe4ff */
        /* <DEDUP_REMOVED lines=9> */
[----:B------:R-:W4:Y:S04]  /*25de0*/  LDL.LU R246, [R1+0x51c] ;  /* 0x00051c0001f67983 */ /* 0x000f280000300800 */
[----:B------:R1:W-:Y:S04]  /*25df0*/  STL [R1+0x558], R20 ;  /* 0x0005581401007387 */ /* 0x0003e80000100800 */
        /* <DEDUP_REMOVED lines=17> */
[----:B-1----:R-:W4:Y:S04]  /*25f10*/  LDL.LU R20, [R1+0x4dc] ;  /* 0x0004dc0001147983 */ /* 0x002f280000300800 */
[----:B------:R-:W4:Y:S04]  /*25f20*/  LDL.LU R21, [R1+0x500] ;  /* 0x0005000001157983 */ /* 0x000f280000300800 */
[----:B------:R-:W4:Y:S04]  /*25f30*/  LDL.LU R13, [R1+0x4d4] ;  /* 0x0004d400010d7983 */ /* 0x000f280000300800 */
[----:B------:R-:W4:Y:S01]  /*25f40*/  LDL.LU R14, [R1+0x4f8] ;  /* 0x0004f800010e7983 */ /* 0x000f220000300800 */
[----:B--2---:R-:W-:-:S05]  /*25f50*/  IADD3.X R19, R19, UR4, RZ, P3, !PT ;  /* 0x0000000413137c10 */ /* 0x004fca0009ffe4ff */
[----:B------:R0:W-:Y:S04]  /*25f60*/  STL [R1+0x550], R19 ;  /* 0x0005501301007387 */ /* 0x0001e80000100800 */
[----:B------:R-:W2:Y:S01]  /*25f70*/  LDL.LU R15, [R1+0x4cc] ;  /* 0x0004cc00010f7983 */ /* 0x000ea20000300800 */
[----:B------:R-:W-:-:S05]  /*25f80*/  IADD3 R22, P3, R22, UR7, RZ ;  /* 0x0000000716167c10 */ /* 0x000fca000ff7e0ff */
[----:B------:R1:W-:Y:S04]  /*25f90*/  STL [R1+0x524], R22 ;  /* 0x0005241601007387 */ /* 0x0003e80000100800 */
[----:B------:R-:W2:Y:S04]  /*25fa0*/  LDL.LU R16, [R1+0x4f0] ;  /* 0x0004f00001107983 */ /* 0x000ea80000300800 */
[----:B------:R-:W2:Y:S04]  /*25fb0*/  LDL.LU R17, [R1+0x4c4] ;  /* 0x0004c40001117983 */ /* 0x000ea80000300800 */
[----:B------:R-:W2:Y:S04]  /*25fc0*/  LDL.LU R18, [R1+0x4e8] ;  /* 0x0004e80001127983 */ /* 0x000ea80000300800 */
[----:B0-----:R-:W2:Y:S04]  /*25fd0*/  LDL.LU R19, [R1+0x4bc] ;  /* 0x0004bc0001137983 */ /* 0x001ea80000300800 */
[----:B-1----:R-:W2:Y:S01]  /*25fe0*/  LDL.LU R22, [R1+0x4e0] ;  /* 0x0004e00001167983 */ /* 0x002ea20000300800 */
[----:B---3--:R-:W-:-:S05]  /*25ff0*/  IADD3.X R245, R245, UR4, RZ, P4, !PT ;  /* 0x00000004f5f57c10 */ /* 0x008fca000a7fe4ff */
[----:B------:R-:W-:Y:S01]  /*26000*/  STL [R1+0x548], R245 ;  /* 0x000548f501007387 */ /* 0x000fe20000100800 */
[----:B----4-:R-:W-:Y:S02]  /*26010*/  IADD3 R246, P4, R246, UR7, RZ ;  /* 0x00000007f6f67c10 */ /* 0x010fe4000ff9e0ff */
[----:B------:R-:W-:-:S03]  /*26020*/  IADD3.X R247, R247, UR4, RZ, P5, !PT ;  /* 0x00000004f7f77c10 */ /* 0x000fc6000affe4ff */
[----:B------:R-:W-:Y:S01]  /*26030*/  STL [R1+0x51c], R246 ;  /* 0x00051cf601007387 */ /* 0x000fe20000100800 */
[----:B------:R-:W-:-:S03]  /*26040*/  IADD3 R248, P5, R248, UR7, RZ ;  /* 0x00000007f8f87c10 */ /* 0x000fc6000ffbe0ff */
[----:B------:R-:W-:Y:S01]  /*26050*/  STL [R1+0x540], R247 ;  /* 0x000540f701007387 */ /* 0x000fe20000100800 */
[----:B------:R-:W-:-:S03]  /*26060*/  IADD3.X R249, R249, UR4, RZ, P6, !PT ;  /* 0x00000004f9f97c10 */ /* 0x000fc6000b7fe4ff */
[----:B------:R-:W-:Y:S04]  /*26070*/  STL [R1+0x514], R248 ;  /* 0x000514f801007387 */ /* 0x000fe80000100800 */
[----:B------:R-:W-:Y:S01]  /*26080*/  STL [R1+0x538], R249 ;  /* 0x000538f901007387 */ /* 0x000fe20000100800 */
[----:B------:R-:W-:Y:S02]  /*26090*/  IADD3 R250, P6, R250, UR7, RZ ;  /* 0x00000007fafa7c10 */ /* 0x000fe4000ffde0ff */
        /* <DEDUP_REMOVED lines=26> */
[----:B0-----:R-:W3:Y:S04]  /*26240*/  LDL.LU R20, [R1+0x4b4] ;  /* 0x0004b40001147983 */ /* 0x001ee80000300800 */
        /* <DEDUP_REMOVED lines=8> */
[----:B------:R-:W-:Y:S02]  /*262d0*/  IADD3.X R16, R16, UR4, RZ, P3, !PT ;  /* 0x0000000410107c10 */ /* 0x000fe40009ffe4ff */
        /* <DEDUP_REMOVED lines=9> */
[----:B------:R-:W2:Y:S04]  /*26370*/  LDL.LU R245, [R1+0x4d0] ;  /* 0x0004d00001f57983 */ /* 0x000ea80000300800 */
        /* <DEDUP_REMOVED lines=18> */
[----:B-1----:R-:W2:Y:S04]  /*264a0*/  LDL.LU R22, [R1+0x488] ;  /* 0x0004880001167983 */ /* 0x002ea80000300800 */
[----:B------:R-:W2:Y:S04]  /*264b0*/  LDL.LU R13, [R1+0x45c] ;  /* 0x00045c00010d7983 */ /* 0x000ea80000300800 */
[----:B------:R-:W2:Y:S01]  /*264c0*/  LDL.LU R14, [R1+0x480] ;  /* 0x00048000010e7983 */ /* 0x000ea20000300800 */
[----:B---3--:R-:W-:-:S05]  /*264d0*/  IADD3 R20, P5, R20, UR7, RZ ;  /* 0x0000000714147c10 */ /* 0x008fca000ffbe0ff */
        /* <DEDUP_REMOVED lines=53> */
[----:B------:R-:W-:Y:S04]  /*26830*/  STL [R1+0x45c], R13 ;  /* 0x00045c0d01007387 */ /* 0x000fe80000100800 */
        /* <DEDUP_REMOVED lines=12> */
[----:B------:R0:W-:Y:S04]  /*26900*/  STL [R1+0x444], R20 ;  /* 0x0004441401007387 */ /* 0x0001e80000100800 */
        /* <DEDUP_REMOVED lines=21> */
[----:B------:R-:W4:Y:S01]  /*26a60*/  LDL.LU R14, [R1+0x408] ;  /* 0x00040800010e7983 */ /* 0x000f220000300800 */
[----:B--2---:R-:W-:-:S05]  /*26a70*/  IADD3 R19, P2, R19, UR7, RZ ;  /* 0x0000000713137c10 */ /* 0x004fca000ff5e0ff */
[----:B------:R0:W-:Y:S04]  /*26a80*/  STL [R1+0x43c], R19 ;  /* 0x00043c1301007387 */ /* 0x0001e80000100800 */
[----:B------:R-:W2:Y:S01]  /*26a90*/  LDL.LU R15, [R1+0x3dc] ;  /* 0x0003dc00010f7983 */ /* 0x000ea20000300800 */
[----:B------:R-:W-:-:S05]  /*26aa0*/  IADD3.X R22, R22, UR4, RZ, P3, !PT ;  /* 0x0000000416167c10 */ /* 0x000fca0009ffe4ff */
[----:B------:R1:W-:Y:S04]  /*26ab0*/  STL [R1+0x460], R22 ;  /* 0x0004601601007387 */ /* 0x0003e80000100800 */
[----:B------:R-:W2:Y:S04]  /*26ac0*/  LDL.LU R16, [R1+0x400] ;  /* 0x0004000001107983 */ /* 0x000ea80000300800 */
[----:B------:R-:W2:Y:S04]  /*26ad0*/  LDL.LU R17, [R1+0x3d4] ;  /* 0x0003d40001117983 */ /* 0x000ea80000300800 */
[----:B------:R-:W2:Y:S04]  /*26ae0*/  LDL.LU R18, [R1+0x3f8] ;  /* 0x0003f80001127983 */ /* 0x000ea80000300800 */
[----:B0-----:R-:W2:Y:S04]  /*26af0*/  LDL.LU R19, [R1+0x3cc] ;  /* 0x0003cc0001137983 */ /* 0x001ea80000300800 */
[----:B-1----:R-:W2:Y:S01]  /*26b00*/  LDL.LU R22, [R1+0x3f0] ;  /* 0x0003f00001167983 */ /* 0x002ea20000300800 */
        /* <DEDUP_REMOVED lines=44> */
[----:B------:R0:W-:Y:S04]  /*26dd0*/  STL [R1+0x3e4], R13 ;  /* 0x0003e40d01007387 */ /* 0x0001e80000100800 */
        /* <DEDUP_REMOVED lines=85> */
[----:B------:R1:W-:Y:S04]  /*27330*/  STL [R1+0x3a0], R12 ;  /* 0x0003a00c01007387 */ /* 0x0003e80000100800 */
[----:B0-----:R-:W2:Y:S04]  /*27340*/  LDL.LU R22, [R1+0x34c] ;  /* 0x00034c0001167983 */ /* 0x001ea80000300800 */
[----:B------:R-:W-:Y:S04]  /*27350*/  STL [R1+0x374], R13 ;  /* 0x0003740d01007387 */ /* 0x000fe80000100800 */
        /* <DEDUP_REMOVED lines=32> */
[----:B-1----:R-:W4:Y:S04]  /*27560*/  LDL.LU R12, [R1+0x328] ;  /* 0x00032800010c7983 */ /* 0x002f280000300800 */
        /* <DEDUP_REMOVED lines=11> */
[----:B0-----:R-:W2:Y:S01]  /*27620*/  LDL.LU R22, [R1+0x300] ;  /* 0x0003000001167983 */ /* 0x001ea20000300800 */
        /* <DEDUP_REMOVED lines=37> */
[----:B------:R0:W-:Y:S04]  /*27880*/  STL [R1+0x2fc], R21 ;  /* 0x0002fc1501007387 */ /* 0x0001e80000100800 */
[----:B------:R1:W-:Y:S04]  /*27890*/  STL [R1+0x304], R11 ;  /* 0x0003040b01007387 */ /* 0x0003e80000100800 */
[----:B0-----:R-:W3:Y:S01]  /*278a0*/  LDL.LU R21, [R1+0x2d4] ;  /* 0x0002d40001157983 */ /* 0x001ee20000300800 */
[----:B------:R-:W-:-:S02]  /*278b0*/  IADD3.X R13, R13, UR4, RZ, P1, !PT ;  /* 0x000000040d0d7c10 */ /* 0x000fc40008ffe4ff */
[----:B------:R-:W-:Y:S02]  /*278c0*/  IADD3 R14, P1, R14, UR7, RZ ;  /* 0x000000070e0e7c10 */ /* 0x000fe4000ff3e0ff */
[----:B------:R-:W-:Y:S01]  /*278d0*/  IADD3.X R15, R15, UR4, RZ, P2, !PT ;  /* 0x000000040f0f7c10 */ /* 0x000fe200097fe4ff */
[----:B------:R0:W-:Y:S04]  /*278e0*/  STL [R1+0x328], R12 ;  /* 0x0003280c01007387 */ /* 0x0001e80000100800 */
        /* <DEDUP_REMOVED lines=9> */
[----:B------:R-:W-:Y:S04]  /*27980*/  STL [R1+0x2e4], R18 ;  /* 0x0002e41201007387 */ /* 0x000fe80000100800 */
[----:B------:R-:W2:Y:S01]  /*27990*/  LDL.LU R243, [R1+0x2f8] ;  /* 0x0002f80001f37983 */ /* 0x000ea20000300800 */
[----:B------:R-:W-:-:S03]  /*279a0*/  IADD3 R20, P4, R20, UR7, RZ ;  /* 0x0000000714147c10 */ /* 0x000fc6000ff9e0ff */
[----:B------:R-:W-:Y:S01]  /*279b0*/  STL [R1+0x308], R19 ;  /* 0x0003081301007387 */ /* 0x000fe20000100800 */
[----:B------:R-:W-:-:S03]  /*279c0*/  IADD3.X R22, R22, UR4, RZ, P5, !PT ;  /* 0x0000000416167c10 */ /* 0x000fc6000affe4ff */
        /* <DEDUP_REMOVED lines=22> */
[----:B------:R-:W4:Y:S04]  /*27b30*/  LDL.LU R14, [R1+0x27c] ;  /* 0x00027c00010e7983 */ /* 0x000f280000300800 */
[----:B------:R-:W4:Y:S01]  /*27b40*/  LDL.LU R15, [R1+0x2a0] ;  /* 0x0002a000010f7983 */ /* 0x000f220000300800 */
[----:B------:R-:W-:-:S02]  /*27b50*/  WARPGROUP.DEPBAR.LE gsb0, 0x0 ;  /* 0x00008000000079c5 */ /* 0x000fc40000010000 */
[----:B------:R-:W-:Y:S01]  /*27b60*/  WARPGROUP.ARRIVE ;  /* 0x00000000000079c5 */ /* 0x000fe20000000000 */
[----:B------:R-:W-:Y:S01]  /*27b70*/  UMOV UR26, UR22 ;  /* 0x00000016001a7c82 */ /* 0x000fe20008000000 */
[----:B------:R-:W-:-:S04]  /*27b80*/  UMOV UR27, UR23 ;  /* 0x00000017001b7c82 */ /* 0x000fc80008000000 */
[----:B------:R-:W-:Y:S01]  /*27b90*/  QGMMA.64x128x32.F32.E4M3.E4M3 R88, gdesc[UR24], R88, gsb0 ;  /* 0x01e00000185879f3 */ /* 0x000fe20008000858 */
[----:B---3--:R-:W-:-:S05]  /*27ba0*/  IADD3 R21, P5, R21, UR7, RZ ;  /* 0x0000000715157c10 */ /* 0x008fca000ffbe0ff */
[----:B------:R0:W-:Y:S04]  /*27bb0*/  STL [R1+0x2d4], R21 ;  /* 0x0002d41501007387 */ /* 0x0001e80000100800 */
[----:B------:R-:W3:Y:S04]  /*27bc0*/  LDL.LU R16, [R1+0x274] ;  /* 0x0002740001107983 */ /* 0x000ee80000300800 */
[----:B------:R-:W3:Y:S04]  /*27bd0*/  LDL.LU R17, [R1+0x298] ;  /* 0x0002980001117983 */ /* 0x000ee80000300800 */
[----:B------:R-:W3:Y:S04]  /*27be0*/  LDL.LU R18, [R1+0x26c] ;  /* 0x00026c0001127983 */ /* 0x000ee80000300800 */
[----:B------:R-:W3:Y:S04]  /*27bf0*/  LDL.LU R19, [R1+0x290] ;  /* 0x0002900001137983 */ /* 0x000ee80000300800 */
[----:B------:R-:W3:Y:S04]  /*27c00*/  LDL.LU R20, [R1+0x264] ;  /* 0x0002640001147983 */ /* 0x000ee80000300800 */
[----:B0-----:R-:W3:Y:S01]  /*27c10*/  LDL.LU R21, [R1+0x288] ;  /* 0x0002880001157983 */ /* 0x001ee20000300800 */
[----:B------:R-:W-:-:S02]  /*27c20*/  WARPGROUP.DEPBAR.LE gsb0, 0x0 ;  /* 0x00008000000079c5 */ /* 0x000fc40000010000 */
[----:B------:R-:W-:Y:S01]  /*27c30*/  WARPGROUP.ARRIVE ;  /* 0x00000000000079c5 */ /* 0x000fe20000000000 */
[----:B------:R-:W-:Y:S01]  /*27c40*/  UMOV UR30, UR10 ;  /* 0x0000000a001e7c82 */ /* 0x000fe20008000000 */
[----:B------:R-:W-:-:S04]  /*27c50*/  UMOV UR31, UR11 ;  /* 0x0000000b001f7c82 */ /* 0x000fc80008000000 */
[----:B------:R-:W-:Y:S01]  /*27c60*/  QGMMA.64x128x32.F32.E4M3.E4M3 R88, gdesc[UR28], R88, gsb0 ;  /* 0x01e000001c5879f3 */ /* 0x000fe20008000858 */
[----:B------:R-:W-:Y:S01]  /*27c70*/  UMOV UR34, UR14 ;  /* 0x0000000e00227c82 */ /* 0x000fe20008000000 */
[----:B------:R-:W-:Y:S01]  /*27c80*/  UMOV UR35, UR15 ;  /* 0x0000000f00237c82 */ /* 0x000fe20008000000 */
[----:B--2---:R-:W-:Y:S02]  /*27c90*/  IADD3.X R243, R243, UR4, RZ, P6, !PT ;  /* 0x00000004f3f37c10 */ /* 0x004fe4000b7fe4ff */
[----:B----4-:R-:W-:-:S03]  /*27ca0*/  IADD3 R244, P6, R244, UR7, RZ ;  /* 0x00000007f4f47c10 */ /* 0x010fc6000ffde0ff */
[----:B------:R-:W-:Y:S01]  /*27cb0*/  STL [R1+0x2f8], R243 ;  /* 0x0002f8f301007387 */ /* 0x000fe20000100800 */
[----:B------:R-:W-:Y:S02]  /*27cc0*/  IADD3.X R245, R245, UR4, RZ, P1, !PT ;  /* 0x00000004f5f57c10 */ /* 0x000fe40008ffe4ff */
[----:B------:R-:W-:Y:S02]  /*27cd0*/  IADD3 R246, P1, R246, UR7, RZ ;  /* 0x00000007f6f67c10 */ /* 0x000fe4000ff3e0ff */
[----:B------:R-:W-:Y:S02]  /*27ce0*/  IADD3.X R247, R247, UR4, RZ, P2, !PT ;  /* 0x00000004f7f77c10 */ /* 0x000fe400097fe4ff */
[----:B------:R-:W-:Y:S01]  /*27cf0*/  IADD3 R248, P2, R248, UR7, RZ ;  /* 0x00000007f8f87c10 */ /* 0x000fe2000ff5e0ff */
        /* <DEDUP_REMOVED lines=21> */
[----:B------:R-:W-:Y:S02]  /*27e50*/  IADD3.X R10, R10, UR4, RZ, P2, !PT ;  /* 0x000000040a0a7c10 */ /* 0x000fe400097fe4ff */
[----:B------:R-:W-:Y:S01]  /*27e60*/  IADD3.X R12, R12, UR4, RZ, P3, !PT ;  /* 0x000000040c0c7c10 */ /* 0x000fe20009ffe4ff */
[----:B------:R-:W-:Y:S02]  /*27e70*/  WARPGROUP.DEPBAR.LE gsb0, 0x0 ;  /* 0x00008000000079c5 */ /* 0x000fe40000010000 */
[----:B------:R-:W-:-:S06]  /*27e80*/  WARPGROUP.ARRIVE ;  /* 0x00000000000079c5 */ /* 0x000fcc0000000000 */
[----:B------:R-:W-:Y:S01]  /*27e90*/  QGMMA.64x128x32.F32.E4M3.E4M3 R88, gdesc[UR32], R88, gsb0 ;  /* 0x01e00000205879f3 */ /* 0x000fe20008000858 */
[----:B------:R-:W-:Y:S01]  /*27ea0*/  STL [R1+0x2c8], R6 ;  /* 0x0002c80601007387 */ /* 0x000fe20000100800 */
[----:B------:R-:W-:-:S03]  /*27eb0*/  IADD3 R22, P3, R22, UR7, RZ ;  /* 0x0000000716167c10 */ /* 0x000fc6000ff7e0ff */
[----:B------:R-:W-:Y:S01]  /*27ec0*/  STL [R1+0x29c], R7 ;  /* 0x00029c0701007387 */ /* 0x000fe20000100800 */
[----:B------:R-:W-:-:S03]  /*27ed0*/  IADD3 R11, P2, R11, UR7, RZ ;  /* 0x000000070b0b7c10 */ /* 0x000fc6000ff5e0ff */
[----:B------:R-:W-:Y:S04]  /*27ee0*/  STL [R1+0x2c0], R8 ;  /* 0x0002c00801007387 */ /* 0x000fe80000100800 */
[----:B------:R-:W-:Y:S04]  /*27ef0*/  STL [R1+0x294], R9 ;  /* 0x0002940901007387 */ /* 0x000fe80000100800 */
[----:B------:R-:W-:Y:S01]  /*27f00*/  STL [R1+0x2b8], R10 ;  /* 0x0002b80a01007387 */ /* 0x000fe20000100800 */
[----:B------:R-:W-:-:S03]  /*27f10*/  IADD3.X R13, R13, UR4, RZ, P4, !PT ;  /* 0x000000040d0d7c10 */ /* 0x000fc6000a7fe4ff */
[----:B------:R0:W-:Y:S01]  /*27f20*/  STL [R1+0x284], R22 ;  /* 0x0002841601007387 */ /* 0x0001e20000100800 */
[----:B------:R-:W-:-:S03]  /*27f30*/  IADD3 R14, P4, R14, UR7, RZ ;  /* 0x000000070e0e7c10 */ /* 0x000fc6000ff9e0ff */
[----:B------:R1:W-:Y:S01]  /*27f40*/  STL [R1+0x28c], R11 ;  /* 0x00028c0b01007387 */ /* 0x0003e20000100800 */
[----:B------:R-:W-:-:S03]  /*27f50*/  IADD3.X R15, R15, UR4, RZ, P5, !PT ;  /* 0x000000040f0f7c10 */ /* 0x000fc6000affe4ff */
[----:B0-----:R-:W2:Y:S04]  /*27f60*/  LDL.LU R22, [R1+0x25c] ;  /* 0x00025c0001167983 */ /* 0x001ea80000300800 */
[----:B------:R0:W-:Y:S04]  /*27f70*/  STL [R1+0x2b0], R12 ;  /* 0x0002b00c01007387 */ /* 0x0001e80000100800 */
[----:B------:R4:W-:Y:S04]  /*27f80*/  STL [R1+0x2a8], R13 ;  /* 0x0002a80d01007387 */ /* 0x0009e80000100800 */
[----:B------:R4:W-:Y:S04]  /*27f90*/  STL [R1+0x27c], R14 ;  /* 0x00027c0e01007387 */ /* 0x0009e80000100800 */
[----:B------:R4:W-:Y:S01]  /*27fa0*/  STL [R1+0x2a0], R15 ;  /* 0x0002a00f01007387 */ /* 0x0009e20000100800 */
[----:B------:R-:W-:Y:S01]  /*27fb0*/  UMOV UR38, UR18 ;  /* 0x0000001200267c82 */ /* 0x000fe20008000000 */
[----:B------:R-:W-:Y:S01]  /*27fc0*/  UMOV UR39, UR19 ;  /* 0x0000001300277c82 */ /* 0x000fe20008000000 */
[----:B---3--:R-:W-:-:S02]  /*27fd0*/  IADD3 R16, P5, R16, UR7, RZ ;  /* 0x0000000710107c10 */ /* 0x008fc4000ffbe0ff */
[----:B------:R-:W-:Y:S02]  /*27fe0*/  IADD3.X R17, R17, UR4, RZ, P6, !PT ;  /* 0x0000000411117c10 */ /* 0x000fe4000b7fe4ff */
[----:B------:R-:W-:Y:S02]  /*27ff0*/  IADD3 R18, P6, R18, UR7, RZ ;  /* 0x0000000712127c10 */ /* 0x000fe4000ffde0ff */
[----:B------:R-:W-:Y:S02]  /*28000*/  IADD3.X R19, R19, UR4, RZ, P1, !PT ;  /* 0x0000000413137c10 */ /* 0x000fe40008ffe4ff */
[----:B------:R-:W-:Y:S01]  /*28010*/  IADD3 R20, P1, R20, UR7, RZ ;  /* 0x0000000714147c10 */ /* 0x000fe2000ff3e0ff */
[----:B------:R3:W-:Y:S04]  /*28020*/  STL [R1+0x274], R16 ;  /* 0x0002741001007387 */ /* 0x0007e80000100800 */
[----:B------:R2:W-:Y:S04]  /*28030*/  STL [R1+0x298], R17 ;  /* 0x0002981101007387 */ /* 0x0005e80000100800 */
[----:B------:R2:W-:Y:S04]  /*28040*/  STL [R1+0x26c], R18 ;  /* 0x00026c1201007387 */ /* 0x0005e80000100800 */
[----:B------:R-:W2:Y:S01]  /*28050*/  LDL.LU R243, [R1+0x280] ;  /* 0x0002800001f37983 */ /* 0x000ea20000300800 */
[----:B------:R-:W-:-:S03]  /*28060*/  IADD3.X R21, R21, UR4, RZ, P2, !PT ;  /* 0x0000000415157c10 */ /* 0x000fc600097fe4ff */
[----:B------:R2:W-:Y:S04]  /*28070*/  STL [R1+0x290], R19 ;  /* 0x0002901301007387 */ /* 0x0005e80000100800 */
        /* <DEDUP_REMOVED lines=18> */
[----:B-1----:R-:W2:Y:S04]  /*281a0*/  LDL.LU R11, [R1+0x214] ;  /* 0x00021400010b7983 */ /* 0x002ea80000300800 */
[----:B0-----:R-:W2:Y:S01]  /*281b0*/  LDL.LU R12, [R1+0x238] ;  /* 0x00023800010c7983 */ /* 0x001ea20000300800 */
[----:B------:R-:W-:-:S02]  /*281c0*/  WARPGROUP.DEPBAR.LE gsb0, 0x0 ;  /* 0x00008000000079c5 */ /* 0x000fc40000010000 */
[----:B------:R-:W-:Y:S01]  /*281d0*/  WARPGROUP.ARRIVE ;  /* 0x00000000000079c5 */ /* 0x000fe20000000000 */
[----:B------:R-:W-:Y:S01]  /*281e0*/  UMOV UR42, UR22 ;  /* 0x00000016002a7c82 */ /* 0x000fe20008000000 */
[----:B------:R-:W-:Y:S01]  /*281f0*/  UMOV UR43, UR23 ;  /* 0x00000017002b7c82 */ /* 0x000fe20008000000 */
[----:B----4-:R-:W4:Y:S04]  /*28200*/  LDL.LU R13, [R1+0x20c] ;  /* 0x00020c00010d7983 */ /* 0x010f280000300800 */
[----:B------:R-:W4:Y:S04]  /*28210*/  LDL.LU R14, [R1+0x204] ;  /* 0x00020400010e7983 */ /* 0x000f280000300800 */
[----:B------:R-:W4:Y:S01]  /*28220*/  LDL.LU R15, [R1+0x228] ;  /* 0x00022800010f7983 */ /* 0x000f220000300800 */
[----:B------:R-:W-:Y:S03]  /*28230*/  QGMMA.64x128x32.F32.E4M3.E4M3 R88, gdesc[UR36], R88, gsb0 ;  /* 0x01e00000245879f3 */ /* 0x000fe60008000858 */
[----:B---3--:R-:W3:Y:S01]  /*28240*/  LDL.LU R16, [R1+0x1fc] ;  /* 0x0001fc0001107983 */ /* 0x008ee20000300800 */
[----:B------:R-:W-:Y:S01]  /*28250*/  UMOV UR46, UR10 ;  /* 0x0000000a002e7c82 */ /* 0x000fe20008000000 */
[----:B------:R-:W-:Y:S01]  /*28260*/  UMOV UR47, UR11 ;  /* 0x0000000b002f7c82 */ /* 0x000fe20008000000 */
[----:B------:R-:W-:-:S02]  /*28270*/  WARPGROUP.DEPBAR.LE gsb0, 0x0 ;  /* 0x00008000000079c5 */ /* 0x000fc40000010000 */
[----:B------:R-:W-:-:S06]  /*28280*/  WARPGROUP.ARRIVE ;  /* 0x00000000000079c5 */ /* 0x000fcc0000000000 */
[----:B------:R-:W-:Y:S01]  /*28290*/  QGMMA.64x128x32.F32.E4M3.E4M3 R24, gdesc[UR40], R24, gsb0 ;  /* 0x01e00000281879f3 */ /* 0x000fe20008000818 */
        /* <DEDUP_REMOVED lines=8> */
[----:B------:R-:W-:-:S02]  /*28320*/  IADD3.X R243, R243, UR4, RZ, P3, !PT ;  /* 0x00000004f3f37c10 */ /* 0x000fc40009ffe4ff */
[----:B------:R-:W-:Y:S02]  /*28330*/  IADD3 R244, P3, R244, UR7, RZ ;  /* 0x00000007f4f47c10 */ /* 0x000fe4000ff7e0ff */
[----:B------:R-:W-:Y:S02]  /*28340*/  IADD3.X R245, R245, UR4, RZ, P4, !PT ;  /* 0x00000004f5f57c10 */ /* 0x000fe4000a7fe4ff */
[----:B------:R-:W-:Y:S02]  /*28350*/  IADD3 R246, P4, R246, UR7, RZ ;  /* 0x00000007f6f67c10 */ /* 0x000fe4000ff9e0ff */
[----:B------:R-:W-:Y:S01]  /*28360*/  IADD3.X R247, R247, UR4, RZ, P5, !PT ;  /* 0x00000004f7f77c10 */ /* 0x000fe2000affe4ff */
[----:B------:R-:W-:Y:S01]  /*28370*/  STL [R1+0x280], R243 ;  /* 0x000280f301007387 */ /* 0x000fe20000100800 */
[----:B------:R-:W-:Y:S01]  /*28380*/  IADD3 R248, P5, R248, UR7, RZ ;  /* 0x00000007f8f87c10 */ /* 0x000fe2000ffbe0ff */
[----:B------:R-:W-:Y:S02]  /*28390*/  WARPGROUP.DEPBAR.LE gsb0, 0x0 ;  /* 0x00008000000079c5 */ /* 0x000fe40000010000 */
[----:B------:R-:W-:Y:S01]  /*283a0*/  STL [R1+0x254], R244 ;  /* 0x000254f401007387 */ /* 0x000fe20000100800 */
[----:B------:R-:W-:Y:S01]  /*283b0*/  IADD3.X R249, R249, UR4, RZ, P6, !PT ;  /* 0x00000004f9f97c10 */ /* 0x000fe2000b7fe4ff */
[----:B------:R-:W-:-:S02]  /*283c0*/  WARPGROUP.ARRIVE ;  /* 0x00000000000079c5 */ /* 0x000fc40000000000 */
        /* <DEDUP_REMOVED lines=11> */
[----:B------:R-:W-:Y:S01]  /*28480*/  IADD3.X R6, R6, UR4, RZ, P3, !PT ;  /* 0x0000000406067c10 */ /* 0x000fe20009ffe4ff */
[----:B------:R-:W-:Y:S02]  /*28490*/  QGMMA.64x128x32.F32.E4M3.E4M3 R24, gdesc[UR44], R24, gsb0 ;  /* 0x01e000002c1879f3 */ /* 0x000fe40008000818 */
        /* <DEDUP_REMOVED lines=16> */
[----:B------:R-:W-:Y:S04]  /*285a0*/  STL [R1+0x214], R11 ;  /* 0x0002140b01007387 */ /* 0x000fe80000100800 */
[----:B------:R0:W-:Y:S04]  /*285b0*/  STL [R1+0x230], R2 ;  /* 0x0002300201007387 */ /* 0x0001e80000100800 */
[----:B------:R-:W-:Y:S04]  /*285c0*/  STL [R1+0x238], R12 ;  /* 0x0002380c01007387 */ /* 0x000fe80000100800 */
[----:B0-----:R-:W2:Y:S01]  /*285d0*/  LDL.LU R2, [R1+0xe4c] ;  /* 0x000e4c0001027983 */ /* 0x001ea20000300800 */
[----:B------:R-:W-:Y:S01]  /*285e0*/  UMOV UR50, UR14 ;  /* 0x0000000e00327c82 */ /* 0x000fe20008000000 */
[----:B------:R-:W-:Y:S01]  /*285f0*/  UMOV UR51, UR15 ;  /* 0x0000000f00337c82 */ /* 0x000fe20008000000 */
[----:B------:R-:W-:-:S02]  /*28600*/  WARPGROUP.DEPBAR.LE gsb0, 0x0 ;  /* 0x00008000000079c5 */ /* 0x000fc40000010000 */
[----:B------:R-:W-:-:S06]  /*28610*/  WARPGROUP.ARRIVE ;  /* 0x00000000000079c5 */ /* 0x000fcc0000000000 */
[----:B------:R-:W-:Y:S01]  /*28620*/  QGMMA.64x128x32.F32.E4M3.E4M3 R24, gdesc[UR48], R24, gsb0 ;  /* 0x01e00000301879f3 */ /* 0x000fe20008000818 */
[----:B------:R-:W-:Y:S01]  /*28630*/  UMOV UR54, UR18 ;  /* 0x0000001200367c82 */ /* 0x000fe20008000000 */
[----:B------:R-:W-:Y:S01]  /*28640*/  UMOV UR55, UR19 ;  /* 0x0000001300377c82 */ /* 0x000fe20008000000 */
[----:B----4-:R-:W-:Y:S02]  /*28650*/  IADD3 R13, P6, R13, UR7, RZ ;  /* 0x000000070d0d7c10 */ /* 0x010fe4000ffde0ff */
[----:B------:R-:W-:Y:S02]  /*28660*/  IADD3 R14, P1, R14, UR7, RZ ;  /* 0x000000070e0e7c10 */ /* 0x000fe4000ff3e0ff */
[----:B------:R-:W-:Y:S02]  /*28670*/  IADD3.X R15, R15, UR4, RZ, P2, !PT ;  /* 0x000000040f0f7c10 */ /* 0x000fe400097fe4ff */
[----:B---3--:R-:W-:Y:S01]  /*28680*/  IADD3 R16, P2, R16, UR7, RZ ;  /* 0x0000000710107c10 */ /* 0x008fe2000ff5e0ff */
[----:B------:R-:W-:Y:S01]  /*28690*/  STL [R1+0x20c], R13 ;  /* 0x00020c0d01007387 */ /* 0x000fe20000100800 */
[----:B--2---:R-:W-:-:S02]  /*286a0*/  IADD3.X R17, R17, UR4, RZ, P3, !PT ;  /* 0x0000000411117c10 */ /* 0x004fc40009ffe4ff */
[----:B------:R-:W-:Y:S01]  /*286b0*/  IADD3 R18, P3, R18, UR7, RZ ;  /* 0x0000000712127c10 */ /* 0x000fe2000ff7e0ff */
[----:B------:R-:W-:Y:S01]  /*286c0*/  STL [R1+0x204], R14 ;  /* 0x0002040e01007387 */ /* 0x000fe20000100800 */
[----:B------:R-:W-:-:S03]  /*286d0*/  IADD3.X R19, R19, UR4, RZ, P4, !PT ;  /* 0x0000000413137c10 */ /* 0x000fc6000a7fe4ff */
[----:B------:R-:W-:Y:S01]  /*286e0*/  STL [R1+0x228], R15 ;  /* 0x0002280f01007387 */ /* 0x000fe20000100800 */
[----:B------:R-:W-:-:S03]  /*286f0*/  IADD3.X R20, R20, UR4, RZ, P5, !PT ;  /* 0x0000000414147c10 */ /* 0x000fc6000affe4ff */
[----:B------:R-:W-:Y:S04]  /*28700*/  STL [R1+0x1fc], R16 ;  /* 0x0001fc1001007387 */ /* 0x000fe80000100800 */
[----:B------:R-:W-:Y:S01]  /*28710*/  STL [R1+0x220], R17 ;  /* 0x0002201101007387 */ /* 0x000fe20000100800 */
[----:B------:R-:W-:-:S03]  /*28720*/  IADD3.X R21, R21, UR4, RZ, P6, !PT ;  /* 0x0000000415157c10 */ /* 0x000fc6000b7fe4ff */
[----:B------:R-:W-:Y:S01]  /*28730*/  STL [R1+0x1f4], R18 ;  /* 0x0001f41201007387 */ /* 0x000fe20000100800 */
[----:B------:R-:W-:-:S03]  /*28740*/  IADD3.X R22, R22, UR4, RZ, P1, !PT ;  /* 0x0000000416167c10 */ /* 0x000fc60008ffe4ff */
[----:B------:R-:W-:Y:S04]  /*28750*/  STL [R1+0x218], R19 ;  /* 0x0002181301007387 */ /* 0x000fe80000100800 */
[----:B------:R-:W-:Y:S01]  /*28760*/  STL [R1+0x210], R20 ;  /* 0x0002101401007387 */ /* 0x000fe20000100800 */
[----:B------:R-:W-:Y:S01]  /*28770*/  IADD3.X R23, R23, UR4, RZ, P3, !PT ;  /* 0x0000000417177c10 */ /* 0x000fe20009ffe4ff */
[----:B------:R-:W-:Y:S02]  /*28780*/  WARPGROUP.DEPBAR.LE gsb0, 0x0 ;  /* 0x00008000000079c5 */ /* 0x000fe40000010000 */
[----:B------:R-:W-:-:S06]  /*28790*/  WARPGROUP.ARRIVE ;  /* 0x00000000000079c5 */ /* 0x000fcc0000000000 */
[----:B------:R-:W-:Y:S01]  /*287a0*/  QGMMA.64x128x32.F32.E4M3.E4M3 R24, gdesc[UR52], R24, gsb0 ;  /* 0x01e00000341879f3 */ /* 0x000fe20008000818 */
[----:B------:R-:W-:-:S05]  /*287b0*/  IADD3.X R2, R2, UR4, RZ, P2, !PT ;  /* 0x0000000402027c10 */ /* 0x000fca00097fe4ff */
[----:B------:R0:W-:Y:S04]  /*287c0*/  STL [R1+0x1f8], R2 ;  /* 0x0001f80201007387 */ /* 0x0001e80000100800 */
[----:B------:R2:W-:Y:S04]  /*287d0*/  STL [R1+0x208], R21 ;  /* 0x0002081501007387 */ /* 0x0005e80000100800 */
[----:B0-----:R2:W5:Y:S04]  /*287e0*/  LDL.LU R2, [R1+0xe48] ;  /* 0x000e480001027983 */ /* 0x0015680000300800 */
[----:B------:R2:W-:Y:S04]  /*287f0*/  STL [R1+0x200], R22 ;  /* 0x0002001601007387 */ /* 0x0005e80000100800 */
[----:B------:R2:W-:Y:S01]  /*28800*/  STL [R1+0x1f0], R23 ;  /* 0x0001f01701007387 */ /* 0x0005e20000100800 */
[----:B------:R-:W-:-:S02]  /*28810*/  WARPGROUP.DEPBAR.LE gsb0, 0x0 ;  /* 0x00008000000079c5 */ /* 0x000fc40000010000 */
[----:B------:R-:W-:Y:S05]  /*28820*/  @P0 BRA `(.L_x_2) ;  /* 0xfffffe74004c0947 */ /* 0x000fea000383ffff */
.L_x_1:
[----:B------:R1:W-:Y:S01]  /*28830*/  STL [R1+0xe58], R84 ;  /* 0x000e585401007387 */ /* 0x0003e20000100800 */
[----:B------:R-:W-:Y:S01]  /*28840*/  F2FP.SATFINITE.E4M3.F32.PACK_AB_MERGE_C R112, R113, R112, RZ ;  /* 0x000000707170723e */ /* 0x000fe200048070ff */
[----:B------:R-:W-:Y:S01]  /*28850*/  ULDC.64 UR24, c[0x0][0x228] ;  /* 0x00008a0000187ab9 */ /* 0x000fe20000000a00 */
[----:B------:R-:W-:Y:S01]  /*28860*/  F2FP.SATFINITE.E4M3.F32.PACK_AB_MERGE_C R88, R89, R88, RZ ;  /* 0x000000585958723e */ /* 0x000fe200048070ff */
[----:B------:R-:W3:Y:S01]  /*28870*/  LDL.LU R7, [R1+0x4] ;  /* 0x0000040001077983 */ /* 0x000ee20000300800 */
[----:B------:R-:W-:Y:S01]  /*28880*/  F2FP.SATFINITE.E4M3.F32.PACK_AB_MERGE_C R116, R117, R116, RZ ;  /* 0x000000747574723e */ /* 0x000fe200048070ff */
[----:B------:R-:W-:Y:S01]  /*28890*/  ULDC UR4, c[0x0][0x22c] ;  /* 0x00008b0000047ab9 */ /* 0x000fe20000000800 */
[----:B------:R-:W-:Y:S01]  /*288a0*/  F2FP.SATFINITE.E4M3.F32.PACK_AB_MERGE_C R90, R91, R90, RZ ;  /* 0x0000005a5b5a723e */ /* 0x000fe200048070ff */
[----:B------:R-:W-:Y:S01]  /*288b0*/  ULDC.64 UR6, c[0x0][0x228] ;  /* 0x00008a0000067ab9 */ /* 0x000fe20000000a00 */
[----:B------:R-:W-:Y:S01]  /*288c0*/  F2FP.SATFINITE.E4M3.F32.PACK_AB_MERGE_C R106, R107, R106, RZ ;  /* 0x0000006a6b6a723e */ /* 0x000fe200048070ff */
[----:B-1----:R-:W3:Y:S01]  /*288d0*/  LDL.LU R84, [R1] ;  /* 0x0000000001547983 */ /* 0x002ee20000300800 */
[----:B------:R-:W-:Y:S01]  /*288e0*/  F2FP.SATFINITE.E4M3.F32.PACK_AB_MERGE_C R118, R119, R118, RZ ;  /* 0x000000767776723e */ /* 0x000fe200048070ff */
[----:B------:R-:W-:Y:S01]  /*288f0*/  ULDC.64 UR26, c[0x0][0x228] ;  /* 0x00008a00001a7ab9 */ /* 0x000fe20000000a00 */
[----:B------:R-:W-:Y:S01]  /*28900*/  F2FP.SATFINITE.E4M3.F32.PACK_AB_MERGE_C R152, R153, R152, RZ ;  /* 0x000000989998723e */ /* 0x000fe200048070ff */
[----:B------:R1:W-:Y:S01]  /*28910*/  STL [R1+0xe54], R85 ;  /* 0x000e545501007387 */ /* 0x0003e20000100800 */
[----:B------:R-:W-:Y:S01]  /*28920*/  F2FP.SATFINITE.E4M3.F32.PACK_AB_MERGE_C R110, R111, R110, RZ ;  /* 0x0000006e6f6e723e */ /* 0x000fe200048070ff */
[----:B------:R-:W-:Y:S01]  /*28930*/  ULDC UR8, c[0x0][0x248] ;  /* 0x0000920000087ab9 */ /* 0x000fe20000000800 */
[----:B------:R-:W-:Y:S01]  /*28940*/  F2FP.SATFINITE.E4M3.F32.PACK_AB_MERGE_C R154, R155, R154, RZ ;  /* 0x0000009a9b9a723e */ /* 0x000fe200048070ff */
[----:B------:R-:W-:Y:S01]  /*28950*/  ULDC.64 UR10, c[0x0][0x228] ;  /* 0x00008a00000a7ab9 */ /* 0x000fe20000000a00 */
[----:B------:R-:W-:Y:S01]  /*28960*/  F2FP.SATFINITE.E4M3.F32.PACK_AB_MERGE_C R114, R115, R114, RZ ;  /* 0x000000727372723e */ /* 0x000fe200048070ff */
[----:B------:R-:W-:Y:S01]  /*28970*/  ULDC.64 UR14, c[0x0][0x228] ;  /* 0x00008a00000e7ab9 */ /* 0x000fe20000000a00 */
[----:B------:R-:W-:Y:S01]  /*28980*/  F2FP.SATFINITE.E4M3.F32.PACK_AB_MERGE_C R92, R93, R92, RZ ;  /* 0x0000005c5d5c723e */ /* 0x000fe200048070ff */
[----:B------:R-:W-:Y:S01]  /*28990*/  ULDC.64 UR12, c[0x0][0x228] ;  /* 0x00008a00000c7ab9 */ /* 0x000fe20000000a00 */
[----:B------:R-:W-:Y:S01]  /*289a0*/  F2FP.SATFINITE.E4M3.F32.PACK_AB_MERGE_C R94, R95, R94, RZ ;  /* 0x0000005e5f5e723e */ /* 0x000fe200048070ff */
[----:B-1----:R-:W4:Y:S01]  /*289b0*/  LDL.LU R85, [R1+0x8] ;  /* 0x0000080001557983 */ /* 0x002f220000300800 */
[----:B------:R-:W-:Y:S01]  /*289c0*/  F2FP.SATFINITE.E4M3.F32.PACK_AB_MERGE_C R96, R97, R96, RZ ;  /* 0x000000606160723e */ /* 0x000fe200048070ff */
[----:B------:R-:W-:Y:S01]  /*289d0*/  ULDC.64 UR18, c[0x0][0x228] ;  /* 0x00008a0000127ab9 */ /* 0x000fe20000000a00 */
[----:B------:R-:W-:Y:S01]  /*289e0*/  F2FP.SATFINITE.E4M3.F32.PACK_AB_MERGE_C R156, R157, R156, RZ ;  /* 0x0000009c9d9c723e */ /* 0x000fe200048070ff */
[----:B------:R-:W4:Y:S01]  /*289f0*/  LDL.LU R5, [R1+0xc] ;  /* 0x00000c0001057983 */ /* 0x000f220000300800 */
[----:B------:R-:W-:Y:S01]  /*28a00*/  F2FP.SATFINITE.E4M3.F32.PACK_AB_MERGE_C R108, R109, R108, RZ ;  /* 0x0000006c6d6c723e */ /* 0x000fe200048070ff */
[----:B------:R-:W-:Y:S01]  /*28a10*/  ULDC.64 UR16, c[0x0][0x228] ;  /* 0x00008a0000107ab9 */ /* 0x000fe20000000a00 */
[----:B------:R-:W-:Y:S01]  /*28a20*/  F2FP.SATFINITE.E4M3.F32.PACK_AB_MERGE_C R98, R99, R98, RZ ;  /* 0x000000626362723e */ /* 0x000fe200048070ff */
[----:B------:R1:W-:Y:S01]  /*28a30*/  STL [R1+0xe50], R86 ;  /* 0x000e505601007387 */ /* 0x0003e20000100800 */
[----:B------:R-:W-:Y:S01]  /*28a40*/  F2FP.SATFINITE.E4M3.F32.PACK_AB_MERGE_C R100, R101, R100, RZ ;  /* 0x000000646564723e */ /* 0x000fe200048070ff */
[----:B------:R-:W-:Y:S01]  /*28a50*/  ULDC.64 UR22, c[0x0][0x228] ;  /* 0x00008a0000167ab9 */ /* 0x000fe20000000a00 */
[----:B------:R-:W-:Y:S01]  /*28a60*/  F2FP.SATFINITE.E4M3.F32.PACK_AB_MERGE_C R104, R105, R104, RZ ;  /* 0x000000686968723e */ /* 0x000fe200048070ff */
[----:B------:R-:W-:Y:S01]  /*28a70*/  ULDC.64 UR20, c[0x0][0x228] ;  /* 0x00008a0000147ab9 */ /* 0x000fe20000000a00 */
[----:B-1----:R-:W4:Y:S04]  /*28a80*/  LDL.LU R86, [R1+0x10] ;  /* 0x0000100001567983 */ /* 0x002f280000300800 */
[----:B------:R-:W4:Y:S04]  /*28a90*/  LDL.LU R3, [R1+0x14] ;  /* 0x0000140001037983 */ /* 0x000f280000300800 */
[----:B------:R1:W-:Y:S04]  /*28aa0*/  STL [R1+0xe4c], R87 ;  /* 0x000e4c5701007387 */ /* 0x0003e80000100800 */
[----:B-1----:R-:W4:Y:S04]  /*28ab0*/  LDL.LU R87, [R1+0x18] ;  /* 0x0000180001577983 */ /* 0x002f280000300800 */
[----:B0-----:R-:W4:Y:S04]  /*28ac0*/  LDL.LU R0, [R1+0x1c] ;  /* 0x00001c0001007983 */ /* 0x001f280000300800 */
[----:B-----5:R0:W-:Y:S04]  /*28ad0*/  STL [R1+0xe48], R2 ;  /* 0x000e480201007387 */ /* 0x0201e80000100800 */
        /* <DEDUP_REMOVED lines=31> */
[----:B--2---:R-:W2:Y:S04]  /*28cd0*/  LDL.LU R21, [R1+0x9c] ;  /* 0x00009c0001157983 */ /* 0x004ea80000300800 */
        /* <DEDUP_REMOVED lines=23> */
[----:B------:R-:W2:Y:S01]  /*28e50*/  LDL.LU R225, [R1+0xfc] ;  /* 0x0000fc0001e17983 */ /* 0x000ea20000300800 */
[----:B---3--:R-:W-:-:S03]  /*28e60*/  F2FP.SATFINITE.E4M3.F32.PACK_AB_MERGE_C R7, R7, R84, RZ ;  /* 0x000000540707723e */ /* 0x008fc600048070ff */
[----:B------:R-:W3:Y:S01]  /*28e70*/  LDL.LU R84, [R1+0xe58] ;  /* 0x000e580001547983 */ /* 0x000ee20000300800 */
[----:B----4-:R-:W-:-:S03]  /*28e80*/  F2FP.SATFINITE.E4M3.F32.PACK_AB_MERGE_C R5, R5, R85, RZ ;  /* 0x000000550505723e */ /* 0x010fc600048070ff */
[----:B------:R-:W3:Y:S01]  /*28e90*/  LDL.LU R85, [R1+0xe54] ;  /* 0x000e540001557983 */ /* 0x000ee20000300800 */
[----:B------:R-:W-:-:S03]  /*28ea0*/  F2FP.SATFINITE.E4M3.F32.PACK_AB_MERGE_C R3, R3, R86, RZ ;  /* 0x000000560303723e */ /* 0x000fc600048070ff */
[----:B------:R-:W4:Y:S01]  /*28eb0*/  LDL.LU R86, [R1+0xe50] ;  /* 0x000e500001567983 */ /* 0x000f220000300800 */
[----:B------:R-:W-:-:S03]  /*28ec0*/  F2FP.SATFINITE.E4M3.F32.PACK_AB_MERGE_C R0, R0, R87, RZ ;  /* 0x000000570000723e */ /* 0x000fc600048070ff */
[----:B------:R-:W4:Y:S01]  /*28ed0*/  LDL.LU R87, [R1+0xe4c] ;  /* 0x000e4c0001577983 */ /* 0x000f220000300800 */
[----:B------:R-:W-:-:S03]  /*28ee0*/  F2FP.SATFINITE.E4M3.F32.PACK_AB_MERGE_C R4, R4, R2, RZ ;  /* 0x000000020404723e */ /* 0x000fc600048070ff */
[----:B------:R-:W3:Y:S01]  /*28ef0*/  LDL.LU R2, [R1+0xe48] ;  /* 0x000e480001027983 */ /* 0x000ee20000300800 */
[----:B------:R-:W-:Y:S02]  /*28f00*/  F2FP.SATFINITE.E4M3.F32.PACK_AB_MERGE_C R113, R25, R24, RZ ;  /* 0x000000181971723e */ /* 0x000fe400048070ff */
[----:B------:R-:W-:Y:S02]  /*28f10*/  F2FP.SATFINITE.E4M3.F32.PACK_AB_MERGE_C R117, R29, R28, RZ ;  /* 0x0000001c1d75723e */ /* 0x000fe400048070ff */
[----:B------:R-:W-:Y:S02]  /*28f20*/  LOP3.LUT R88, R88, 0xffff, RZ, 0xc0, !PT ;  /* 0x0000ffff58587812 */ /* 0x000fe400078ec0ff */
[----:B------:R-:W-:Y:S02]  /*28f30*/  F2FP.SATFINITE.E4M3.F32.PACK_AB_MERGE_C R119, R31, R30, RZ ;  /* 0x0000001e1f77723e */ /* 0x000fe400048070ff */
[----:B------:R-:W-:Y:S02]  /*28f40*/  F2FP.SATFINITE.E4M3.F32.PACK_AB_MERGE_C R107, R37, R36, RZ ;  /* 0x00000024256b723e */ /* 0x000fe400048070ff */
[----:B------:R-:W-:-:S02]  /*28f50*/  LOP3.LUT R90, R90, 0xffff, RZ, 0xc0, !PT ;  /* 0x0000ffff5a5a7812 */ /* 0x000fc400078ec0ff */
[----:B------:R-:W-:Y:S02]  /*28f60*/  LOP3.LUT R152, R152, 0xffff, RZ, 0xc0, !PT ;  /* 0x0000ffff98987812 */ /* 0x000fe400078ec0ff */
[----:B------:R-:W-:Y:S02]  /*28f70*/  F2FP.SATFINITE.E4M3.F32.PACK_AB_MERGE_C R111, R35, R34, RZ ;  /* 0x00000022236f723e */ /* 0x000fe400048070ff */
[----:B------:R-:W-:Y:S02]  /*28f80*/  F2FP.SATFINITE.E4M3.F32.PACK_AB_MERGE_C R115, R27, R26, RZ ;  /* 0x0000001a1b73723e */ /* 0x000fe400048070ff */
[----:B------:R-:W-:Y:S02]  /*28f90*/  F2FP.SATFINITE.E4M3.F32.PACK_AB_MERGE_C R97, R45, R44, RZ ;  /* 0x0000002c2d61723e */ /* 0x000fe400048070ff */
[----:B------:R-:W-:Y:S02]  /*28fa0*/  LOP3.LUT R154, R154, 0xffff, RZ, 0xc0, !PT ;  /* 0x0000ffff9a9a7812 */ /* 0x000fe400078ec0ff */
[----:B------:R-:W-:-:S02]  /*28fb0*/  LOP3.LUT R92, R92, 0xffff, RZ, 0xc0, !PT ;  /* 0x0000ffff5c5c7812 */ /* 0x000fc400078ec0ff */
[----:B------:R-:W-:Y:S02]  /*28fc0*/  LOP3.LUT R94, R94, 0xffff, RZ, 0xc0, !PT ;  /* 0x0000ffff5e5e7812 */ /* 0x000fe400078ec0ff */
[----:B------:R-:W-:Y:S02]  /*28fd0*/  F2FP.SATFINITE.E4M3.F32.PACK_AB_MERGE_C R109, R39, R38, RZ ;  /* 0x00000026276d723e */ /* 0x000fe400048070ff */
[----:B------:R-:W-:Y:S02]  /*28fe0*/  F2FP.SATFINITE.E4M3.F32.PACK_AB_MERGE_C R99, R47, R46, RZ ;  /* 0x0000002e2f63723e */ /* 0x000fe400048070ff */
[----:B------:R-:W-:Y:S02]  /*28ff0*/  LOP3.LUT R156, R156, 0xffff, RZ, 0xc0, !PT ;  /* 0x0000ffff9c9c7812 */ /* 0x000fe400078ec0ff */
[----:B------:R-:W-:Y:S02]  /*29000*/  F2FP.SATFINITE.E4M3.F32.PACK_AB_MERGE_C R6, R6, R219, RZ ;  /* 0x000000db0606723e */ /* 0x000fe400048070ff */
[----:B------:R-:W-:-:S02]  /*29010*/  F2FP.SATFINITE.E4M3.F32.PACK_AB_MERGE_C R93, R53, R52, RZ ;  /* 0x00000034355d723e */ /* 0x000fc400048070ff */
[----:B------:R-:W-:Y:S02]  /*29020*/  F2FP.SATFINITE.E4M3.F32.PACK_AB_MERGE_C R9, R9, R218, RZ ;  /* 0x000000da0909723e */ /* 0x000fe400048070ff */
[----:B------:R-:W-:Y:S02]  /*29030*/  F2FP.SATFINITE.E4M3.F32.PACK_AB_MERGE_C R8, R8, R221, RZ ;  /* 0x000000dd0808723e */ /* 0x000fe400048070ff */
[----:B------:R-:W-:Y:S02]  /*29040*/  F2FP.SATFINITE.E4M3.F32.PACK_AB_MERGE_C R95, R55, R54, RZ ;  /* 0x00000036375f723e */ /* 0x000fe400048070ff */
[----:B------:R-:W-:Y:S02]  /*29050*/  F2FP.SATFINITE.E4M3.F32.PACK_AB_MERGE_C R105, R63, R62, RZ ;  /* 0x0000003e3f69723e */ /* 0x000fe400048070ff */
        /* <DEDUP_REMOVED lines=15> */
[----:B------:R-:W-:Y:S02]  /*29150*/  LOP3.LUT R106, R106, 0xffff, RZ, 0xc0, !PT ;  /* 0x0000ffff6a6a7812 */ /* 0x000fe400078ec0ff */
[----:B------:R-:W-:Y:S02]  /*29160*/  F2FP.SATFINITE.E4M3.F32.PACK_AB_MERGE_C R13, R13, R250, RZ ;  /* 0x000000fa0d0d723e */ /* 0x000fe400048070ff */
[----:B------:R-:W-:Y:S02]  /*29170*/  F2FP.SATFINITE.E4M3.F32.PACK_AB_MERGE_C R91, R71, R70, RZ ;  /* 0x00000046475b723e */ /* 0x000fe400048070ff */
[----:B------:R-:W-:Y:S02]  /*29180*/  F2FP.SATFINITE.E4M3.F32.PACK_AB_MERGE_C R172, R173, R172, RZ ;  /* 0x000000acadac723e */ /* 0x000fe400048070ff */
[----:B------:R-:W-:-:S02]  /*29190*/  F2FP.SATFINITE.E4M3.F32.PACK_AB_MERGE_C R174, R175, R174, RZ ;  /* 0x000000aeafae723e */ /* 0x000fc400048070ff */
[----:B------:R-:W-:Y:S02]  /*291a0*/  LOP3.LUT R110, R110, 0xffff, RZ, 0xc0, !PT ;  /* 0x0000ffff6e6e7812 */ /* 0x000fe400078ec0ff */
        /* <DEDUP_REMOVED lines=11> */
[----:B------:R-:W-:Y:S02]  /*29260*/  F2FP.SATFINITE.E4M3.F32.PACK_AB_MERGE_C R17, R17, R246, RZ ;  /* 0x000000f61111723e */ /* 0x000fe400048070ff */
[----:B------:R-:W-:Y:S02]  /*29270*/  F2FP.SATFINITE.E4M3.F32.PACK_AB_MERGE_C R182, R183, R182, RZ ;  /* 0x000000b6b7b6723e */ /* 0x000fe400048070ff */
[----:B------:R-:W-:Y:S02]  /*29280*/  LOP3.LUT R118, R118, 0xffff, RZ, 0xc0, !PT ;  /* 0x0000ffff76767812 */ /* 0x000fe400078ec0ff */
[----:B------:R-:W-:Y:S02]  /*29290*/  F2FP.SATFINITE.E4M3.F32.PACK_AB_MERGE_C R19, R19, R244, RZ ;  /* 0x000000f41313723e */ /* 0x000fe400048070ff */
[----:B------:R-:W-:Y:S02]  /*292a0*/  F2FP.SATFINITE.E4M3.F32.PACK_AB_MERGE_C R122, R123, R122, RZ ;  /* 0x0000007a7b7a723e */ /* 0x000fe400048070ff */
[----:B------:R-:W-:-:S02]  /*292b0*/  F2FP.SATFINITE.E4M3.F32.PACK_AB_MERGE_C R184, R185, R184, RZ ;  /* 0x000000b8b9b8723e */ /* 0x000fc400048070ff */
[----:B------:R-:W-:Y:S02]  /*292c0*/  F2FP.SATFINITE.E4M3.F32.PACK_AB_MERGE_C R20, R20, R243, RZ ;  /* 0x000000f31414723e */ /* 0x000fe400048070ff */
[----:B------:R-:W-:Y:S02]  /*292d0*/  F2FP.SATFINITE.E4M3.F32.PACK_AB_MERGE_C R186, R187, R186, RZ ;  /* 0x000000babbba723e */ /* 0x000fe400048070ff */
[----:B------:R-:W-:Y:S02]  /*292e0*/  F2FP.SATFINITE.E4M3.F32.PACK_AB_MERGE_C R124, R125, R124, RZ ;  /* 0x0000007c7d7c723e */ /* 0x000fe400048070ff */
[----:B--2---:R-:W-:Y:S02]  /*292f0*/  F2FP.SATFINITE.E4M3.F32.PACK_AB_MERGE_C R21, R21, R242, RZ ;  /* 0x000000f21515723e */ /* 0x004fe400048070ff */
        /* <DEDUP_REMOVED lines=36> */
[----:B------:R-:W2:Y:S01]  /*29540*/  LDL.LU R226, [R1+0xe44] ;  /* 0x000e440001e27983 */ /* 0x000ea20000300800 */
[----:B------:R-:W0:Y:S01]  /*29550*/  S2R R25, SR_TID.X ;  /* 0x0000000000197919 */ /* 0x000e220000002100 */
[----:B------:R-:W-:-:S02]  /*29560*/  F2FP.SATFINITE.E4M3.F32.PACK_AB_MERGE_C R28, R33, R32, RZ ;  /* 0x00000020211c723e */ /* 0x000fc400048070ff */
[----:B------:R-:W-:Y:S01]  /*29570*/  LOP3.LUT R33, R7, 0xffff, RZ, 0xc0, !PT ;  /* 0x0000ffff07217812 */ /* 0x000fe200078ec0ff */
[----:B------:R-:W2:Y:S01]  /*29580*/  LDL.LU R151, [R1+0x100] ;  /* 0x0001000001977983 */ /* 0x000ea20000300800 */
[----:B------:R-:W-:Y:S02]  /*29590*/  LOP3.LUT R5, R5, 0xffff, RZ, 0xc0, !PT ;  /* 0x0000ffff05057812 */ /* 0x000fe400078ec0ff */
[----:B------:R-:W-:Y:S01]  /*295a0*/  SHF.R.U32.HI R7, RZ, 0x8, R33 ;  /* 0x00000008ff077819 */ /* 0x000fe20000011621 */
[----:B------:R-:W2:Y:S01]  /*295b0*/  LDL.LU R149, [R1+0x104] ;  /* 0x0001040001957983 */ /* 0x000ea20000300800 */
[----:B------:R-:W-:Y:S02]  /*295c0*/  LOP3.LUT R113, R113, 0xffff, RZ, 0xc0, !PT ;  /* 0x0000ffff71717812 */ /* 0x000fe400078ec0ff */
[----:B------:R-:W-:Y:S02]  /*295d0*/  LOP3.LUT R36, R7, 0xffff, RZ, 0xc0, !PT ;  /* 0x0000ffff07247812 */ /* 0x000fe400078ec0ff */
[----:B------:R-:W-:-:S02]  /*295e0*/  F2FP.SATFINITE.E4M3.F32.PACK_AB_MERGE_C R31, R41, R40, RZ ;  /* 0x00000028291f723e */ /* 0x000fc400048070ff */
[----:B------:R-:W-:Y:S02]  /*295f0*/  SHF.R.U32.HI R37, RZ, 0x8, R113 ;  /* 0x00000008ff257819 */ /* 0x000fe40000011671 */
[----:B------:R-:W-:Y:S02]  /*29600*/  LOP3.LUT R115, R115, 0xffff, RZ, 0xc0, !PT ;  /* 0x0000ffff73737812 */ /* 0x000fe400078ec0ff */
[----:B------:R-:W-:Y:S02]  /*29610*/  LOP3.LUT R37, R37, 0xffff, RZ, 0xc0, !PT ;  /* 0x0000ffff25257812 */ /* 0x000fe400078ec0ff */
[----:B------:R-:W-:Y:S02]  /*29620*/  LOP3.LUT R3, R3, 0xffff, RZ, 0xc0, !PT ;  /* 0x0000ffff03037812 */ /* 0x000fe400078ec0ff */
[----:B------:R-:W-:Y:S02]  /*29630*/  LOP3.LUT R117, R117, 0xffff, RZ, 0xc0, !PT ;  /* 0x0000ffff75757812 */ /* 0x000fe400078ec0ff */
[----:B------:R-:W-:-:S02]  /*29640*/  SHF.R.U32.HI R46, RZ, 0x8, R94 ;  /* 0x00000008ff2e7819 */ /* 0x000fc4000001165e */
[----:B------:R-:W-:Y:S02]  /*29650*/  F2FP.SATFINITE.E4M3.F32.PACK_AB_MERGE_C R39, R49, R48, RZ ;  /* 0x000000303127723e */ /* 0x000fe400048070ff */
[----:B------:R-:W-:Y:S02]  /*29660*/  LOP3.LUT R119, R119, 0xffff, RZ, 0xc0, !PT ;  /* 0x0000ffff77777812 */ /* 0x000fe400078ec0ff */
[----:B------:R-:W-:Y:S01]  /*29670*/  LOP3.LUT R4, R4, 0xffff, RZ, 0xc0, !PT ;  /* 0x0000ffff04047812 */ /* 0x000fe200078ec0ff */
[C---:B0-----:R-:W-:Y:S01]  /*29680*/  IMAD.SHL.U32 R30, R25.reuse, 0x40, RZ ;  /* 0x00000040191e7824 */ /* 0x041fe200078e00ff */
[----:B------:R-:W-:Y:S01]  /*29690*/  LOP3.LUT R6, R6, 0xffff, RZ, 0xc0, !PT ;  /* 0x0000ffff06067812 */ /* 0x000fe200078ec0ff */
[----:B------:R-:W-:Y:S01]  /*296a0*/  IMAD.SHL.U32 R41, R25, 0x8, RZ ;  /* 0x0000000819297824 */ /* 0x000fe200078e00ff */
[----:B------:R-:W-:Y:S02]  /*296b0*/  LOP3.LUT R62, R9, 0xffff, RZ, 0xc0, !PT ;  /* 0x0000ffff093e7812 */ /* 0x000fe400078ec0ff */
[----:B------:R-:W-:-:S02]  /*296c0*/  LOP3.LUT R34, R30, 0x400, RZ, 0xc0, !PT ;  /* 0x000004001e227812 */ /* 0x000fc400078ec0ff */
[----:B------:R-:W-:Y:S02]  /*296d0*/  PRMT R30, R33, 0x3340, R88 ;  /* 0x00003340211e7816 */ /* 0x000fe40000000058 */
[----:B------:R-:W-:Y:S02]  /*296e0*/  SHF.R.U32.HI R33, RZ, 0x8, R152 ;  /* 0x00000008ff217819 */ /* 0x000fe40000011698 */
[----:B------:R-:W-:Y:S02]  /*296f0*/  F2FP.SATFINITE.E4M3.F32.PACK_AB_MERGE_C R32, R43, R42, RZ ;  /* 0x0000002a2b20723e */ /* 0x000fe400048070ff */
[----:B------:R-:W-:Y:S02]  /*29700*/  LOP3.LUT R44, R33, 0xffff, RZ, 0xc0, !PT ;  /* 0x0000ffff212c7812 */ /* 0x000fe400078ec0ff */
[----:B------:R-:W-:Y:S02]  /*29710*/  SHF.R.U32.HI R38, RZ, 0x8, R115 ;  /* 0x00000008ff267819 */ /* 0x000fe40000011673 */
[----:B------:R-:W-:-:S02]  /*29720*/  F2FP.SATFINITE.E4M3.F32.PACK_AB_MERGE_C R40, R51, R50, RZ ;  /* 0x000000323328723e */ /* 0x000fc400048070ff */
[----:B------:R-:W-:Y:S01]  /*29730*/  SHF.R.U32.HI R48, RZ, 0x8, R117 ;  /* 0x00000008ff307819 */ /* 0x000fe20000011675 */
[C---:B---3--:R-:W-:Y:S02]  /*29740*/  VIADD R24, R2.reuse, 0x7f ;  /* 0x0000007f02187836 */ /* 0x048fe40000000000 */
[----:B------:R-:W-:Y:S01]  /*29750*/  VIADD R29, R2, 0x1 ;  /* 0x00000001021d7836 */ /* 0x000fe20000000000 */
[----:B------:R-:W-:Y:S02]  /*29760*/  LOP3.LUT R8, R8, 0xffff, RZ, 0xc0, !PT ;  /* 0x0000ffff08087812 */ /* 0x000fe400078ec0ff */
[----:B------:R-:W-:Y:S02]  /*29770*/  ISETP.GE.AND P0, PT, R24, UR25, PT ;  /* 0x0000001918007c0c */ /* 0x000fe4000bf06270 */
[----:B------:R-:W-:Y:S02]  /*29780*/  SHF.R.U32.HI R24, RZ, 0x8, R88 ;  /* 0x00000008ff187819 */ /* 0x000fe40000011658 */
[----:B------:R-:W-:-:S02]  /*29790*/  LOP3.LUT R166, R166, 0xffff, RZ, 0xc0, !PT ;  /* 0x0000ffffa6a67812 */ /* 0x000fc400078ec0ff */
[----:B------:R-:W-:Y:S02]  /*297a0*/  LOP3.LUT R7, R24, 0xffff, RZ, 0xc0, !PT ;  /* 0x0000ffff18077812 */ /* 0x000fe400078ec0ff */
[----:B------:R-:W-:Y:S02]  /*297b0*/  SHF.R.U32.HI R24, RZ, 0x8, R5 ;  /* 0x00000008ff187819 */ /* 0x000fe40000011605 */
[----:B------:R-:W-:Y:S02]  /*297c0*/  PRMT R7, R36, 0x3340, R7 ;  /* 0x0000334024077816 */ /* 0x000fe40000000007 */
[----:B------:R-:W-:Y:S02]  /*297d0*/  SHF.R.U32.HI R36, RZ, 0x8, R90 ;  /* 0x00000008ff247819 */ /* 0x000fe4000001165a */
[----:B------:R-:W-:Y:S02]  /*297e0*/  ISETP.GE.AND P2, PT, R29, UR4, PT ;  /* 0x000000041d007c0c */ /* 0x000fe4000bf46270 */
[----:B------:R-:W-:Y:S01]  /*297f0*/  LOP3.LUT R107, R107, 0xffff, RZ, 0xc0, !PT ;  /* 0x0000ffff6b6b7812 */ /* 0x000fe200078ec0ff */
[----:B------:R-:W-:Y:S01]  /*29800*/  VIADD R35, R2, 0x2 ;  /* 0x0000000202237836 */ /* 0x000fe20000000000 */
[----:B------:R-:W-:Y:S01]  /*29810*/  LOP3.LUT R45, R24, 0xffff, RZ, 0xc0, !PT ;  /* 0x0000ffff182d7812 */ /* 0x000fe200078ec0ff */
[----:B------:R-:W-:Y:S01]  /*29820*/  ULDC UR4, c[0x0][0x22c] ;  /* 0x00008b0000047ab9 */ /* 0x000fe20000000800 */
[----:B------:R-:W-:-:S02]  /*29830*/  LOP3.LUT R36, R36, 0xffff, RZ, 0xc0, !PT ;  /* 0x0000ffff24247812 */ /* 0x000fc400078ec0ff */
[----:B------:R-:W-:Y:S02]  /*29840*/  LOP3.LUT R24, R41, 0x300, RZ, 0xc0, !PT ;  /* 0x0000030029187812 */ /* 0x000fe400078ec0ff */
[----:B------:R-:W-:Y:S02]  /*29850*/  LOP3.LUT R41, R0, 0xffff, RZ, 0xc0, !PT ;  /* 0x0000ffff00297812 */ /* 0x000fe400078ec0ff */
[----:B------:R-:W-:Y:S02]  /*29860*/  PRMT R42, R45, 0x3340, R36 ;  /* 0x000033402d2a7816 */ /* 0x000fe40000000024 */
[----:B------:R-:W-:Y:S02]  /*29870*/  PRMT R36, R44, 0x3340, R37 ;  /* 0x000033402c247816 */ /* 0x000fe40000000025 */
[----:B------:R-:W-:Y:S02]  /*29880*/  SHF.R.U32.HI R0, RZ, 0x8, R3 ;  /* 0x00000008ff007819 */ /* 0x000fe40000011603 */
[----:B------:R-:W-:-:S02]  /*29890*/  PRMT R45, R3, 0x3340, R92 ;  /* 0x00003340032d7816 */ /* 0x000fc4000000005c */
[----:B------:R-:W-:Y:S02]  /*298a0*/  SHF.R.U32.HI R44, RZ, 0x8, R92 ;  /* 0x00000008ff2c7819 */ /* 0x000fe4000001165c */
[----:B------:R-:W-:Y:S02]  /*298b0*/  SHF.R.U32.HI R3, RZ, 0x8, R41 ;  /* 0x00000008ff037819 */ /* 0x000fe40000011629 */
[----:B------:R-:W-:Y:S02]  /*298c0*/  LOP3.LUT R51, R0, 0xffff, RZ, 0xc0, !PT ;  /* 0x0000ffff00337812 */ /* 0x000fe400078ec0ff */
[----:B------:R-:W-:Y:S02]  /*298d0*/  LOP3.LUT R44, R44, 0xffff, RZ, 0xc0, !PT ;  /* 0x0000ffff2c2c7812 */ /* 0x000fe400078ec0ff */
[----:B------:R-:W-:Y:S02]  /*298e0*/  LOP3.LUT R3, R3, 0xffff, RZ, 0xc0, !PT ;  /* 0x0000ffff03037812 */ /* 0x000fe400078ec0ff */
[----:B------:R-:W-:-:S02]  /*298f0*/  LOP3.LUT R46, R46, 0xffff, RZ, 0xc0, !PT ;  /* 0x0000ffff2e2e7812 */ /* 0x000fc400078ec0ff */
[----:B------:R-:W-:Y:S02]  /*29900*/  SHF.R.U32.HI R49, RZ, 0x8, R119 ;  /* 0x00000008ff317819 */ /* 0x000fe40000011677 */
[----:B------:R-:W-:Y:S02]  /*29910*/  LOP3.LUT R48, R48, 0xffff, RZ, 0xc0, !PT ;  /* 0x0000ffff30307812 */ /* 0x000fe400078ec0ff */
[----:B------:R-:W-:Y:S02]  /*29920*/  PRMT R52, R51, 0x3340, R44 ;  /* 0x0000334033347816 */ /* 0x000fe4000000002c */
[----:B------:R-:W-:Y:S02]  /*29930*/  PRMT R50, R3, 0x3340, R46 ;  /* 0x0000334003327816 */ /* 0x000fe4000000002e */
[----:B------:R-:W-:Y:S02]  /*29940*/  LOP3.LUT R3, R96, 0xffff, RZ, 0xc0, !PT ;  /* 0x0000ffff60037812 */ /* 0x000fe400078ec0ff */
[----:B------:R-:W-:-:S02]  /*29950*/  LOP3.LUT R51, R98, 0xffff, RZ, 0xc0, !PT ;  /* 0x0000ffff62337812 */ /* 0x000fc400078ec0ff */
[----:B------:R-:W-:Y:S02]  /*29960*/  SHF.R.U32.HI R0, RZ, 0x8, R4 ;  /* 0x00000008ff007819 */ /* 0x000fe40000011604 */
[--C-:B------:R-:W-:Y:S02]  /*29970*/  PRMT R46, R6, 0x3340, R51.reuse ;  /* 0x00003340062e7816 */ /* 0x100fe40000000033 */
[----:B------:R-:W-:Y:S02]  /*29980*/  SHF.R.U32.HI R51, RZ, 0x8, R51 ;  /* 0x00000008ff337819 */ /* 0x000fe40000011633 */
[----:B------:R-:W-:Y:S02]  /*29990*/  LOP3.LUT R55, R0, 0xffff, RZ, 0xc0, !PT ;  /* 0x0000ffff00377812 */ /* 0x000fe400078ec0ff */
[----:B------:R-:W-:Y:S02]  /*299a0*/  LOP3.LUT R51, R51, 0xffff, RZ, 0xc0, !PT ;  /* 0x0000ffff33337812 */ /* 0x000fe400078ec0ff */
[----:B------:R-:W-:-:S02]  /*299b0*/  LOP3.LUT R9, R100, 0xffff, RZ, 0xc0, !PT ;  /* 0x0000ffff64097812 */ /* 0x000fc400078ec0ff */
[----:B------:R-:W-:Y:S02]  /*299c0*/  LOP3.LUT R109, R109, 0xffff, RZ, 0xc0, !PT ;  /* 0x0000ffff6d6d7812 */ /* 0x000fe400078ec0ff */
[--C-:B------:R-:W-:Y:S02]  /*299d0*/  PRMT R63, R8, 0x3340, R9.reuse ;  /* 0x00003340083f7816 */ /* 0x100fe40000000009 */
[----:B------:R-:W-:Y:S02]  /*299e0*/  SHF.R.U32.HI R9, RZ, 0x8, R9 ;  /* 0x00000008ff097819 */ /* 0x000fe40000011609 */
[----:B------:R-:W-:Y:S02]  /*299f0*/  LOP3.LUT R158, R158, 0xffff, RZ, 0xc0, !PT ;  /* 0x0000ffff9e9e7812 */ /* 0x000fe400078ec0ff */
[----:B------:R-:W-:Y:S02]  /*29a00*/  F2FP.SATFINITE.E4M3.F32.PACK_AB_MERGE_C R26, R57, R56, RZ ;  /* 0x00000038391a723e */ /* 0x000fe400048070ff */
[----:B------:R-:W-:-:S02]  /*29a10*/  SHF.R.U32.HI R57, RZ, 0x8, R109 ;  /* 0x00000008ff397819 */ /* 0x000fc4000001166d */
[----:B------:R-:W-:Y:S02]  /*29a20*/  LOP3.LUT R9, R9, 0xffff, RZ, 0xc0, !PT ;  /* 0x0000ffff09097812 */ /* 0x000fe400078ec0ff */
[----:B------:R-:W-:Y:S02]  /*29a30*/  LOP3.LUT R57, R57, 0xffff, RZ, 0xc0, !PT ;  /* 0x0000ffff39397812 */ /* 0x000fe400078ec0ff */
[----:B------:R-:W-:Y:S02]  /*29a40*/  LOP3.LUT R10, R10, 0xffff, RZ, 0xc0, !PT ;  /* 0x0000ffff0a0a7812 */ /* 0x000fe400078ec0ff */
[----:B------:R-:W-:Y:S02]  /*29a50*/  F2FP.SATFINITE.E4M3.F32.PACK_AB_MERGE_C R103, R61, R60, RZ ;  /* 0x0000003c3d67723e */ /* 0x000fe400048070ff */
[----:B------:R-:W-:Y:S02]  /*29a60*/  LOP3.LUT R160, R160, 0xffff, RZ, 0xc0, !PT ;  /* 0x0000ffffa0a07812 */ /* 0x000fe400078ec0ff */
[----:B------:R-:W-:-:S02]  /*29a70*/  LOP3.LUT R111, R111, 0xffff, RZ, 0xc0, !PT ;  /* 0x0000ffff6f6f7812 */ /* 0x000fc400078ec0ff */
[----:B------:R-:W-:Y:S02]  /*29a80*/  LOP3.LUT R162, R162, 0xffff, RZ, 0xc0, !PT ;  /* 0x0000ffffa2a27812 */ /* 0x000fe400078ec0ff */
[----:B------:R-:W-:Y:S02]  /*29a90*/  SHF.R.U32.HI R54, RZ, 0x8, R111 ;  /* 0x00000008ff367819 */ /* 0x000fe4000001166f */
[----:B------:R-:W-:Y:S02]  /*29aa0*/  LOP3.LUT R12, R12, 0xffff, RZ, 0xc0, !PT ;  /* 0x0000ffff0c0c7812 */ /* 0x000fe400078ec0ff */
[----:B------:R-:W-:Y:S02]  /*29ab0*/  LOP3.LUT R164, R164, 0xffff, RZ, 0xc0, !PT ;  /* 0x0000ffffa4a47812 */ /* 0x000fe400078ec0ff */
[----:B------:R-:W-:Y:S02]  /*29ac0*/  SHF.R.U32.HI R56, RZ, 0x8, R107 ;  /* 0x00000008ff387819 */ /* 0x000fe4000001166b */
[----:B------:R-:W-:-:S02]  /*29ad0*/  LOP3.LUT R11, R11, 0xffff, RZ, 0xc0, !PT ;  /* 0x0000ffff0b0b7812 */ /* 0x000fc400078ec0ff */
[----:B------:R-:W-:Y:S02]  /*29ae0*/  LOP3.LUT R56, R56, 0xffff, RZ, 0xc0, !PT ;  /* 0x0000ffff38387812 */ /* 0x000fe400078ec0ff */
[----:B------:R-:W-:Y:S02]  /*29af0*/  F2FP.SATFINITE.E4M3.F32.PACK_AB_MERGE_C R27, R65, R64, RZ ;  /* 0x00000040411b723e */ /* 0x000fe400048070ff */
[----:B------:R-:W-:Y:S02]  /*29b00*/  LOP3.LUT R168, R168, 0xffff, RZ, 0xc0, !PT ;  /* 0x0000ffffa8a87812 */ /* 0x000fe400078ec0ff */
[----:B------:R-:W-:Y:S02]  /*29b10*/  LOP3.LUT R31, R31, 0xffff, RZ, 0xc0, !PT ;  /* 0x0000ffff1f1f7812 */ /* 0x000fe400078ec0ff */
[----:B------:R-:W-:Y:S02]  /*29b20*/  LOP3.LUT R14, R14, 0xffff, RZ, 0xc0, !PT ;  /* 0x0000ffff0e0e7812 */ /* 0x000fe400078ec0ff */
[----:B------:R-:W-:-:S02]  /*29b30*/  LOP3.LUT R170, R170, 0xffff, RZ, 0xc0, !PT ;  /* 0x0000ffffaaaa7812 */ /* 0x000fc400078ec0ff */
[----:B------:R-:W-:Y:S02]  /*29b40*/  LOP3.LUT R13, R13, 0xffff, RZ, 0xc0, !PT ;  /* 0x0000ffff0d0d7812 */ /* 0x000fe400078ec0ff */
[----:B------:R-:W-:Y:S02]  /*29b50*/  LOP3.LUT R172, R172, 0xffff, RZ, 0xc0, !PT ;  /* 0x0000ffffacac7812 */ /* 0x000fe400078ec0ff */
[----:B------:R-:W-:Y:S02]  /*29b60*/  LOP3.LUT R97, R97, 0xffff, RZ, 0xc0, !PT ;  /* 0x0000ffff61617812 */ /* 0x000fe400078ec0ff */
[----:B------:R-:W-:Y:S02]  /*29b70*/  F2FP.SATFINITE.E4M3.F32.PACK_AB_MERGE_C R47, R59, R58, RZ ;  /* 0x0000003a3b2f723e */ /* 0x000fe400048070ff */
[----:B------:R-:W-:Y:S02]  /*29b80*/  LOP3.LUT R174, R174, 0xffff, RZ, 0xc0, !PT ;  /* 0x0000ffffaeae7812 */ /* 0x000fe400078ec0ff */
[----:B------:R-:W-:-:S02]  /*29b90*/  LOP3.LUT R99, R99, 0xffff, RZ, 0xc0, !PT ;  /* 0x0000ffff63637812 */ /* 0x000fc400078ec0ff */
[----:B------:R-:W-:Y:S02]  /*29ba0*/  PRMT R79, R13, 0x3340, R110 ;  /* 0x000033400d4f7816 */ /* 0x000fe4000000006e */
[----:B------:R-:W-:Y:S02]  /*29bb0*/  LOP3.LUT R93, R93, 0xffff, RZ, 0xc0, !PT ;  /* 0x0000ffff5d5d7812 */ /* 0x000fe400078ec0ff */
[----:B------:R-:W-:Y:S02]  /*29bc0*/  F2FP.SATFINITE.E4M3.F32.PACK_AB_MERGE_C R84, R85, R84, RZ ;  /* 0x000000545554723e */ /* 0x000fe400048070ff */
[----:B------:R-:W-:Y:S02]  /*29bd0*/  LOP3.LUT R105, R105, 0xffff, RZ, 0xc0, !PT ;  /* 0x0000ffff69697812 */ /* 0x000fe400078ec0ff */
[----:B----4-:R-:W-:Y:S02]  /*29be0*/  F2FP.SATFINITE.E4M3.F32.PACK_AB_MERGE_C R86, R87, R86, RZ ;  /* 0x000000565756723e */ /* 0x010fe400048070ff */
[----:B------:R-:W-:-:S02]  /*29bf0*/  F2FP.SATFINITE.E4M3.F32.PACK_AB_MERGE_C R218, R236, R237, RZ ;  /* 0x000000edecda723e */ /* 0x000fc400048070ff */
[----:B------:R-:W-:Y:S02]  /*29c00*/  F2FP.SATFINITE.E4M3.F32.PACK_AB_MERGE_C R219, R234, R235, RZ ;  /* 0x000000ebeadb723e */ /* 0x000fe400048070ff */
[----:B------:R-:W-:Y:S02]  /*29c10*/  F2FP.SATFINITE.E4M3.F32.PACK_AB_MERGE_C R220, R232, R233, RZ ;  /* 0x000000e9e8dc723e */ /* 0x000fe400048070ff */
[----:B------:R-:W-:Y:S02]  /*29c20*/  F2FP.SATFINITE.E4M3.F32.PACK_AB_MERGE_C R221, R230, R231, RZ ;  /* 0x000000e7e6dd723e */ /* 0x000fe400048070ff */
[----:B--2---:R-:W-:-:S04]  /*29c30*/  LOP3.LUT R29, R226, 0xf0, RZ, 0xc0, !PT ;  /* 0x000000f0e21d7812 */ /* 0x004fc800078ec0ff */
[----:B------:R-:W-:Y:S02]  /*29c40*/  IADD3 R43, R34, UR58, R29 ;  /* 0x0000003a222b7c10 */ /* 0x000fe4000fffe01d */
[----:B------:R-:W-:-:S04]  /*29c50*/  SHF.R.U32.HI R34, RZ, 0x8, R154 ;  /* 0x00000008ff227819 */ /* 0x000fc8000001169a */
[----:B------:R-:W-:Y:S02]  /*29c60*/  LOP3.LUT R33, R34, 0xffff, RZ, 0xc0, !PT ;  /* 0x0000ffff22217812 */ /* 0x000fe400078ec0ff */
[----:B------:R-:W-:Y:S02]  /*29c70*/  LOP3.LUT R34, R38, 0xffff, RZ, 0xc0, !PT ;  /* 0x0000ffff26227812 */ /* 0x000fe400078ec0ff */
[----:B------:R-:W-:-:S04]  /*29c80*/  SHF.R.U32.HI R38, RZ, 0x8, R156 ;  /* 0x00000008ff267819 */ /* 0x000fc8000001169c */
[----:B------:R-:W-:Y:S02]  /*29c90*/  LOP3.LUT R53, R38, 0xffff, RZ, 0xc0, !PT ;  /* 0x0000ffff26357812 */ /* 0x000fe400078ec0ff */
[----:B------:R-:W-:Y:S02]  /*29ca0*/  LOP3.LUT R38, R49, 0xffff, RZ, 0xc0, !PT ;  /* 0x0000ffff31267812 */ /* 0x000fe400078ec0ff */
[----:B------:R-:W-:Y:S02]  /*29cb0*/  PRMT R44, R53, 0x3340, R48 ;  /* 0x00003340352c7816 */ /* 0x000fe40000000030 */
[--C-:B------:R-:W-:Y:S02]  /*29cc0*/  PRMT R49, R4, 0x3340, R3.reuse ;  /* 0x0000334004317816 */ /* 0x100fe40000000003 */
[----:B------:R-:W-:Y:S02]  /*29cd0*/  SHF.R.U32.HI R48, RZ, 0x8, R3 ;  /* 0x00000008ff307819 */ /* 0x000fe40000011603 */
[----:B------:R-:W-:-:S04]  /*29ce0*/  SHF.R.U32.HI R3, RZ, 0x8, R6 ;  /* 0x00000008ff037819 */ /* 0x000fc80000011606 */
[----:B------:R-:W-:-:S04]  /*29cf0*/  LOP3.LUT R0, R3, 0xffff, RZ, 0xc0, !PT ;  /* 0x0000ffff03007812 */ /* 0x000fc800078ec0ff */
[----:B------:R-:W-:Y:S02]  /*29d00*/  PRMT R51, R0, 0x3340, R51 ;  /* 0x0000334000337816 */ /* 0x000fe40000000033 */
[----:B------:R-:W-:Y:S01]  /*29d10*/  SHF.R.U32.HI R0, RZ, 0x8, R8 ;  /* 0x00000008ff007819 */ /* 0x000fe20000011608 */
[----:B------:R-:W-:Y:S01]  /*29d20*/  IMAD.IADD R24, R24, 0x1, R43 ;  /* 0x0000000118187824 */ /* 0x000fe200078e022b */
[----:B------:R-:W-:Y:S02]  /*29d30*/  SHF.R.U32.HI R8, RZ, 0x8, R166 ;  /* 0x00000008ff087819 */ /* 0x000fe400000116a6 */
[----:B------:R-:W-:Y:S02]  /*29d40*/  LOP3.LUT R0, R0, 0xffff, RZ, 0xc0, !PT ;  /* 0x0000ffff00007812 */ /* 0x000fe400078ec0ff */
[----:B------:R-:W-:Y:S02]  /*29d50*/  SHF.R.U32.HI R43, RZ, 0x8, R158 ;  /* 0x00000008ff2b7819 */ /* 0x000fe4000001169e */
[----:B------:R-:W-:-:S02]  /*29d60*/  LOP3.LUT R8, R8, 0xffff, RZ, 0xc0, !PT ;  /* 0x0000ffff08087812 */ /* 0x000fc400078ec0ff */
[----:B------:R-:W-:Y:S02]  /*29d70*/  PRMT R74, R0, 0x3340, R9 ;  /* 0x00003340004a7816 */ /* 0x000fe40000000009 */
[----:B------:R-:W-:Y:S02]  /*29d80*/  LOP3.LUT R9, R104, 0xffff, RZ, 0xc0, !PT ;  /* 0x0000ffff68097812 */ /* 0x000fe400078ec0ff */
[----:B------:R-:W-:Y:S02]  /*29d90*/  LOP3.LUT R43, R43, 0xffff, RZ, 0xc0, !PT ;  /* 0x0000ffff2b2b7812 */ /* 0x000fe400078ec0ff */
[----:B------:R-:W-:Y:S02]  /*29da0*/  LOP3.LUT R53, R28, 0xffff, RZ, 0xc0, !PT ;  /* 0x0000ffff1c357812 */ /* 0x000fe400078ec0ff */
[----:B------:R-:W-:Y:S02]  /*29db0*/  PRMT R60, R8, 0x3340, R57 ;  /* 0x00003340083c7816 */ /* 0x000fe40000000039 */
[----:B------:R-:W-:-:S02]  /*29dc0*/  PRMT R57, R10, 0x3340, R9 ;  /* 0x000033400a397816 */ /* 0x000fc40000000009 */
[----:B------:R-:W-:Y:S02]  /*29dd0*/  PRMT R38, R43, 0x3340, R38 ;  /* 0x000033402b267816 */ /* 0x000fe40000000026 */
[----:B------:R-:W-:Y:S02]  /*29de0*/  SHF.R.U32.HI R0, RZ, 0x8, R10 ;  /* 0x00000008ff007819 */ /* 0x000fe4000001160a */
[----:B------:R-:W-:Y:S02]  /*29df0*/  SHF.R.U32.HI R9, RZ, 0x8, R9 ;  /* 0x00000008ff097819 */ /* 0x000fe40000011609 */
[--C-:B------:R-:W-:Y:S02]  /*29e00*/  PRMT R43, R160, 0x3340, R53.reuse ;  /* 0x00003340a02b7816 */ /* 0x100fe40000000035 */
[----:B------:R-:W-:Y:S02]  /*29e10*/  SHF.R.U32.HI R4, RZ, 0x8, R160 ;  /* 0x00000008ff047819 */ /* 0x000fe400000116a0 */
[----:B------:R-:W-:-:S02]  /*29e20*/  SHF.R.U32.HI R53, RZ, 0x8, R53 ;  /* 0x00000008ff357819 */ /* 0x000fc40000011635 */
[----:B------:R-:W-:Y:S02]  /*29e30*/  LOP3.LUT R0, R0, 0xffff, RZ, 0xc0, !PT ;  /* 0x0000ffff00007812 */ /* 0x000fe400078ec0ff */
[----:B------:R-:W-:Y:S02]  /*29e40*/  LOP3.LUT R9, R9, 0xffff, RZ, 0xc0, !PT ;  /* 0x0000ffff09097812 */ /* 0x000fe400078ec0ff */
[----:B------:R-:W-:Y:S02]  /*29e50*/  LOP3.LUT R48, R48, 0xffff, RZ, 0xc0, !PT ;  /* 0x0000ffff30307812 */ /* 0x000fe400078ec0ff */
[----:B------:R-:W-:Y:S02]  /*29e60*/  SHF.R.U32.HI R6, RZ, 0x8, R162 ;  /* 0x00000008ff067819 */ /* 0x000fe400000116a2 */
[----:B------:R-:W-:Y:S02]  /*29e70*/  LOP3.LUT R4, R4, 0xffff, RZ, 0xc0, !PT ;  /* 0x0000ffff04047812 */ /* 0x000fe400078ec0ff */
[----:B------:R-:W-:-:S02]  /*29e80*/  LOP3.LUT R53, R53, 0xffff, RZ, 0xc0, !PT ;  /* 0x0000ffff35357812 */ /* 0x000fc400078ec0ff */
[----:B------:R-:W-:Y:S02]  /*29e90*/  LOP3.LUT R3, R54, 0xffff, RZ, 0xc0, !PT ;  /* 0x0000ffff36037812 */ /* 0x000fe400078ec0ff */
[----:B------:R-:W-:Y:S02]  /*29ea0*/  PRMT R66, R0, 0x3340, R9 ;  /* 0x0000334000427816 */ /* 0x000fe40000000009 */
[----:B------:R-:W-:Y:S02]  /*29eb0*/  PRMT R54, R55, 0x3340, R48 ;  /* 0x0000334037367816 */ /* 0x000fe40000000030 */
[----:B------:R-:W-:Y:S02]  /*29ec0*/  LOP3.LUT R9, R108, 0xffff, RZ, 0xc0, !PT ;  /* 0x0000ffff6c097812 */ /* 0x000fe400078ec0ff */
[----:B------:R-:W-:Y:S02]  /*29ed0*/  LOP3.LUT R6, R6, 0xffff, RZ, 0xc0, !PT ;  /* 0x0000ffff06067812 */ /* 0x000fe400078ec0ff */
[----:B------:R-:W-:-:S02]  /*29ee0*/  PRMT R48, R4, 0x3340, R53 ;  /* 0x0000334004307816 */ /* 0x000fc40000000035 */
[----:B------:R-:W-:Y:S02]  /*29ef0*/  LOP3.LUT R53, R102, 0xffff, RZ, 0xc0, !PT ;  /* 0x0000ffff66357812 */ /* 0x000fe400078ec0ff */
[----:B------:R-:W-:Y:S02]  /*29f00*/  PRMT R81, R12, 0x3340, R9 ;  /* 0x000033400c517816 */ /* 0x000fe40000000009 */
[----:B------:R-:W-:Y:S02]  /*29f10*/  PRMT R3, R6, 0x3340, R3 ;  /* 0x0000334006037816 */ /* 0x000fe40000000003 */
[----:B------:R-:W-:Y:S02]  /*29f20*/  SHF.R.U32.HI R4, RZ, 0x8, R62 ;  /* 0x00000008ff047819 */ /* 0x000fe4000001163e */
[----:B------:R-:W-:Y:S02]  /*29f30*/  SHF.R.U32.HI R0, RZ, 0x8, R12 ;  /* 0x00000008ff007819 */ /* 0x000fe4000001160c */
[----:B------:R-:W-:-:S02]  /*29f40*/  SHF.R.U32.HI R9, RZ, 0x8, R9 ;  /* 0x00000008ff097819 */ /* 0x000fc40000011609 */
[--C-:B------:R-:W-:Y:S02]  /*29f50*/  PRMT R62, R62, 0x3340, R53.reuse ;  /* 0x000033403e3e7816 */ /* 0x100fe40000000035 */
[----:B------:R-:W-:Y:S02]  /*29f60*/  SHF.R.U32.HI R6, RZ, 0x8, R164 ;  /* 0x00000008ff067819 */ /* 0x000fe400000116a4 */
[----:B------:R-:W-:Y:S02]  /*29f70*/  SHF.R.U32.HI R53, RZ, 0x8, R53 ;  /* 0x00000008ff357819 */ /* 0x000fe40000011635 */
[----:B------:R-:W-:Y:S02]  /*29f80*/  LOP3.LUT R0, R0, 0xffff, RZ, 0xc0, !PT ;  /* 0x0000ffff00007812 */ /* 0x000fe400078ec0ff */
[----:B------:R-:W-:Y:S02]  /*29f90*/  LOP3.LUT R9, R9, 0xffff, RZ, 0xc0, !PT ;  /* 0x0000ffff09097812 */ /* 0x000fe400078ec0ff */
[----:B------:R-:W-:-:S02]  /*29fa0*/  LOP3.LUT R61, R6, 0xffff, RZ, 0xc0, !PT ;  /* 0x0000ffff063d7812 */ /* 0x000fc400078ec0ff */
[----:B------:R-:W-:Y:S02]  /*29fb0*/  LOP3.LUT R4, R4, 0xffff, RZ, 0xc0, !PT ;  /* 0x0000ffff04047812 */ /* 0x000fe400078ec0ff */
[----:B------:R-:W-:Y:S02]  /*29fc0*/  LOP3.LUT R53, R53, 0xffff, RZ, 0xc0, !PT ;  /* 0x0000ffff35357812 */ /* 0x000fe400078ec0ff */
[----:B------:R-:W-:Y:S02]  /*29fd0*/  PRMT R98, R0, 0x3340, R9 ;  /* 0x0000334000627816 */ /* 0x000fe40000000009 */
[----:B------:R-:W-:Y:S02]  /*29fe0*/  PRMT R64, R61, 0x3340, R56 ;  /* 0x000033403d407816 */ /* 0x000fe40000000038 */
[----:B------:R-:W-:Y:S02]  /*29ff0*/  LOP3.LUT R9, R112, 0xffff, RZ, 0xc0, !PT ;  /* 0x0000ffff70097812 */ /* 0x000fe400078ec0ff */
[----:B------:R-:W-:-:S02]  /*2a000*/  PRMT R67, R4, 0x3340, R53 ;  /* 0x0000334004437816 */ /* 0x000fc40000000035 */
[----:B------:R-:W-:Y:S02]  /*2a010*/  LOP3.LUT R61, R32, 0xffff, RZ, 0xc0, !PT ;  /* 0x0000ffff203d7812 */ /* 0x000fe400078ec0ff */
[----:B------:R-:W-:Y:S02]  /*2a020*/  SHF.R.U32.HI R4, RZ, 0x8, R11 ;  /* 0x00000008ff047819 */ /* 0x000fe4000001160b */
[--C-:B------:R-:W-:Y:S02]  /*2a030*/  SHF.R.U32.HI R10, RZ, 0x8, R106.reuse ;  /* 0x00000008ff0a7819 */ /* 0x100fe4000001166a */
[----:B------:R-:W-:Y:S02]  /*2a040*/  PRMT R56, R11, 0x3340, R106 ;  /* 0x000033400b387816 */ /* 0x000fe4000000006a */
[----:B------:R-:W-:Y:S02]  /*2a050*/  SHF.R.U32.HI R6, RZ, 0x8, R168 ;  /* 0x00000008ff067819 */ /* 0x000fe400000116a8 */
[----:B------:R-:W-:-:S02]  /*2a060*/  PRMT R53, R168, 0x3340, R31 ;  /* 0x00003340a8357816 */ /* 0x000fc4000000001f */
[----:B------:R-:W-:Y:S02]  /*2a070*/  SHF.R.U32.HI R11, RZ, 0x8, R31 ;  /* 0x00000008ff0b7819 */ /* 0x000fe4000001161f */
[----:B------:R-:W-:Y:S02]  /*2a080*/  PRMT R71, R14, 0x3340, R9 ;  /* 0x000033400e477816 */ /* 0x000fe40000000009 */
[--C-:B------:R-:W-:Y:S02]  /*2a090*/  PRMT R32, R170, 0x3340, R61.reuse ;  /* 0x00003340aa207816 */ /* 0x100fe4000000003d */
[----:B------:R-:W-:Y:S02]  /*2a0a0*/  SHF.R.U32.HI R31, RZ, 0x8, R61 ;  /* 0x00000008ff1f7819 */ /* 0x000fe4000001163d */
[----:B------:R-:W-:Y:S02]  /*2a0b0*/  SHF.R.U32.HI R0, RZ, 0x8, R14 ;  /* 0x00000008ff007819 */ /* 0x000fe4000001160e */
[----:B------:R-:W-:-:S02]  /*2a0c0*/  SHF.R.U32.HI R9, RZ, 0x8, R9 ;  /* 0x00000008ff097819 */ /* 0x000fc40000011609 */
[----:B------:R-:W-:Y:S02]  /*2a0d0*/  SHF.R.U32.HI R8, RZ, 0x8, R170 ;  /* 0x00000008ff087819 */ /* 0x000fe400000116aa */
[----:B------:R-:W-:Y:S02]  /*2a0e0*/  LOP3.LUT R61, R4, 0xffff, RZ, 0xc0, !PT ;  /* 0x0000ffff043d7812 */ /* 0x000fe400078ec0ff */
[----:B------:R-:W-:Y:S02]  /*2a0f0*/  LOP3.LUT R10, R10, 0xffff, RZ, 0xc0, !PT ;  /* 0x0000ffff0a0a7812 */ /* 0x000fe400078ec0ff */
[----:B------:R-:W-:Y:S02]  /*2a100*/  LOP3.LUT R6, R6, 0xffff, RZ, 0xc0, !PT ;  /* 0x0000ffff06067812 */ /* 0x000fe400078ec0ff */
[----:B------:R-:W-:Y:S02]  /*2a110*/  LOP3.LUT R11, R11, 0xffff, RZ, 0xc0, !PT ;  /* 0x0000ffff0b0b7812 */ /* 0x000fe400078ec0ff */
[----:B------:R-:W-:-:S02]  /*2a120*/  LOP3.LUT R0, R0, 0xffff, RZ, 0xc0, !PT ;  /* 0x0000ffff00007812 */ /* 0x000fc400078ec0ff */
[----:B------:R-:W-:Y:S02]  /*2a130*/  LOP3.LUT R9, R9, 0xffff, RZ, 0xc0, !PT ;  /* 0x0000ffff09097812 */ /* 0x000fe400078ec0ff */
[----:B------:R-:W-:Y:S02]  /*2a140*/  LOP3.LUT R8, R8, 0xffff, RZ, 0xc0, !PT ;  /* 0x0000ffff08087812 */ /* 0x000fe400078ec0ff */
[----:B------:R-:W-:Y:S02]  /*2a150*/  LOP3.LUT R31, R31, 0xffff, RZ, 0xc0, !PT ;  /* 0x0000ffff1f1f7812 */ /* 0x000fe400078ec0ff */
[----:B------:R-:W-:Y:S02]  /*2a160*/  PRMT R61, R61, 0x3340, R10 ;  /* 0x000033403d3d7816 */ /* 0x000fe4000000000a */
[----:B------:R-:W-:Y:S02]  /*2a170*/  SHF.R.U32.HI R4, RZ, 0x8, R13 ;  /* 0x00000008ff047819 */ /* 0x000fe4000001160d */
[----:B------:R-:W-:-:S02]  /*2a180*/  SHF.R.U32.HI R10, RZ, 0x8, R110 ;  /* 0x00000008ff0a7819 */ /* 0x000fc4000001166e */
[----:B------:R-:W-:Y:S02]  /*2a190*/  PRMT R58, R6, 0x3340, R11 ;  /* 0x00003340063a7816 */ /* 0x000fe4000000000b */
[----:B------:R-:W-:Y:S02]  /*2a1a0*/  SHF.R.U32.HI R6, RZ, 0x8, R172 ;  /* 0x00000008ff067819 */ /* 0x000fe400000116ac */
[----:B------:R-:W-:Y:S02]  /*2a1b0*/  SHF.R.U32.HI R11, RZ, 0x8, R97 ;  /* 0x00000008ff0b7819 */ /* 0x000fe40000011661 */
[----:B------:R-:W-:Y:S02]  /*2a1c0*/  PRMT R92, R0, 0x3340, R9 ;  /* 0x00003340005c7816 */ /* 0x000fe40000000009 */
[----:B------:R-:W-:Y:S02]  /*2a1d0*/  PRMT R31, R8, 0x3340, R31 ;  /* 0x00003340081f7816 */ /* 0x000fe4000000001f */
[----:B------:R-:W-:-:S02]  /*2a1e0*/  LOP3.LUT R16, R16, 0xffff, RZ, 0xc0, !PT ;  /* 0x0000ffff10107812 */ /* 0x000fc400078ec0ff */
[----:B------:R-:W-:Y:S02]  /*2a1f0*/  LOP3.LUT R9, R116, 0xffff, RZ, 0xc0, !PT ;  /* 0x0000ffff74097812 */ /* 0x000fe400078ec0ff */
[----:B------:R-:W-:Y:S02]  /*2a200*/  SHF.R.U32.HI R8, RZ, 0x8, R174 ;  /* 0x00000008ff087819 */ /* 0x000fe400000116ae */
[--C-:B------:R-:W-:Y:S02]  /*2a210*/  SHF.R.U32.HI R12, RZ, 0x8, R99.reuse ;  /* 0x00000008ff0c7819 */ /* 0x100fe40000011663 */
[----:B------:R-:W-:Y:S02]  /*2a220*/  LOP3.LUT R13, R4, 0xffff, RZ, 0xc0, !PT ;  /* 0x0000ffff040d7812 */ /* 0x000fe400078ec0ff */
[----:B------:R-:W-:Y:S02]  /*2a230*/  LOP3.LUT R10, R10, 0xffff, RZ, 0xc0, !PT ;  /* 0x0000ffff0a0a7812 */ /* 0x000fe400078ec0ff */
[----:B------:R-:W-:-:S02]  /*2a240*/  PRMT R68, R174, 0x3340, R99 ;  /* 0x00003340ae447816 */ /* 0x000fc40000000063 */
[----:B------:R-:W-:Y:S02]  /*2a250*/  LOP3.LUT R6, R6, 0xffff, RZ, 0xc0, !PT ;  /* 0x0000ffff06067812 */ /* 0x000fe400078ec0ff */
[----:B------:R-:W-:Y:S02]  /*2a260*/  LOP3.LUT R11, R11, 0xffff, RZ, 0xc0, !PT ;  /* 0x0000ffff0b0b7812 */ /* 0x000fe400078ec0ff */
[----:B------:R-:W-:Y:S02]  /*2a270*/  LOP3.LUT R15, R15, 0xffff, RZ, 0xc0, !PT ;  /* 0x0000ffff0f0f7812 */ /* 0x000fe400078ec0ff */
[----:B------:R-:W-:Y:S02]  /*2a280*/  PRMT R41, R41, 0x3340, R94 ;  /* 0x0000334029297816 */ /* 0x000fe4000000005e */
[----:B------:R-:W-:Y:S02]  /*2a290*/  LOP3.LUT R176, R176, 0xffff, RZ, 0xc0, !PT ;  /* 0x0000ffffb0b07812 */ /* 0x000fe400078ec0ff */
[----:B------:R-:W-:-:S02]  /*2a2a0*/  LOP3.LUT R39, R39, 0xffff, RZ, 0xc0, !PT ;  /* 0x0000ffff27277812 */ /* 0x000fc400078ec0ff */
[----:B------:R-:W-:Y:S02]  /*2a2b0*/  PRMT R99, R16, 0x3340, R9 ;  /* 0x0000334010637816 */ /* 0x000fe40000000009 */
[----:B------:R-:W-:Y:S01]  /*2a2c0*/  ISETP.GE.AND P3, PT, R35, UR4, PT ;  /* 0x0000000423007c0c */ /* 0x000fe2000bf66270 */
[----:B------:R-:W-:Y:S01]  /*2a2d0*/  ULDC UR4, c[0x0][0x244] ;  /* 0x0000910000047ab9 */ /* 0x000fe20000000800 */
[----:B------:R-:W-:Y:S02]  /*2a2e0*/  LOP3.LUT R77, R8, 0xffff, RZ, 0xc0, !PT ;  /* 0x0000ffff084d7812 */ /* 0x000fe400078ec0ff */
[----:B------:R-:W-:Y:S02]  /*2a2f0*/  LOP3.LUT R12, R12, 0xffff, RZ, 0xc0, !PT ;  /* 0x0000ffff0c0c7812 */ /* 0x000fe400078ec0ff */
[----:B------:R-:W-:Y:S02]  /*2a300*/  PRMT R94, R13, 0x3340, R10 ;  /* 0x000033400d5e7816 */ /* 0x000fe4000000000a */
[----:B------:R-:W-:-:S02]  /*2a310*/  SHF.R.U32.HI R0, RZ, 0x8, R16 ;  /* 0x00000008ff007819 */ /* 0x000fc40000011610 */
[----:B------:R-:W-:Y:S02]  /*2a320*/  SHF.R.U32.HI R9, RZ, 0x8, R9 ;  /* 0x00000008ff097819 */ /* 0x000fe40000011609 */
[----:B------:R-:W-:Y:S02]  /*2a330*/  PRMT R35, R5, 0x3340, R90 ;  /* 0x0000334005237816 */ /* 0x000fe4000000005a */
[----:B------:R-:W-:Y:S02]  /*2a340*/  LOP3.LUT R178, R178, 0xffff, RZ, 0xc0, !PT ;  /* 0x0000ffffb2b27812 */ /* 0x000fe400078ec0ff */
[----:B------:R-:W-:Y:S02]  /*2a350*/  LOP3.LUT R13, R40, 0xffff, RZ, 0xc0, !PT ;  /* 0x0000ffff280d7812 */ /* 0x000fe400078ec0ff */
[----:B------:R-:W-:Y:S02]  /*2a360*/  PRMT R90, R6, 0x3340, R11 ;  /* 0x00003340065a7816 */ /* 0x000fe4000000000b */
[----:B------:R-:W-:-:S02]  /*2a370*/  SHF.R.U32.HI R4, RZ, 0x8, R15 ;  /* 0x00000008ff047819 */ /* 0x000fc4000001160f */
[----:B------:R-:W-:Y:S02]  /*2a380*/  SHF.R.U32.HI R10, RZ, 0x8, R114 ;  /* 0x00000008ff0a7819 */ /* 0x000fe40000011672 */
[----:B------:R-:W-:Y:S02]  /*2a390*/  SHF.R.U32.HI R6, RZ, 0x8, R176 ;  /* 0x00000008ff067819 */ /* 0x000fe400000116b0 */
[----:B------:R-:W-:Y:S02]  /*2a3a0*/  SHF.R.U32.HI R11, RZ, 0x8, R39 ;  /* 0x00000008ff0b7819 */ /* 0x000fe40000011627 */
[----:B------:R-:W-:Y:S02]  /*2a3b0*/  PRMT R77, R77, 0x3340, R12 ;  /* 0x000033404d4d7816 */ /* 0x000fe4000000000c */
[----:B------:R-:W-:Y:S02]  /*2a3c0*/  LOP3.LUT R0, R0, 0xffff, RZ, 0xc0, !PT ;  /* 0x0000ffff00007812 */ /* 0x000fe400078ec0ff */
[----:B------:R-:W-:-:S02]  /*2a3d0*/  LOP3.LUT R9, R9, 0xffff, RZ, 0xc0, !PT ;  /* 0x0000ffff09097812 */ /* 0x000fc400078ec0ff */
[--C-:B------:R-:W-:Y:S02]  /*2a3e0*/  PRMT R40, R178, 0x3340, R13.reuse ;  /* 0x00003340b2287816 */ /* 0x100fe4000000000d */
        /* <DEDUP_REMOVED lines=8> */
[----:B------:R-:W-:Y:S02]  /*2a470*/  LOP3.LUT R18, R18, 0xffff, RZ, 0xc0, !PT ;  /* 0x0000ffff12127812 */ /* 0x000fe400078ec0ff */
[----:B------:R-:W-:Y:S02]  /*2a480*/  LOP3.LUT R9, R120, 0xffff, RZ, 0xc0, !PT ;  /* 0x0000ffff78097812 */ /* 0x000fe400078ec0ff */
[----:B------:R-:W-:-:S02]  /*2a490*/  PRMT R88, R13, 0x3340, R10 ;  /* 0x000033400d587816 */ /* 0x000fc4000000000a */
[----:B------:R-:W-:Y:S02]  /*2a4a0*/  LOP3.LUT R17, R17, 0xffff, RZ, 0xc0, !PT ;  /* 0x0000ffff11117812 */ /* 0x000fe400078ec0ff */
[----:B------:R-:W-:Y:S02]  /*2a4b0*/  PRMT R65, R176, 0x3340, R39 ;  /* 0x00003340b0417816 */ /* 0x000fe40000000027 */
[----:B------:R-:W-:Y:S02]  /*2a4c0*/  PRMT R70, R6, 0x3340, R11 ;  /* 0x0000334006467816 */ /* 0x000fe4000000000b */
[----:B------:R-:W-:Y:S02]  /*2a4d0*/  LOP3.LUT R13, R95, 0xffff, RZ, 0xc0, !PT ;  /* 0x0000ffff5f0d7812 */ /* 0x000fe400078ec0ff */
[----:B------:R-:W-:Y:S02]  /*2a4e0*/  LOP3.LUT R39, R8, 0xffff, RZ, 0xc0, !PT ;  /* 0x0000ffff08277812 */ /* 0x000fe400078ec0ff */
[----:B------:R-:W-:-:S02]  /*2a4f0*/  LOP3.LUT R12, R12, 0xffff, RZ, 0xc0, !PT ;  /* 0x0000ffff0c0c7812 */ /* 0x000fc400078ec0ff */
[----:B------:R-:W-:Y:S02]  /*2a500*/  SHF.R.U32.HI R6, RZ, 0x8, R180 ;  /* 0x00000008ff067819 */ /* 0x000fe400000116b4 */
[--C-:B------:R-:W-:Y:S02]  /*2a510*/  PRMT R95, R180, 0x3340, R93.reuse ;  /* 0x00003340b45f7816 */ /* 0x100fe4000000005d */
[----:B------:R-:W-:Y:S02]  /*2a520*/  SHF.R.U32.HI R11, RZ, 0x8, R93 ;  /* 0x00000008ff0b7819 */ /* 0x000fe4000001165d */
        /* <DEDUP_REMOVED lines=28> */
[----:B------:R-:W-:Y:S02]  /*2a6f0*/  SHF.R.U32.HI R4, RZ, 0x8, R19 ;  /* 0x00000008ff047819 */ /* 0x000fe40000011613 */
[----:B------:R-:W-:Y:S02]  /*2a700*/  SHF.R.U32.HI R10, RZ, 0x8, R122 ;  /* 0x00000008ff0a7819 */ /* 0x000fe4000001167a */
[----:B------:R-:W-:Y:S02]  /*2a710*/  LOP3.LUT R20, R20, 0xffff, RZ, 0xc0, !PT ;  /* 0x0000ffff14147812 */ /* 0x000fe400078ec0ff */
[----:B------:R-:W-:Y:S02]  /*2a720*/  LOP3.LUT R9, R124, 0xffff, RZ, 0xc0, !PT ;  /* 0x0000ffff7c097812 */ /* 0x000fe400078ec0ff */
[----:B------:R-:W-:-:S02]  /*2a730*/  PRMT R83, R184, 0x3340, R11 ;  /* 0x00003340b8537816 */ /* 0x000fc4000000000b */
[----:B------:R-:W-:Y:S02]  /*2a740*/  PRMT R29, R152, 0x3340, R113 ;  /* 0x00003340981d7816 */ /* 0x000fe40000000071 */
[----:B------:R-:W-:Y:S02]  /*2a750*/  PRMT R102, R15, 0x3340, R12 ;  /* 0x000033400f667816 */ /* 0x000fe4000000000c */
[----:B------:R-:W-:Y:S02]  /*2a760*/  SHF.R.U32.HI R6, RZ, 0x8, R184 ;  /* 0x00000008ff067819 */ /* 0x000fe400000116b8 */
[----:B------:R-:W-:Y:S02]  /*2a770*/  SHF.R.U32.HI R11, RZ, 0x8, R11 ;  /* 0x00000008ff0b7819 */ /* 0x000fe4000001160b */
[----:B------:R-:W-:Y:S02]  /*2a780*/  SHF.R.U32.HI R8, RZ, 0x8, R186 ;  /* 0x00000008ff087819 */ /* 0x000fe400000116ba */
[----:B------:R-:W-:-:S02]  /*2a790*/  SHF.R.U32.HI R12, RZ, 0x8, R47 ;  /* 0x00000008ff0c7819 */ /* 0x000fc4000001162f */
[----:B------:R-:W-:Y:S02]  /*2a7a0*/  LOP3.LUT R13, R4, 0xffff, RZ, 0xc0, !PT ;  /* 0x0000ffff040d7812 */ /* 0x000fe400078ec0ff */
[----:B------:R-:W-:Y:S02]  /*2a7b0*/  LOP3.LUT R10, R10, 0xffff, RZ, 0xc0, !PT ;  /* 0x0000ffff0a0a7812 */ /* 0x000fe400078ec0ff */
[----:B------:R-:W-:Y:S02]  /*2a7c0*/  PRMT R113, R20, 0x3340, R9 ;  /* 0x0000334014717816 */ /* 0x000fe40000000009 */
[----:B------:R-:W-:Y:S02]  /*2a7d0*/  LOP3.LUT R21, R21, 0xffff, RZ, 0xc0, !PT ;  /* 0x0000ffff15157812 */ /* 0x000fe400078ec0ff */
[----:B------:R-:W-:Y:S02]  /*2a7e0*/  LOP3.LUT R126, R126, 0xffff, RZ, 0xc0, !PT ;  /* 0x0000ffff7e7e7812 */ /* 0x000fe400078ec0ff */
[----:B------:R-:W-:-:S02]  /*2a7f0*/  SHF.R.U32.HI R0, RZ, 0x8, R20 ;  /* 0x00000008ff007819 */ /* 0x000fc40000011614 */
[----:B------:R-:W-:Y:S02]  /*2a800*/  SHF.R.U32.HI R9, RZ, 0x8, R9 ;  /* 0x00000008ff097819 */ /* 0x000fe40000011609 */
[----:B------:R-:W-:Y:S02]  /*2a810*/  PRMT R26, R186, 0x3340, R47 ;  /* 0x00003340ba1a7816 */ /* 0x000fe4000000002f */
[----:B------:R-:W-:Y:S02]  /*2a820*/  LOP3.LUT R6, R6, 0xffff, RZ, 0xc0, !PT ;  /* 0x0000ffff06067812 */ /* 0x000fe400078ec0ff */
[----:B------:R-:W-:Y:S02]  /*2a830*/  LOP3.LUT R11, R11, 0xffff, RZ, 0xc0, !PT ;  /* 0x0000ffff0b0b7812 */ /* 0x000fe400078ec0ff */
[----:B------:R-:W-:Y:S02]  /*2a840*/  LOP3.LUT R47, R8, 0xffff, RZ, 0xc0, !PT ;  /* 0x0000ffff082f7812 */ /* 0x000fe400078ec0ff */
[----:B------:R-:W-:-:S02]  /*2a850*/  LOP3.LUT R12, R12, 0xffff, RZ, 0xc0, !PT ;  /* 0x0000ffff0c0c7812 */ /* 0x000fc400078ec0ff */
[----:B------:R-:W-:Y:S02]  /*2a860*/  PRMT R100, R13, 0x3340, R10 ;  /* 0x000033400d647816 */ /* 0x000fe4000000000a */
[----:B------:R-:W-:Y:S02]  /*2a870*/  LOP3.LUT R188, R188, 0xffff, RZ, 0xc0, !PT ;  /* 0x0000ffffbcbc7812 */ /* 0x000fe400078ec0ff */
[----:B------:R-:W-:Y:S02]  /*2a880*/  LOP3.LUT R103, R103, 0xffff, RZ, 0xc0, !PT ;  /* 0x0000ffff67677812 */ /* 0x000fe400078ec0ff */
[----:B------:R-:W-:Y:S02]  /*2a890*/  LOP3.LUT R190, R190, 0xffff, RZ, 0xc0, !PT ;  /* 0x0000ffffbebe7812 */ /* 0x000fe400078ec0ff */
[----:B------:R-:W-:Y:S02]  /*2a8a0*/  SHF.R.U32.HI R4, RZ, 0x8, R21 ;  /* 0x00000008ff047819 */ /* 0x000fe40000011615 */
[----:B------:R-:W-:-:S02]  /*2a8b0*/  SHF.R.U32.HI R10, RZ, 0x8, R126 ;  /* 0x00000008ff0a7819 */ /* 0x000fc4000001167e */
[----:B------:R-:W-:Y:S02]  /*2a8c0*/  LOP3.LUT R0, R0, 0xffff, RZ, 0xc0, !PT ;  /* 0x0000ffff00007812 */ /* 0x000fe400078ec0ff */
[----:B------:R-:W-:Y:S02]  /*2a8d0*/  LOP3.LUT R9, R9, 0xffff, RZ, 0xc0, !PT ;  /* 0x0000ffff09097812 */ /* 0x000fe400078ec0ff */
[----:B------:R-:W-:Y:S02]  /*2a8e0*/  PRMT R96, R6, 0x3340, R11 ;  /* 0x0000334006607816 */ /* 0x000fe4000000000b */
[----:B------:R-:W-:Y:S02]  /*2a8f0*/  PRMT R47, R47, 0x3340, R12 ;  /* 0x000033402f2f7816 */ /* 0x000fe4000000000c */
[----:B------:R-:W-:Y:S02]  /*2a900*/  SHF.R.U32.HI R6, RZ, 0x8, R188 ;  /* 0x00000008ff067819 */ /* 0x000fe400000116bc */
[----:B------:R-:W-:-:S02]  /*2a910*/  SHF.R.U32.HI R11, RZ, 0x8, R103 ;  /* 0x00000008ff0b7819 */ /* 0x000fc40000011667 */
[----:B------:R-:W-:Y:S02]  /*2a920*/  SHF.R.U32.HI R8, RZ, 0x8, R190 ;  /* 0x00000008ff087819 */ /* 0x000fe400000116be */
[----:B------:R-:W-:Y:S02]  /*2a930*/  SHF.R.U32.HI R12, RZ, 0x8, R105 ;  /* 0x00000008ff0c7819 */ /* 0x000fe40000011669 */
[----:B------:R-:W-:Y:S02]  /*2a940*/  LOP3.LUT R13, R4, 0xffff, RZ, 0xc0, !PT ;  /* 0x0000ffff040d7812 */ /* 0x000fe400078ec0ff */
[----:B------:R-:W-:Y:S02]  /*2a950*/  LOP3.LUT R10, R10, 0xffff, RZ, 0xc0, !PT ;  /* 0x0000ffff0a0a7812 */ /* 0x000fe400078ec0ff */
[----:B------:R-:W-:Y:S02]  /*2a960*/  PRMT R124, R0, 0x3340, R9 ;  /* 0x00003340007c7816 */ /* 0x000fe40000000009 */
[----:B------:R-:W-:-:S02]  /*2a970*/  LOP3.LUT R22, R22, 0xffff, RZ, 0xc0, !PT ;  /* 0x0000ffff16167812 */ /* 0x000fc400078ec0ff */
[----:B------:R-:W-:Y:S02]  /*2a980*/  LOP3.LUT R9, R128, 0xffff, RZ, 0xc0, !PT ;  /* 0x0000ffff80097812 */ /* 0x000fe400078ec0ff */
[----:B------:R-:W-:Y:S02]  /*2a990*/  LOP3.LUT R23, R23, 0xffff, RZ, 0xc0, !PT ;  /* 0x0000ffff17177812 */ /* 0x000fe400078ec0ff */
[----:B------:R-:W-:Y:S02]  /*2a9a0*/  LOP3.LUT R130, R130, 0xffff, RZ, 0xc0, !PT ;  /* 0x0000ffff82827812 */ /* 0x000fe400078ec0ff */
[----:B------:R-:W-:Y:S02]  /*2a9b0*/  PRMT R87, R19, 0x3340, R122 ;  /* 0x0000334013577816 */ /* 0x000fe4000000007a */
[----:B------:R-:W-:Y:S02]  /*2a9c0*/  LOP3.LUT R6, R6, 0xffff, RZ, 0xc0, !PT ;  /* 0x0000ffff06067812 */ /* 0x000fe400078ec0ff */
[----:B------:R-:W-:-:S02]  /*2a9d0*/  LOP3.LUT R11, R11, 0xffff, RZ, 0xc0, !PT ;  /* 0x0000ffff0b0b7812 */ /* 0x000fc400078ec0ff */
[----:B------:R-:W-:Y:S02]  /*2a9e0*/  PRMT R59, R164, 0x3340, R107 ;  /* 0x00003340a43b7816 */ /* 0x000fe4000000006b */
        /* <DEDUP_REMOVED lines=9> */
[----:B------:R-:W-:Y:S02]  /*2aa80*/  PRMT R97, R17, 0x3340, R118 ;  /* 0x0000334011617816 */ /* 0x000fe40000000076 */
[----:B------:R-:W-:-:S02]  /*2aa90*/  SHF.R.U32.HI R0, RZ, 0x8, R22 ;  /* 0x00000008ff007819 */ /* 0x000fc40000011616 */
[----:B------:R-:W-:Y:S02]  /*2aaa0*/  SHF.R.U32.HI R9, RZ, 0x8, R9 ;  /* 0x00000008ff097819 */ /* 0x000fe40000011609 */
[----:B------:R-:W-:Y:S02]  /*2aab0*/  SHF.R.U32.HI R4, RZ, 0x8, R23 ;  /* 0x00000008ff047819 */ /* 0x000fe40000011617 */
[----:B------:R-:W-:Y:S02]  /*2aac0*/  SHF.R.U32.HI R10, RZ, 0x8, R130 ;  /* 0x00000008ff0a7819 */ /* 0x000fe40000011682 */
[----:B------:R-:W-:Y:S02]  /*2aad0*/  PRMT R118, R6, 0x3340, R11 ;  /* 0x0000334006767816 */ /* 0x000fe4000000000b */
[----:B------:R-:W-:Y:S02]  /*2aae0*/  PRMT R116, R15, 0x3340, R12 ;  /* 0x000033400f747816 */ /* 0x000fe4000000000c */
[----:B------:R-:W-:-:S02]  /*2aaf0*/  PRMT R101, R192, 0x3340, R27 ;  /* 0x00003340c0657816 */ /* 0x000fc4000000001b */
[----:B------:R-:W-:Y:S02]  /*2ab00*/  SHF.R.U32.HI R11, RZ, 0x8, R27 ;  /* 0x00000008ff0b7819 */ /* 0x000fe4000001161b */
[----:B------:R-:W-:Y:S02]  /*2ab10*/  SHF.R.U32.HI R8, RZ, 0x8, R194 ;  /* 0x00000008ff087819 */ /* 0x000fe400000116c2 */
[--C-:B------:R-:W-:Y:S02]  /*2ab20*/  PRMT R27, R194, 0x3340, R13.reuse ;  /* 0x00003340c21b7816 */ /* 0x100fe4000000000d */
[----:B------:R-:W-:Y:S02]  /*2ab30*/  SHF.R.U32.HI R12, RZ, 0x8, R13 ;  /* 0x00000008ff0c7819 */ /* 0x000fe4000001160d */
[----:B------:R-:W-:Y:S02]  /*2ab40*/  LOP3.LUT R0, R0, 0xffff, RZ, 0xc0, !PT ;  /* 0x0000ffff00007812 */ /* 0x000fe400078ec0ff */
[----:B------:R-:W-:-:S02]  /*2ab50*/  LOP3.LUT R9, R9, 0xffff, RZ, 0xc0, !PT ;  /* 0x0000ffff09097812 */ /* 0x000fc400078ec0ff */
[----:B------:R-:W-:Y:S02]  /*2ab60*/  LOP3.LUT R13, R4, 0xffff, RZ, 0xc0, !PT ;  /* 0x0000ffff040d7812 */ /* 0x000fe400078ec0ff */
[----:B------:R-:W-:Y:S02]  /*2ab70*/  LOP3.LUT R10, R10, 0xffff, RZ, 0xc0, !PT ;  /* 0x0000ffff0a0a7812 */ /* 0x000fe400078ec0ff */
[----:B------:R-:W-:Y:S02]  /*2ab80*/  LOP3.LUT R15, R8, 0xffff, RZ, 0xc0, !PT ;  /* 0x0000ffff080f7812 */ /* 0x000fe400078ec0ff */
[----:B------:R-:W-:Y:S02]  /*2ab90*/  LOP3.LUT R12, R12, 0xffff, RZ, 0xc0, !PT ;  /* 0x0000ffff0c0c7812 */ /* 0x000fe400078ec0ff */
[----:B------:R-:W-:Y:S02]  /*2aba0*/  PRMT R120, R0, 0x3340, R9 ;  /* 0x0000334000787816 */ /* 0x000fe40000000009 */
[----:B------:R-:W-:-:S02]  /*2abb0*/  PRMT R114, R13, 0x3340, R10 ;  /* 0x000033400d727816 */ /* 0x000fc4000000000a */
[----:B------:R-:W-:Y:S02]  /*2abc0*/  LOP3.LUT R196, R196, 0xffff, RZ, 0xc0, !PT ;  /* 0x0000ffffc4c47812 */ /* 0x000fe400078ec0ff */
[----:B------:R-:W-:Y:S02]  /*2abd0*/  LOP3.LUT R89, R89, 0xffff, RZ, 0xc0, !PT ;  /* 0x0000ffff59597812 */ /* 0x000fe400078ec0ff */
[----:B------:R-:W-:Y:S02]  /*2abe0*/  LOP3.LUT R216, R216, 0xffff, RZ, 0xc0, !PT ;  /* 0x0000ffffd8d87812 */ /* 0x000fe400078ec0ff */
[----:B------:R-:W-:Y:S02]  /*2abf0*/  LOP3.LUT R198, R198, 0xffff, RZ, 0xc0, !PT ;  /* 0x0000ffffc6c67812 */ /* 0x000fe400078ec0ff */
[----:B------:R-:W-:Y:S02]  /*2ac00*/  LOP3.LUT R9, R132, 0xffff, RZ, 0xc0, !PT ;  /* 0x0000ffff84097812 */ /* 0x000fe400078ec0ff */
[----:B------:R-:W-:-:S02]  /*2ac10*/  LOP3.LUT R13, R91, 0xffff, RZ, 0xc0, !PT ;  /* 0x0000ffff5b0d7812 */ /* 0x000fc400078ec0ff */
[----:B------:R-:W-:Y:S02]  /*2ac20*/  PRMT R0, R15, 0x3340, R12 ;  /* 0x000033400f007816 */ /* 0x000fe4000000000c */
[----:B------:R-:W-:Y:S02]  /*2ac30*/  PRMT R37, R156, 0x3340, R117 ;  /* 0x000033409c257816 */ /* 0x000fe40000000075 */
[--C-:B------:R-:W-:Y:S02]  /*2ac40*/  PRMT R91, R196, 0x3340, R89.reuse ;  /* 0x00003340c45b7816 */ /* 0x100fe40000000059 */
[----:B------:R-:W-:Y:S02]  /*2ac50*/  SHF.R.U32.HI R12, RZ, 0x8, R89 ;  /* 0x00000008ff0c7819 */ /* 0x000fe40000011659 */
[--C-:B------:R-:W-:Y:S02]  /*2ac60*/  PRMT R117, R216, 0x3340, R9.reuse ;  /* 0x00003340d8757816 */ /* 0x100fe40000000009 */
[----:B------:R-:W-:-:S02]  /*2ac70*/  SHF.R.U32.HI R10, RZ, 0x8, R9 ;  /* 0x00000008ff0a7819 */ /* 0x000fc40000011609 */
[--C-:B------:R-:W-:Y:S02]  /*2ac80*/  PRMT R89, R198, 0x3340, R13.reuse ;  /* 0x00003340c6597816 */ /* 0x100fe4000000000d */
[----:B------:R-:W-:Y:S02]  /*2ac90*/  SHF.R.U32.HI R9, RZ, 0x8, R198 ;  /* 0x00000008ff097819 */ /* 0x000fe400000116c6 */
[----:B------:R-:W-:Y:S02]  /*2aca0*/  SHF.R.U32.HI R13, RZ, 0x8, R13 ;  /* 0x00000008ff0d7819 */ /* 0x000fe4000001160d */
[----:B------:R-:W-:Y:S02]  /*2acb0*/  SHF.R.U32.HI R4, RZ, 0x8, R216 ;  /* 0x00000008ff047819 */ /* 0x000fe400000116d8 */
[----:B------:R-:W-:Y:S02]  /*2acc0*/  PRMT R28, R162, 0x3340, R111 ;  /* 0x00003340a21c7816 */ /* 0x000fe4000000006f */
[----:B------:R-:W-:-:S02]  /*2acd0*/  PRMT R111, R21, 0x3340, R126 ;  /* 0x00003340156f7816 */ /* 0x000fc4000000007e */
[----:B------:R-:W-:Y:S02]  /*2ace0*/  SHF.R.U32.HI R6, RZ, 0x8, R192 ;  /* 0x00000008ff067819 */ /* 0x000fe400000116c0 */
[----:B------:R-:W-:Y:S02]  /*2acf0*/  SHF.R.U32.HI R8, RZ, 0x8, R196 ;  /* 0x00000008ff087819 */ /* 0x000fe400000116c4 */
        /* <DEDUP_REMOVED lines=8> */
[----:B------:R-:W-:Y:S02]  /*2ad80*/  LOP3.LUT R12, R12, 0xffff, RZ, 0xc0, !PT ;  /* 0x0000ffff0c0c7812 */ /* 0x000fe400078ec0ff */
[----:B------:R-:W-:-:S02]  /*2ad90*/  PRMT R126, R126, 0x3340, R13 ;  /* 0x000033407e7e7816 */ /* 0x000fc4000000000d */
[----:B------:R-:W-:Y:S02]  /*2ada0*/  PRMT R109, R188, 0x3340, R103 ;  /* 0x00003340bc6d7816 */ /* 0x000fe40000000067 */
[----:B------:R-:W-:Y:S02]  /*2adb0*/  LOP3.LUT R217, R217, 0xffff, RZ, 0xc0, !PT ;  /* 0x0000ffffd9d97812 */ /* 0x000fe400078ec0ff */
[----:B------:R-:W-:Y:S02]  /*2adc0*/  LOP3.LUT R134, R134, 0xffff, RZ, 0xc0, !PT ;  /* 0x0000ffff86867812 */ /* 0x000fe400078ec0ff */
[----:B------:R-:W-:Y:S02]  /*2add0*/  PRMT R132, R15, 0x3340, R10 ;  /* 0x000033400f847816 */ /* 0x000fe4000000000a */
[----:B------:R-:W-:Y:S02]  /*2ade0*/  LOP3.LUT R218, R218, 0xffff, RZ, 0xc0, !PT ;  /* 0x0000ffffdada7812 */ /* 0x000fe400078ec0ff */
[----:B------:R-:W-:-:S02]  /*2adf0*/  LOP3.LUT R200, R200, 0xffff, RZ, 0xc0, !PT ;  /* 0x0000ffffc8c87812 */ /* 0x000fc400078ec0ff */
[----:B------:R-:W-:Y:S02]  /*2ae00*/  LOP3.LUT R9, R136, 0xffff, RZ, 0xc0, !PT ;  /* 0x0000ffff88097812 */ /* 0x000fe400078ec0ff */
[----:B------:R-:W-:Y:S02]  /*2ae10*/  LOP3.LUT R13, R72, 0xffff, RZ, 0xc0, !PT ;  /* 0x0000ffff480d7812 */ /* 0x000fe400078ec0ff */
[----:B------:R-:W-:Y:S02]  /*2ae20*/  PRMT R103, R190, 0x3340, R105 ;  /* 0x00003340be677816 */ /* 0x000fe40000000069 */
        /* <DEDUP_REMOVED lines=8> */
[----:B------:R-:W-:-:S02]  /*2aeb0*/  PRMT R121, R218, 0x3340, R9 ;  /* 0x00003340da797816 */ /* 0x000fc40000000009 */
[----:B------:R-:W-:Y:S02]  /*2aec0*/  SHF.R.U32.HI R10, RZ, 0x8, R9 ;  /* 0x00000008ff0a7819 */ /* 0x000fe40000011609 */
[--C-:B------:R-:W-:Y:S02]  /*2aed0*/  PRMT R75, R200, 0x3340, R13.reuse ;  /* 0x00003340c84b7816 */ /* 0x100fe4000000000d */
[----:B------:R-:W-:Y:S02]  /*2aee0*/  SHF.R.U32.HI R12, RZ, 0x8, R13 ;  /* 0x00000008ff0c7819 */ /* 0x000fe4000001160d */
[----:B------:R-:W-:Y:S02]  /*2aef0*/  SHF.R.U32.HI R9, RZ, 0x8, R202 ;  /* 0x00000008ff097819 */ /* 0x000fe400000116ca */
[--C-:B------:R-:W-:Y:S02]  /*2af00*/  SHF.R.U32.HI R13, RZ, 0x8, R15.reuse ;  /* 0x00000008ff0d7819 */ /* 0x100fe4000001160f */
[----:B------:R-:W-:-:S02]  /*2af10*/  PRMT R72, R202, 0x3340, R15 ;  /* 0x00003340ca487816 */ /* 0x000fc4000000000f */
[----:B------:R-:W-:Y:S02]  /*2af20*/  LOP3.LUT R6, R6, 0xffff, RZ, 0xc0, !PT ;  /* 0x0000ffff06067812 */ /* 0x000fe400078ec0ff */
[----:B------:R-:W-:Y:S02]  /*2af30*/  LOP3.LUT R11, R11, 0xffff, RZ, 0xc0, !PT ;  /* 0x0000ffff0b0b7812 */ /* 0x000fe400078ec0ff */
[----:B------:R-:W-:Y:S02]  /*2af40*/  LOP3.LUT R15, R4, 0xffff, RZ, 0xc0, !PT ;  /* 0x0000ffff040f7812 */ /* 0x000fe400078ec0ff */
[----:B------:R-:W-:Y:S02]  /*2af50*/  LOP3.LUT R219, R219, 0xffff, RZ, 0xc0, !PT ;  /* 0x0000ffffdbdb7812 */ /* 0x000fe400078ec0ff */
[----:B------:R-:W-:Y:S02]  /*2af60*/  LOP3.LUT R138, R138, 0xffff, RZ, 0xc0, !PT ;  /* 0x0000ffff8a8a7812 */ /* 0x000fe400078ec0ff */
[----:B------:R-:W-:-:S02]  /*2af70*/  SHF.R.U32.HI R8, RZ, 0x8, R200 ;  /* 0x00000008ff087819 */ /* 0x000fc400000116c8 */
[----:B------:R-:W-:Y:S02]  /*2af80*/  LOP3.LUT R4, R9, 0xffff, RZ, 0xc0, !PT ;  /* 0x0000ffff09047812 */ /* 0x000fe400078ec0ff */
[----:B------:R-:W-:Y:S02]  /*2af90*/  LOP3.LUT R13, R13, 0xffff, RZ, 0xc0, !PT ;  /* 0x0000ffff0d0d7812 */ /* 0x000fe400078ec0ff */
[----:B------:R-:W-:Y:S02]  /*2afa0*/  LOP3.LUT R10, R10, 0xffff, RZ, 0xc0, !PT ;  /* 0x0000ffff0a0a7812 */ /* 0x000fe400078ec0ff */
[----:B------:R-:W-:Y:S02]  /*2afb0*/  PRMT R34, R33, 0x3340, R34 ;  /* 0x0000334021227816 */ /* 0x000fe40000000022 */
[----:B------:R-:W-:Y:S02]  /*2afc0*/  PRMT R33, R158, 0x3340, R119 ;  /* 0x000033409e217816 */ /* 0x000fe40000000077 */
[----:B------:R-:W-:-:S02]  /*2afd0*/  PRMT R128, R6, 0x3340, R11 ;  /* 0x0000334006807816 */ /* 0x000fc4000000000b */
[--C-:B------:R-:W-:Y:S02]  /*2afe0*/  PRMT R119, R219, 0x3340, R138.reuse ;  /* 0x00003340db777816 */ /* 0x100fe4000000008a */
[----:B------:R-:W-:Y:S02]  /*2aff0*/  SHF.R.U32.HI R11, RZ, 0x8, R138 ;  /* 0x00000008ff0b7819 */ /* 0x000fe4000001168a */
        /* <DEDUP_REMOVED lines=10> */
[----:B------:R-:W-:Y:S02]  /*2b0a0*/  SHF.R.U32.HI R6, RZ, 0x8, R219 ;  /* 0x00000008ff067819 */ /* 0x000fe400000116db */
[----:B------:R-:W-:Y:S02]  /*2b0b0*/  PRMT R136, R17, 0x3340, R12 ;  /* 0x0000334011887816 */ /* 0x000fe4000000000c */
[----:B------:R-:W-:Y:S02]  /*2b0c0*/  SHF.R.U32.HI R4, RZ, 0x8, R220 ;  /* 0x00000008ff047819 */ /* 0x000fe400000116dc */
[--C-:B------:R-:W-:Y:S02]  /*2b0d0*/  PRMT R127, R220, 0x3340, R9.reuse ;  /* 0x00003340dc7f7816 */ /* 0x100fe40000000009 */
[----:B------:R-:W-:Y:S02]  /*2b0e0*/  SHF.R.U32.HI R10, RZ, 0x8, R9 ;  /* 0x00000008ff0a7819 */ /* 0x000fe40000011609 */
[----:B------:R-:W-:-:S02]  /*2b0f0*/  PRMT R125, R204, 0x3340, R13 ;  /* 0x00003340cc7d7816 */ /* 0x000fc4000000000d */
[----:B------:R-:W-:Y:S02]  /*2b100*/  SHF.R.U32.HI R12, RZ, 0x8, R13 ;  /* 0x00000008ff0c7819 */ /* 0x000fe4000001160d */
        /* <DEDUP_REMOVED lines=9> */
[----:B------:R-:W-:Y:S02]  /*2b1a0*/  SHF.R.U32.HI R8, RZ, 0x8, R204 ;  /* 0x00000008ff087819 */ /* 0x000fe400000116cc */
[----:B------:R-:W-:-:S02]  /*2b1b0*/  LOP3.LUT R4, R9, 0xffff, RZ, 0xc0, !PT ;  /* 0x0000ffff09047812 */ /* 0x000fc400078ec0ff */
[----:B------:R-:W-:Y:S02]  /*2b1c0*/  LOP3.LUT R13, R13, 0xffff, RZ, 0xc0, !PT ;  /* 0x0000ffff0d0d7812 */ /* 0x000fe400078ec0ff */
[----:B------:R-:W-:Y:S02]  /*2b1d0*/  PRMT R115, R217, 0x3340, R134 ;  /* 0x00003340d9737816 */ /* 0x000fe40000000086 */
[----:B------:R-:W-:Y:S02]  /*2b1e0*/  LOP3.LUT R10, R10, 0xffff, RZ, 0xc0, !PT ;  /* 0x0000ffff0a0a7812 */ /* 0x000fe400078ec0ff */
[----:B------:R-:W-:Y:S02]  /*2b1f0*/  PRMT R134, R6, 0x3340, R11 ;  /* 0x0000334006867816 */ /* 0x000fe4000000000b */
[----:B------:R-:W-:Y:S02]  /*2b200*/  SHF.R.U32.HI R6, RZ, 0x8, R221 ;  /* 0x00000008ff067819 */ /* 0x000fe400000116dd */
[----:B------:R-:W-:-:S02]  /*2b210*/  SHF.R.U32.HI R11, RZ, 0x8, R142 ;  /* 0x00000008ff0b7819 */ /* 0x000fc4000001168e */
[----:B------:R-:W-:Y:S02]  /*2b220*/  PRMT R76, R221, 0x3340, R142 ;  /* 0x00003340dd4c7816 */ /* 0x000fe4000000008e */
        /* <DEDUP_REMOVED lines=8> */
[----:B------:R-:W-:Y:S02]  /*2b2b0*/  LOP3.LUT R210, R210, 0xffff, RZ, 0xc0, !PT ;  /* 0x0000ffffd2d27812 */ /* 0x000fe400078ec0ff */
[----:B------:R-:W-:Y:S02]  /*2b2c0*/  LOP3.LUT R15, R82, 0xffff, RZ, 0xc0, !PT ;  /* 0x0000ffff520f7812 */ /* 0x000fe400078ec0ff */
[----:B------:R-:W-:-:S02]  /*2b2d0*/  LOP3.LUT R6, R6, 0xffff, RZ, 0xc0, !PT ;  /* 0x0000ffff06067812 */ /* 0x000fc400078ec0ff */
[----:B------:R-:W-:Y:S02]  /*2b2e0*/  LOP3.LUT R11, R11, 0xffff, RZ, 0xc0, !PT ;  /* 0x0000ffff0b0b7812 */ /* 0x000fe400078ec0ff */
[----:B------:R-:W-:Y:S02]  /*2b2f0*/  PRMT R140, R17, 0x3340, R12 ;  /* 0x00003340118c7816 */ /* 0x000fe4000000000c */
[----:B------:R-:W-:Y:S02]  /*2b300*/  LOP3.LUT R223, R223, 0xffff, RZ, 0xc0, !PT ;  /* 0x0000ffffdfdf7812 */ /* 0x000fe400078ec0ff */
[----:B------:R-:W-:Y:S02]  /*2b310*/  LOP3.LUT R146, R146, 0xffff, RZ, 0xc0, !PT ;  /* 0x0000ffff92927812 */ /* 0x000fe400078ec0ff */
[----:B------:R-:W-:Y:S02]  /*2b320*/  SHF.R.U32.HI R4, RZ, 0x8, R222 ;  /* 0x00000008ff047819 */ /* 0x000fe400000116de */
[----:B------:R-:W-:-:S02]  /*2b330*/  PRMT R135, R222, 0x3340, R9 ;  /* 0x00003340de877816 */ /* 0x000fc40000000009 */
[----:B------:R-:W-:Y:S02]  /*2b340*/  SHF.R.U32.HI R10, RZ, 0x8, R9 ;  /* 0x00000008ff0a7819 */ /* 0x000fe40000011609 */
[--C-:B------:R-:W-:Y:S02]  /*2b350*/  PRMT R133, R208, 0x3340, R13.reuse ;  /* 0x00003340d0857816 */ /* 0x100fe4000000000d */
[----:B------:R-:W-:Y:S02]  /*2b360*/  SHF.R.U32.HI R12, RZ, 0x8, R13 ;  /* 0x00000008ff0c7819 */ /* 0x000fe4000001160d */
[----:B------:R-:W-:Y:S02]  /*2b370*/  SHF.R.U32.HI R9, RZ, 0x8, R210 ;  /* 0x00000008ff097819 */ /* 0x000fe400000116d2 */
[----:B------:R-:W-:Y:S02]  /*2b380*/  SHF.R.U32.HI R13, RZ, 0x8, R15 ;  /* 0x00000008ff0d7819 */ /* 0x000fe4000001160f */
[----:B------:R-:W-:-:S02]  /*2b390*/  PRMT R129, R6, 0x3340, R11 ;  /* 0x0000334006817816 */ /* 0x000fc4000000000b */
[----:B------:R-:W-:Y:S02]  /*2b3a0*/  SHF.R.U32.HI R6, RZ, 0x8, R223 ;  /* 0x00000008ff067819 */ /* 0x000fe400000116df */
[----:B------:R-:W-:Y:S02]  /*2b3b0*/  SHF.R.U32.HI R11, RZ, 0x8, R146 ;  /* 0x00000008ff0b7819 */ /* 0x000fe40000011692 */
[----:B------:R-:W-:Y:S02]  /*2b3c0*/  PRMT R82, R210, 0x3340, R15 ;  /* 0x00003340d2527816 */ /* 0x000fe4000000000f */
[----:B------:R-:W-:Y:S02]  /*2b3d0*/  LOP3.LUT R15, R4, 0xffff, RZ, 0xc0, !PT ;  /* 0x0000ffff040f7812 */ /* 0x000fe400078ec0ff */
[----:B------:R-:W-:Y:S02]  /*2b3e0*/  SHF.R.U32.HI R8, RZ, 0x8, R208 ;  /* 0x00000008ff087819 */ /* 0x000fe400000116d0 */
[----:B------:R-:W-:-:S02]  /*2b3f0*/  LOP3.LUT R4, R9, 0xffff, RZ, 0xc0, !PT ;  /* 0x0000ffff09047812 */ /* 0x000fc400078ec0ff */
[----:B------:R-:W-:Y:S02]  /*2b400*/  LOP3.LUT R13, R13, 0xffff, RZ, 0xc0, !PT ;  /* 0x0000ffff0d0d7812 */ /* 0x000fe400078ec0ff */
[----:B------:R-:W-:Y:S02]  /*2b410*/  LOP3.LUT R10, R10, 0xffff, RZ, 0xc0, !PT ;  /* 0x0000ffff0a0a7812 */ /* 0x000fe400078ec0ff */
[----:B------:R-:W-:Y:S02]  /*2b420*/  F2FP.SATFINITE.E4M3.F32.PACK_AB_MERGE_C R214, R215, R214, RZ ;  /* 0x000000d6d7d6723e */ /* 0x000fe400048070ff */
[----:B------:R-:W-:Y:S02]  /*2b430*/  LOP3.LUT R6, R6, 0xffff, RZ, 0xc0, !PT ;  /* 0x0000ffff06067812 */ /* 0x000fe400078ec0ff */
[----:B------:R-:W-:Y:S02]  /*2b440*/  LOP3.LUT R11, R11, 0xffff, RZ, 0xc0, !PT ;  /* 0x0000ffff0b0b7812 */ /* 0x000fe400078ec0ff */
        /* <DEDUP_REMOVED lines=8> */
[----:B------:R-:W-:Y:S02]  /*2b4d0*/  PRMT R146, R15, 0x3340, R10 ;  /* 0x000033400f927816 */ /* 0x000fe4000000000a */
[----:B------:R-:W-:Y:S02]  /*2b4e0*/  LOP3.LUT R212, R212, 0xffff, RZ, 0xc0, !PT ;  /* 0x0000ffffd4d47812 */ /* 0x000fe400078ec0ff */
[----:B------:R-:W-:Y:S02]  /*2b4f0*/  LOP3.LUT R13, R84, 0xffff, RZ, 0xc0, !PT ;  /* 0x0000ffff540d7812 */ /* 0x000fe400078ec0ff */
[----:B------:R-:W-:Y:S02]  /*2b500*/  PRMT R143, R6, 0x3340, R11 ;  /* 0x00003340068f7816 */ /* 0x000fe4000000000b */
[----:B------:R-:W-:-:S02]  /*2b510*/  LOP3.LUT R214, R214, 0xffff, RZ, 0xc0, !PT ;  /* 0x0000ffffd6d67812 */ /* 0x000fc400078ec0ff */
[----:B------:R-:W-:Y:S02]  /*2b520*/  LOP3.LUT R15, R86, 0xffff, RZ, 0xc0, !PT ;  /* 0x0000ffff560f7812 */ /* 0x000fe400078ec0ff */
[----:B------:R-:W-:Y:S02]  /*2b530*/  SHF.R.U32.HI R4, RZ, 0x8, R224 ;  /* 0x00000008ff047819 */ /* 0x000fe400000116e0 */
[----:B------:R-:W-:Y:S02]  /*2b540*/  SHF.R.U32.HI R10, RZ, 0x8, R9 ;  /* 0x00000008ff0a7819 */ /* 0x000fe40000011609 */
[----:B------:R-:W-:Y:S02]  /*2b550*/  SHF.R.U32.HI R6, RZ, 0x8, R225 ;  /* 0x00000008ff067819 */ /* 0x000fe400000116e1 */
[----:B------:R-:W-:Y:S02]  /*2b560*/  SHF.R.U32.HI R11, RZ, 0x8, R150 ;  /* 0x00000008ff0b7819 */ /* 0x000fe40000011696 */
[----:B------:R-:W-:-:S02]  /*2b570*/  PRMT R144, R17, 0x3340, R12 ;  /* 0x0000334011907816 */ /* 0x000fc4000000000c */
[--C-:B------:R-:W-:Y:S02]  /*2b580*/  PRMT R84, R212, 0x3340, R13.reuse ;  /* 0x00003340d4547816 */ /* 0x100fe4000000000d */
[----:B------:R-:W-:Y:S02]  /*2b590*/  SHF.R.U32.HI R12, RZ, 0x8, R13 ;  /* 0x00000008ff0c7819 */ /* 0x000fe4000001160d */
[----:B------:R-:W-:Y:S02]  /*2b5a0*/  PRMT R137, R224, 0x3340, R9 ;  /* 0x00003340e0897816 */ /* 0x000fe40000000009 */
[--C-:B------:R-:W-:Y:S02]  /*2b5b0*/  PRMT R86, R214, 0x3340, R15.reuse ;  /* 0x00003340d6567816 */ /* 0x100fe4000000000f */
[----:B------:R-:W-:Y:S02]  /*2b5c0*/  SHF.R.U32.HI R13, RZ, 0x8, R15 ;  /* 0x00000008ff0d7819 */ /* 0x000fe4000001160f */
[----:B------:R-:W-:-:S02]  /*2b5d0*/  SHF.R.U32.HI R8, RZ, 0x8, R212 ;  /* 0x00000008ff087819 */ /* 0x000fc400000116d4 */
[----:B------:R-:W-:Y:S02]  /*2b5e0*/  SHF.R.U32.HI R9, RZ, 0x8, R214 ;  /* 0x00000008ff097819 */ /* 0x000fe400000116d6 */
[----:B------:R-:W-:Y:S02]  /*2b5f0*/  LOP3.LUT R15, R4, 0xffff, RZ, 0xc0, !PT ;  /* 0x0000ffff040f7812 */ /* 0x000fe400078ec0ff */
[----:B------:R-:W-:Y:S02]  /*2b600*/  LOP3.LUT R10, R10, 0xffff, RZ, 0xc0, !PT ;  /* 0x0000ffff0a0a7812 */ /* 0x000fe400078ec0ff */
[----:B------:R-:W-:Y:S02]  /*2b610*/  LOP3.LUT R6, R6, 0xffff, RZ, 0xc0, !PT ;  /* 0x0000ffff06067812 */ /* 0x000fe400078ec0ff */
[----:B------:R-:W-:Y:S02]  /*2b620*/  LOP3.LUT R11, R11, 0xffff, RZ, 0xc0, !PT ;  /* 0x0000ffff0b0b7812 */ /* 0x000fe400078ec0ff */
[----:B------:R-:W-:-:S02]  /*2b630*/  PRMT R141, R225, 0x3340, R150 ;  /* 0x00003340e18d7816 */ /* 0x000fc40000000096 */
[----:B------:R-:W-:Y:S02]  /*2b640*/  LOP3.LUT R145, R8, 0xffff, RZ, 0xc0, !PT ;  /* 0x0000ffff08917812 */ /* 0x000fe400078ec0ff */
[----:B------:R-:W-:Y:S02]  /*2b650*/  LOP3.LUT R4, R9, 0xffff, RZ, 0xc0, !PT ;  /* 0x0000ffff09047812 */ /* 0x000fe400078ec0ff */
[----:B------:R-:W-:Y:S02]  /*2b660*/  PRMT R150, R15, 0x3340, R10 ;  /* 0x000033400f967816 */ /* 0x000fe4000000000a */
[----:B------:R-:W-:Y:S02]  /*2b670*/  PRMT R148, R6, 0x3340, R11 ;  /* 0x0000334006947816 */ /* 0x000fe4000000000b */
[----:B------:R-:W-:Y:S02]  /*2b680*/  PRMT R8, R30, 0x5410, R7 ;  /* 0x000054101e087816 */ /* 0x000fe40000000007 */
[----:B------:R-:W-:-:S02]  /*2b690*/  PRMT R9, R35, 0x5410, R42 ;  /* 0x0000541023097816 */ /* 0x000fc4000000002a */
[----:B------:R-:W-:Y:S02]  /*2b6a0*/  PRMT R10, R29, 0x5410, R36 ;  /* 0x000054101d0a7816 */ /* 0x000fe40000000024 */
[----:B------:R-:W-:Y:S01]  /*2b6b0*/  PRMT R11, R5, 0x5410, R34 ;  /* 0x00005410050b7816 */ /* 0x000fe20000000022 */
[----:B------:R-:W-:Y:S01]  /*2b6c0*/  BAR.SYNC.DEFER_BLOCKING 0x0 ;  /* 0x0000000000007b1d */ /* 0x000fe20000010000 */
[----:B------:R-:W-:Y:S02]  /*2b6d0*/  LOP3.LUT R25, R25, 0x7f, RZ, 0xc0, !PT ;  /* 0x0000007f19197812 */ /* 0x000fe400078ec0ff */
[----:B------:R-:W-:-:S03]  /*2b6e0*/  LOP3.LUT R13, R13, 0xffff, RZ, 0xc0, !PT ;  /* 0x0000ffff0d0d7812 */ /* 0x000fc600078ec0ff */
[----:B------:R-:W-:Y:S01]  /*2b6f0*/  STSM.16.M88.4 [R24], R8 ;  /* 0x0000000818007844 */ /* 0x000fe20000000200 */
[----:B------:R-:W-:Y:S01]  /*2b700*/  LEA R25, R25, UR58, 0x4 ;  /* 0x0000003a19197c11 */ /* 0x000fe2000f8e20ff */
[----:B------:R-:W-:Y:S01]  /*2b710*/  BAR.SYNC.DEFER_BLOCKING 0x0 ;  /* 0x0000000000007b1d */ /* 0x000fe20000010000 */
[----:B------:R-:W-:Y:S02]  /*2b720*/  PRMT R147, R4, 0x3340, R13 ;  /* 0x0000334004937816 */ /* 0x000fe4000000000d */
[----:B------:R-:W-:-:S03]  /*2b730*/  LOP3.LUT R12, R12, 0xffff, RZ, 0xc0, !PT ;  /* 0x0000ffff0c0c7812 */ /* 0x000fc600078ec0ff */
[----:B------:R-:W0:Y:S01]  /*2b740*/  LDS.128 R4, [R25] ;  /* 0x0000000019047984 */ /* 0x000e220000000c00 */
[----:B------:R-:W-:Y:S02]  /*2b750*/  PRMT R145, R145, 0x3340, R12 ;  /* 0x0000334091917816 */ /* 0x000fe4000000000c */
[----:B------:R-:W-:Y:S02]  /*2b760*/  PRMT R12, R45, 0x5410, R52 ;  /* 0x000054102d0c7816 */ /* 0x000fe40000000034 */
[----:B------:R-:W-:Y:S02]  /*2b770*/  PRMT R13, R41, 0x5410, R50 ;  /* 0x00005410290d7816 */ /* 0x000fe40000000032 */
[----:B------:R-:W-:Y:S02]  /*2b780*/  PRMT R14, R37, 0x5410, R44 ;  /* 0x00005410250e7816 */ /* 0x000fe4000000002c */
[----:B------:R-:W-:Y:S01]  /*2b790*/  PRMT R15, R33, 0x5410, R38 ;  /* 0x00005410210f7816 */ /* 0x000fe20000000026 */
[----:B------:R-:W-:Y:S06]  /*2b7a0*/  BAR.SYNC.DEFER_BLOCKING 0x0 ;  /* 0x0000000000007b1d */ /* 0x000fec0000010000 */
[----:B------:R-:W-:Y:S02]  /*2b7b0*/  STSM.16.M88.4 [R24], R12 ;  /* 0x0000000c18007844 */ /* 0x000fe40000000200 */
[----:B------:R-:W-:Y:S01]  /*2b7c0*/  BAR.SYNC.DEFER_BLOCKING 0x0 ;  /* 0x0000000000007b1d */ /* 0x000fe20000010000 */
[----:B------:R-:W-:-:S02]  /*2b7d0*/  PRMT R16, R49, 0x5410, R54 ;  /* 0x0000541031107816 */ /* 0x000fc40000000036 */
[----:B------:R-:W-:-:S03]  /*2b7e0*/  PRMT R17, R46, 0x5410, R51 ;  /* 0x000054102e117816 */ /* 0x000fc60000000033 */
[----:B------:R-:W1:Y:S01]  /*2b7f0*/  LDS.128 R8, [R25] ;  /* 0x0000000019087984 */ /* 0x000e620000000c00 */
[----:B------:R-:W-:Y:S02]  /*2b800*/  PRMT R18, R43, 0x5410, R48 ;  /* 0x000054102b127816 */ /* 0x000fe40000000030 */
[----:B------:R-:W-:Y:S01]  /*2b810*/  PRMT R19, R28, 0x5410, R3 ;  /* 0x000054101c137816 */ /* 0x000fe20000000003 */
[----:B------:R-:W-:Y:S06]  /*2b820*/  BAR.SYNC.DEFER_BLOCKING 0x0 ;  /* 0x0000000000007b1d */ /* 0x000fec0000010000 */
[----:B------:R-:W-:Y:S02]  /*2b830*/  STSM.16.M88.4 [R24], R16 ;  /* 0x0000001018007844 */ /* 0x000fe40000000200 */
[----:B------:R-:W-:Y:S01]  /*2b840*/  BAR.SYNC.DEFER_BLOCKING 0x0 ;  /* 0x0000000000007b1d */ /* 0x000fe20000010000 */
[----:B------:R-:W-:-:S02]  /*2b850*/  PRMT R20, R63, 0x5410, R74 ;  /* 0x000054103f147816 */ /* 0x000fc4000000004a */
[----:B------:R-:W-:-:S03]  /*2b860*/  PRMT R21, R62, 0x5410, R67 ;  /* 0x000054103e157816 */ /* 0x000fc60000000043 */
[----:B------:R-:W2:Y:S01]  /*2b870*/  LDS.128 R12, [R25] ;  /* 0x00000000190c7984 */ /* 0x000ea20000000c00 */
[----:B------:R-:W-:Y:S02]  /*2b880*/  PRMT R22, R59, 0x5410, R64 ;  /* 0x000054103b167816 */ /* 0x000fe40000000040 */
[----:B------:R-:W-:Y:S01]  /*2b890*/  PRMT R23, R55, 0x5410, R60 ;  /* 0x0000541037177816 */ /* 0x000fe2000000003c */
[----:B------:R-:W-:Y:S06]  /*2b8a0*/  BAR.SYNC.DEFER_BLOCKING 0x0 ;  /* 0x0000000000007b1d */ /* 0x000fec0000010000 */
[----:B------:R-:W-:Y:S02]  /*2b8b0*/  STSM.16.M88.4 [R24], R20 ;  /* 0x0000001418007844 */ /* 0x000fe40000000200 */
[----:B------:R-:W-:Y:S01]  /*2b8c0*/  BAR.SYNC.DEFER_BLOCKING 0x0 ;  /* 0x0000000000007b1d */ /* 0x000fe20000010000 */
[----:B------:R-:W-:-:S02]  /*2b8d0*/  PRMT R28, R57, 0x5410, R66 ;  /* 0x00005410391c7816 */ /* 0x000fc40000000042 */
[----:B------:R-:W-:-:S03]  /*2b8e0*/  PRMT R29, R56, 0x5410, R61 ;  /* 0x00005410381d7816 */ /* 0x000fc6000000003d */
[----:B------:R-:W3:Y:S01]  /*2b8f0*/  LDS.128 R16, [R25] ;  /* 0x0000000019107984 */ /* 0x000ee20000000c00 */
[----:B------:R-:W-:Y:S01]  /*2b900*/  PRMT R30, R53, 0x5410, R58 ;  /* 0x00005410351e7816 */ /* 0x000fe2000000003a */
[----:B------:R-:W-:Y:S01]  /*2b910*/  BAR.SYNC.DEFER_BLOCKING 0x0 ;  /* 0x0000000000007b1d */ /* 0x000fe20000010000 */
[----:B------:R-:W-:-:S05]  /*2b920*/  PRMT R31, R32, 0x5410, R31 ;  /* 0x00005410201f7816 */ /* 0x000fca000000001f */
[----:B------:R-:W-:Y:S02]  /*2b930*/  STSM.16.M88.4 [R24], R28 ;  /* 0x0000001c18007844 */ /* 0x000fe40000000200 */
[----:B------:R-:W-:Y:S01]  /*2b940*/  BAR.SYNC.DEFER_BLOCKING 0x0 ;  /* 0x0000000000007b1d */ /* 0x000fe20000010000 */
[----:B------:R-:W-:Y:S02]  /*2b950*/  PRMT R32, R81, 0x5410, R98 ;  /* 0x0000541051207816 */ /* 0x000fe40000000062 */
[----:B------:R-:W-:-:S03]  /*2b960*/  PRMT R33, R79, 0x5410, R94 ;  /* 0x000054104f217816 */ /* 0x000fc6000000005e */
[----:B------:R-:W4:Y:S01]  /*2b970*/  LDS.128 R20, [R25] ;  /* 0x0000000019147984 */ /* 0x000f220000000c00 */
[----:B------:R-:W-:Y:S02]  /*2b980*/  PRMT R34, R73, 0x5410, R90 ;  /* 0x0000541049227816 */ /* 0x000fe4000000005a */
[----:B------:R-:W-:Y:S01]  /*2b990*/  PRMT R35, R68, 0x5410, R77 ;  /* 0x0000541044237816 */ /* 0x000fe2000000004d */
[----:B------:R-:W-:Y:S06]  /*2b9a0*/  BAR.SYNC.DEFER_BLOCKING 0x0 ;  /* 0x0000000000007b1d */ /* 0x000fec0000010000 */
[----:B------:R-:W-:Y:S02]  /*2b9b0*/  STSM.16.M88.4 [R24], R32 ;  /* 0x0000002018007844 */ /* 0x000fe40000000200 */
[----:B------:R-:W-:Y:S01]  /*2b9c0*/  BAR.SYNC.DEFER_BLOCKING 0x0 ;  /* 0x0000000000007b1d */ /* 0x000fe20000010000 */
[----:B------:R-:W-:-:S02]  /*2b9d0*/  PRMT R36, R71, 0x5410, R92 ;  /* 0x0000541047247816 */ /* 0x000fc4000000005c */
        /* <DEDUP_REMOVED lines=36> */
[----:B------:R-:W-:Y:S01]  /*2bc20*/  BAR.SYNC.DEFER_BLOCKING 0x0 ;  /* 0x0000000000007b1d */ /* 0x000fe20000010000 */
[----:B------:R-:W-:Y:S02]  /*2bc30*/  PRMT R52, R117, 0x5410, R132 ;  /* 0x0000541075347816 */ /* 0x000fe40000000084 */
[----:B------:R-:W-:Y:S02]  /*2bc40*/  PRMT R53, R115, 0x5410, R128 ;  /* 0x0000541073357816 */ /* 0x000fe40000000080 */
[----:B------:R-:W-:-:S03]  /*2bc50*/  PRMT R54, R91, 0x5410, R130 ;  /* 0x000054105b367816 */ /* 0x000fc60000000082 */
[----:B------:R-:W0:Y:S01]  /*2bc60*/  LDC R27, c[0x0][0x244] ;  /* 0x00009100ff1b7b82 */ /* 0x000e220000000800 */
[----:B------:R-:W-:Y:S07]  /*2bc70*/  STSM.16.M88.4 [R24], R104 ;  /* 0x0000006818007844 */ /* 0x000fee0000000200 */
[----:B------:R-:W-:Y:S01]  /*2bc80*/  BAR.SYNC.DEFER_BLOCKING 0x0 ;  /* 0x0000000000007b1d */ /* 0x000fe20000010000 */
[----:B------:R-:W-:-:S05]  /*2bc90*/  PRMT R55, R89, 0x5410, R126 ;  /* 0x0000541059377816 */ /* 0x000fca000000007e */
[----:B------:R-:W4:Y:S02]  /*2bca0*/  LDS.128 R48, [R25] ;  /* 0x0000000019307984 */ /* 0x000f240000000c00 */
        /* <DEDUP_REMOVED lines=33> */
[----:B------:R-:W-:-:S05]  /*2bec0*/  IMAD R0, R151, UR4, RZ ;  /* 0x0000000497007c24 */ /* 0x000fca000f8e02ff */
[----:B------:R-:W-:Y:S02]  /*2bed0*/  ULDC.64 UR4, c[0x0][0x220] ;  /* 0x0000880000047ab9 */ /* 0x000fe40000000a00 */
[C---:B------:R-:W-:Y:S01]  /*2bee0*/  IADD3 R3, P1, R0.reuse, UR4, RZ ;  /* 0x0000000400037c10 */ /* 0x040fe2000ff3e0ff */
[----:B0-----:R-:W-:Y:S01]  /*2bef0*/  IMAD R27, R27, 0x80, R0 ;  /* 0x000000801b1b7824 */ /* 0x001fe200078e0200 */
[----:B------:R-:W-:Y:S02]  /*2bf00*/  ULDC UR4, c[0x0][0x248] ;  /* 0x0000920000047ab9 */ /* 0x000fe40000000800 */
[----:B------:R-:W-:Y:S01]  /*2bf10*/  LEA.HI.X.SX32 R0, R0, UR5, 0x1, P1 ;  /* 0x0000000500007c11 */ /* 0x000fe200088f0eff */
[C---:B------:R-:W-:Y:S01]  /*2bf20*/  IMAD R70, R2.reuse, UR4, RZ ;  /* 0x0000000402467c24 */ /* 0x040fe2000f8e02ff */
[----:B------:R-:W-:Y:S01]  /*2bf30*/  ISETP.GE.AND P1, PT, R151, UR6, PT ;  /* 0x0000000697007c0c */ /* 0x000fe2000bf26270 */
[----:B------:R-:W-:Y:S01]  /*2bf40*/  ULDC.64 UR4, c[0x0][0x220] ;  /* 0x0000880000047ab9 */ /* 0x000fe20000000a00 */
[----:B------:R0:W-:Y:S02]  /*2bf50*/  STSM.16.M88.4 [R24], R140 ;  /* 0x0000008c18007844 */ /* 0x0001e40000000200 */
[----:B------:R-:W-:-:S02]  /*2bf60*/  ISETP.LT.AND P1, PT, R2, UR27, !P1 ;  /* 0x0000001b02007c0c */ /* 0x000fc4000cf21270 */
[----:B------:R-:W-:Y:S01]  /*2bf70*/  SHF.R.S32.HI R71, RZ, 0x1f, R70 ;  /* 0x0000001fff477819 */ /* 0x000fe20000011446 */
[----:B------:R-:W-:Y:S01]  /*2bf80*/  BAR.SYNC.DEFER_BLOCKING 0x0 ;  /* 0x0000000000007b1d */ /* 0x000fe20000010000 */
[----:B------:R-:W-:Y:S02]  /*2bf90*/  IADD3 R68, P4, R70, R3, RZ ;  /* 0x0000000346447210 */ /* 0x000fe40007f9e0ff */
[----:B------:R-:W-:-:S03]  /*2bfa0*/  PRMT R73, R4, 0x7770, RZ ;  /* 0x0000777004497816 */ /* 0x000fc600000000ff */
[----:B------:R-:W-:Y:S01]  /*2bfb0*/  IMAD.X R69, R71, 0x1, R0, P4 ;  /* 0x0000000147457824 */ /* 0x000fe200020e0600 */
[----:B------:R-:W-:Y:S01]  /*2bfc0*/  ISETP.GE.AND P4, PT, R2, UR7, PT ;  /* 0x0000000702007c0c */ /* 0x000fe2000bf86270 */
[----:B------:R-:W-:Y:S01]  /*2bfd0*/  ULDC.64 UR6, c[0x0][0x228] ;  /* 0x00008a0000067ab9 */ /* 0x000fe20000000a00 */
[----:B------:R-:W-:Y:S02]  /*2bfe0*/  IADD3 R26, P5, R27, UR4, RZ ;  /* 0x000000041b1a7c10 */ /* 0x000fe4000ffbe0ff */
[----:B------:R-:W-:Y:S01]  /*2bff0*/  ISETP.LT.AND P4, PT, R149, UR6, !P4 ;  /* 0x0000000695007c0c */ /* 0x000fe2000e781270 */
[----:B------:R-:W-:Y:S01]  /*2c000*/  VIADD R72, R70, UR8 ;  /* 0x0000000846487c36 */ /* 0x000fe20008000000 */
[----:B------:R-:W-:Y:S01]  /*2c010*/  LEA.HI.X.SX32 R27, R27, UR5, 0x1, P5 ;  /* 0x000000051b1b7c11 */ /* 0x000fe2000a8f0eff */
[----:B------:R-:W-:Y:S01]  /*2c020*/  ULDC.64 UR4, c[0x0][0x228] ;  /* 0x00008a0000047ab9 */ /* 0x000fe20000000a00 */
[----:B0-----:R-:W-:Y:S01]  /*2c030*/  VIADD R24, R2, 0x3 ;  /* 0x0000000302187836 */ /* 0x001fe20000000000 */
[----:B------:R-:W-:Y:S01]  /*2c040*/  ISETP.LT.AND P5, PT, R151, UR4, !P2 ;  /* 0x0000000497007c0c */ /* 0x000fe2000d7a1270 */
[----:B------:R-:W-:Y:S01]  /*2c050*/  ULDC UR4, c[0x0][0x22c] ;  /* 0x00008b0000047ab9 */ /* 0x000fe20000000800 */
[C---:B------:R-:W-:Y:S01]  /*2c060*/  PRMT R77, R4.reuse, 0x7771, RZ ;  /* 0x00007771044d7816 */ /* 0x040fe200000000ff */
[----:B------:R-:W-:Y:S01]  /*2c070*/  ULDC.64 UR8, c[0x0][0x228] ;  /* 0x00008a0000087ab9 */ /* 0x000fe20000000a00 */
[----:B------:R-:W-:Y:S01]  /*2c080*/  PRMT R75, R4, 0x7772, RZ ;  /* 0x00007772044b7816 */ /* 0x000fe200000000ff */
[----:B------:R-:W-:Y:S01]  /*2c090*/  ULDC UR6, c[0x0][0x22c] ;  /* 0x00008b0000067ab9 */ /* 0x000fe20000000800 */
[----:B------:R0:W-:Y:S01]  /*2c0a0*/  @P1 STG.E.U8 desc[UR56][R68.64], R73 ;  /* 0x0000004944001986 */ /* 0x0001e2000c101138 */
[----:B------:R-:W-:-:S05]  /*2c0b0*/  IADD3 R70, P1, R70, R26, RZ ;  /* 0x0000001a46467210 */ /* 0x000fca0007f3e0ff */
[----:B------:R-:W-:Y:S01]  /*2c0c0*/  IMAD.X R71, R71, 0x1, R27, P1 ;  /* 0x0000000147477824 */ /* 0x000fe200008e061b */
[----:B------:R-:W-:Y:S01]  /*2c0d0*/  ISETP.GE.AND P1, PT, R24, UR4, PT ;  /* 0x0000000418007c0c */ /* 0x000fe2000bf26270 */
[----:B------:R-:W-:Y:S01]  /*2c0e0*/  ULDC UR4, c[0x0][0x248] ;  /* 0x0000920000047ab9 */ /* 0x000fe20000000800 */
[----:B0-----:R-:W-:Y:S02]  /*2c0f0*/  SHF.R.S32.HI R73, RZ, 0x1f, R72 ;  /* 0x0000001fff497819 */ /* 0x001fe40000011448 */
[C---:B------:R-:W-:Y:S01]  /*2c100*/  IADD3 R68, P6, R72.reuse, R3, RZ ;  /* 0x0000000348447210 */ /* 0x040fe20007fde0ff */
[----:B------:R0:W-:Y:S01]  /*2c110*/  @P4 STG.E.U8 desc[UR56][R70.64], R77 ;  /* 0x0000004d46004986 */ /* 0x0001e2000c101138 */
[----:B------:R-:W-:Y:S01]  /*2c120*/  ISETP.LT.AND P4, PT, R149, UR10, !P2 ;  /* 0x0000000a95007c0c */ /* 0x000fe2000d781270 */
[C---:B------:R-:W-:Y:S02]  /*2c130*/  VIADD R24, R72.reuse, UR4 ;  /* 0x0000000448187c36 */ /* 0x040fe40008000000 */
[----:B------:R-:W-:Y:S01]  /*2c140*/  IMAD.X R69, R73, 0x1, R0, P6 ;  /* 0x0000000149457824 */ /* 0x000fe200030e0600 */
[----:B------:R-:W-:Y:S01]  /*2c150*/  IADD3 R72, P2, R72, R26, RZ ;  /* 0x0000001a48487210 */ /* 0x000fe20007f5e0ff */
[----:B------:R-:W-:Y:S01]  /*2c160*/  ULDC UR4, c[0x0][0x22c] ;  /* 0x00008b0000047ab9 */ /* 0x000fe20000000800 */
[----:B------:R-:W-:-:S02]  /*2c170*/  ULDC UR10, c[0x0][0x228] ;  /* 0x00008a00000a7ab9 */ /* 0x000fc40000000800 */
[----:B------:R1:W-:Y:S01]  /*2c180*/  @P5 STG.E.U8 desc[UR56][R68.64], R75 ;  /* 0x0000004b44005986 */ /* 0x0003e2000c101138 */
[----:B------:R-:W-:Y:S01]  /*2c190*/  ISETP.LT.AND P5, PT, R151, UR8, !P3 ;  /* 0x0000000897007c0c */ /* 0x000fe2000dfa1270 */
[----:B------:R-:W-:Y:S01]  /*2c1a0*/  IMAD.X R73, R73, 0x1, R27, P2 ;  /* 0x0000000149497824 */ /* 0x000fe200010e061b */
[----:B------:R-:W-:Y:S01]  /*2c1b0*/  SHF.R.S32.HI R74, RZ, 0x1f, R24 ;  /* 0x0000001fff4a7819 */ /* 0x000fe20000011418 */
[----:B------:R-:W-:Y:S01]  /*2c1c0*/  ULDC UR8, c[0x0][0x228] ;  /* 0x00008a0000087ab9 */ /* 0x000fe20000000800 */
[----:B0-----:R-:W-:Y:S02]  /*2c1d0*/  IADD3 R70, P6, R24, R3, RZ ;  /* 0x0000000318467210 */ /* 0x001fe40007fde0ff */
[----:B------:R-:W-:Y:S01]  /*2c1e0*/  PRMT R77, R4, 0x7773, RZ ;  /* 0x00007773044d7816 */ /* 0x000fe200000000ff */
[----:B-1----:R-:W-:Y:S01]  /*2c1f0*/  VIADD R68, R2, 0x4 ;  /* 0x0000000402447836 */ /* 0x002fe20000000000 */
[----:B------:R-:W-:Y:S01]  /*2c200*/  PRMT R75, R5, 0x7770, RZ ;  /* 0x00007770054b7816 */ /* 0x000fe200000000ff */
[----:B------:R-:W-:-:S02]  /*2c210*/  IMAD.X R71, R74, 0x1, R0, P6 ;  /* 0x000000014a477824 */ /* 0x000fc400030e0600 */
[----:B------:R0:W-:Y:S01]  /*2c220*/  @P4 STG.E.U8 desc[UR56][R72.64], R77 ;  /* 0x0000004d48004986 */ /* 0x0001e2000c101138 */
[----:B------:R-:W-:Y:S02]  /*2c230*/  ISETP.LT.AND P4, PT, R149, UR14, !P3 ;  /* 0x0000000e95007c0c */ /* 0x000fe4000df81270 */
[----:B------:R-:W-:Y:S01]  /*2c240*/  ISETP.GE.AND P2, PT, R68, UR4, PT ;  /* 0x0000000444007c0c */ /* 0x000fe2000bf46270 */
[----:B------:R-:W-:Y:S01]  /*2c250*/  ULDC UR4, c[0x0][0x248] ;  /* 0x0000920000047ab9 */ /* 0x000fe20000000800 */
[C---:B------:R-:W-:Y:S01]  /*2c260*/  IADD3 R68, P3, R24.reuse, R26, RZ ;  /* 0x0000001a18447210 */ /* 0x040fe20007f7e0ff */
[----:B------:R-:W-:Y:S01]  /*2c270*/  VIADD R4, R24, UR4 ;  /* 0x0000000418047c36 */ /* 0x000fe20008000000 */
[----:B------:R1:W-:Y:S01]  /*2c280*/  @P5 STG.E.U8 desc[UR56][R70.64], R75 ;  /* 0x0000004b46005986 */ /* 0x0003e2000c101138 */
[----:B------:R-:W-:Y:S01]  /*2c290*/  ISETP.LT.AND P5, PT, R151, UR12, !P1 ;  /* 0x0000000c97007c0c */ /* 0x000fe2000cfa1270 */
[----:B------:R-:W-:Y:S01]  /*2c2a0*/  VIADD R24, R2, 0x5 ;  /* 0x0000000502187836 */ /* 0x000fe20000000000 */
[----:B------:R-:W-:Y:S01]  /*2c2b0*/  ULDC UR4, c[0x0][0x22c] ;  /* 0x00008b0000047ab9 */ /* 0x000fe20000000800 */
[----:B------:R-:W-:Y:S01]  /*2c2c0*/  SHF.R.S32.HI R76, RZ, 0x1f, R4 ;  /* 0x0000001fff4c7819 */ /* 0x000fe20000011404 */
[----:B------:R-:W-:Y:S01]  /*2c2d0*/  IMAD.X R69, R74, 0x1, R27, P3 ;  /* 0x000000014a457824 */ /* 0x000fe200018e061b */
[----:B0-----:R-:W-:-:S02]  /*2c2e0*/  IADD3 R72, P6, R4, R3, RZ ;  /* 0x0000000304487210 */ /* 0x001fc40007fde0ff */
[C---:B------:R-:W-:Y:S02]  /*2c2f0*/  PRMT R77, R5.reuse, 0x7771, RZ ;  /* 0x00007771054d7816 */ /* 0x040fe400000000ff */
[----:B------:R-:W-:Y:S01]  /*2c300*/  ISETP.GE.AND P3, PT, R24, UR4, PT ;  /* 0x0000000418007c0c */ /* 0x000fe2000bf66270 */
[----:B------:R-:W-:Y:S01]  /*2c310*/  IMAD.X R73, R76, 0x1, R0, P6 ;  /* 0x000000014c497824 */ /* 0x000fe200030e0600 */
[----:B-1----:R-:W-:Y:S01]  /*2c320*/  PRMT R75, R5, 0x7772, RZ ;  /* 0x00007772054b7816 */ /* 0x002fe200000000ff */
[----:B------:R0:W-:Y:S01]  /*2c330*/  @P4 STG.E.U8 desc[UR56][R68.64], R77 ;  /* 0x0000004d44004986 */ /* 0x0001e2000c101138 */
[----:B------:R-:W-:Y:S01]  /*2c340*/  ISETP.LT.AND P4, PT, R149, UR18, !P1 ;  /* 0x0000001295007c0c */ /* 0x000fe2000cf81270 */
[----:B------:R-:W-:Y:S01]  /*2c350*/  ULDC UR4, c[0x0][0x248] ;  /* 0x0000920000047ab9 */ /* 0x000fe20000000800 */
[C---:B------:R-:W-:Y:S01]  /*2c360*/  IADD3 R70, P1, R4.reuse, R26, RZ ;  /* 0x0000001a04467210 */ /* 0x040fe20007f3e0ff */
[----:B------:R-:W-:Y:S01]  /*2c370*/  VIADD R24, R4, UR4 ;  /* 0x0000000404187c36 */ /* 0x000fe20008000000 */
[----:B------:R1:W-:Y:S01]  /*2c380*/  @P5 STG.E.U8 desc[UR56][R72.64], R75 ;  /* 0x0000004b48005986 */ /* 0x0003e2000c101138 */
[----:B------:R-:W-:Y:S01]  /*2c390*/  ISETP.LT.AND P5, PT, R151, UR16, !P2 ;  /* 0x0000001097007c0c */ /* 0x000fe2000d7a1270 */
[----:B------:R-:W-:Y:S01]  /*2c3a0*/  ULDC UR4, c[0x0][0x22c] ;  /* 0x00008b0000047ab9 */ /* 0x000fe20000000800 */
[----:B------:R-:W-:Y:S01]  /*2c3b0*/  IMAD.X R71, R76, 0x1, R27, P1 ;  /* 0x000000014c477824 */ /* 0x000fe200008e061b */
[----:B------:R-:W-:-:S02]  /*2c3c0*/  SHF.R.S32.HI R74, RZ, 0x1f, R24 ;  /* 0x0000001fff4a7819 */ /* 0x000fc40000011418 */
[----:B------:R-:W-:Y:S01]  /*2c3d0*/  IADD3 R4, P6, R24, R3, RZ ;  /* 0x0000000318047210 */ /* 0x000fe20007fde0ff */
[----:B0-----:R-:W-:Y:S01]  /*2c3e0*/  VIADD R68, R2, 0x6 ;  /* 0x0000000602447836 */ /* 0x001fe20000000000 */
[----:B-1----:R-:W-:-:S03]  /*2c3f0*/  PRMT R75, R5, 0x7773, RZ ;  /* 0x00007773054b7816 */ /* 0x002fc600000000ff */
[----:B------:R-:W-:Y:S01]  /*2c400*/  IMAD.X R5, R74, 0x1, R0, P6 ;  /* 0x000000014a057824 */ /* 0x000fe200030e0600 */
[----:B------:R-:W-:Y:S02]  /*2c410*/  PRMT R73, R6, 0x7770, RZ ;  /* 0x0000777006497816 */ /* 0x000fe400000000ff */
[----:B------:R-:W-:Y:S01]  /*2c420*/  ISETP.GE.AND P1, PT, R68, UR4, PT ;  /* 0x0000000444007c0c */ /* 0x000fe2000bf26270 */
[----:B------:R-:W-:Y:S01]  /*2c430*/  @P4 STG.E.U8 desc[UR56][R70.64], R75 ;  /* 0x0000004b46004986 */ /* 0x000fe2000c101138 */
        /* <DEDUP_REMOVED lines=9> */
[----:B------:R-:W-:Y:S02]  /*2c4d0*/  PRMT R77, R6, 0x7771, RZ ;  /* 0x00007771064d7816 */ /* 0x000fe400000000ff */
[----:B0-----:R-:W-:-:S03]  /*2c4e0*/  IADD3 R4, P6, R72, R3, RZ ;  /* 0x0000000348047210 */ /* 0x001fc60007fde0ff */
[----:B------:R-:W-:Y:S01]  /*2c4f0*/  @P4 STG.E.U8 desc[UR56][R68.64], R77 ;  /* 0x0000004d44004986 */ /* 0x000fe2000c101138 */
[----:B------:R-:W-:Y:S02]  /*2c500*/  PRMT R75, R6, 0x7772, RZ ;  /* 0x00007772064b7816 */ /* 0x000fe400000000ff */
[----:B------:R-:W-:Y:S01]  /*2c510*/  ISETP.LT.AND P4, PT, R149, UR24, !P3 ;  /* 0x0000001895007c0c */ /* 0x000fe2000df81270 */
[----:B------:R-:W-:Y:S01]  /*2c520*/  IMAD.X R5, R24, 0x1, R0, P6 ;  /* 0x0000000118057824 */ /* 0x000fe200030e0600 */
[CC--:B------:R-:W-:Y:S01]  /*2c530*/  IADD3 R70, P3, R72.reuse, R26.reuse, RZ ;  /* 0x0000001a48467210 */ /* 0x0c0fe20007f7e0ff */
[----:B------:R-:W-:Y:S02]  /*2c540*/  VIADD R72, R72, UR4 ;  /* 0x0000000448487c36 */ /* 0x000fe40008000000 */
[----:B------:R-:W-:Y:S01]  /*2c550*/  VIADD R76, R2, 0x7 ;  /* 0x00000007024c7836 */ /* 0x000fe20000000000 */
[----:B------:R0:W-:Y:S01]  /*2c560*/  @P5 STG.E.U8 desc[UR56][R4.64], R75 ;  /* 0x0000004b04005986 */ /* 0x0001e2000c101138 */
[----:B------:R-:W-:Y:S01]  /*2c570*/  ISETP.LT.AND P5, PT, R151, UR26, !P1 ;  /* 0x0000001a97007c0c */ /* 0x000fe2000cfa1270 */
[--C-:B------:R-:W-:Y:S01]  /*2c580*/  IMAD.X R71, R24, 0x1, R27.reuse, P3 ;  /* 0x0000000118477824 */ /* 0x100fe200018e061b */
[----:B------:R-:W-:Y:S01]  /*2c590*/  PRMT R73, R6, 0x7773, RZ ;  /* 0x0000777306497816 */ /* 0x000fe200000000ff */
[C---:B------:R-:W-:Y:S01]  /*2c5a0*/  VIADD R74, R2.reuse, 0x8 ;  /* 0x00000008024a7836 */ /* 0x040fe20000000000 */
[----:B------:R-:W-:Y:S01]  /*2c5b0*/  SHF.R.S32.HI R24, RZ, 0x1f, R72 ;  /* 0x0000001fff187819 */ /* 0x000fe20000011448 */
[----:B------:R-:W-:Y:S01]  /*2c5c0*/  VIADD R6, R2, 0x9 ;  /* 0x0000000902067836 */ /* 0x000fe20000000000 */
[----:B------:R-:W-:Y:S01]  /*2c5d0*/  ISETP.GE.AND P2, PT, R76, UR6, PT ;  /* 0x000000064c007c0c */ /* 0x000fe2000bf46270 */
[----:B------:R-:W-:Y:S01]  /*2c5e0*/  ULDC UR6, c[0x0][0x22c] ;  /* 0x00008b0000067ab9 */ /* 0x000fe20000000800 */
[----:B------:R-:W-:Y:S01]  /*2c5f0*/  ULDC UR4, c[0x0][0x22c] ;  /* 0x00008b0000047ab9 */ /* 0x000fe20000000800 */
[----:B0-----:R-:W-:Y:S01]  /*2c600*/  IADD3 R4, P6, R72, R3, RZ ;  /* 0x0000000348047210 */ /* 0x001fe20007fde0ff */
[----:B------:R0:W-:Y:S01]  /*2c610*/  @P4 STG.E.U8 desc[UR56][R70.64], R73 ;  /* 0x0000004946004986 */ /* 0x0001e2000c101138 */
[----:B------:R-:W-:Y:S01]  /*2c620*/  ISETP.GE.AND P3, PT, R74, UR6, PT ;  /* 0x000000064a007c0c */ /* 0x000fe2000bf66270 */
[----:B------:R-:W-:Y:S01]  /*2c630*/  ULDC UR6, c[0x0][0x228] ;  /* 0x00008a0000067ab9 */ /* 0x000fe20000000800 */
[----:B------:R-:W-:Y:S01]  /*2c640*/  PRMT R77, R7, 0x7770, RZ ;  /* 0x00007770074d7816 */ /* 0x000fe200000000ff */
[----:B------:R-:W-:Y:S01]  /*2c650*/  IMAD.X R5, R24, 0x1, R0, P6 ;  /* 0x0000000118057824 */ /* 0x000fe200030e0600 */
[----:B------:R-:W-:Y:S01]  /*2c660*/  ISETP.GE.AND P4, PT, R6, UR4, PT ;  /* 0x0000000406007c0c */ /* 0x000fe2000bf86270 */
[----:B------:R-:W-:Y:S01]  /*2c670*/  ULDC UR4, c[0x0][0x248] ;  /* 0x0000920000047ab9 */ /* 0x000fe20000000800 */
[----:B------:R-:W-:Y:S01]  /*2c680*/  ISETP.LT.AND P1, PT, R149, UR6, !P1 ;  /* 0x0000000695007c0c */ /* 0x000fe2000cf21270 */
[----:B------:R-:W-:Y:S01]  /*2c690*/  ULDC UR6, c[0x0][0x228] ;  /* 0x00008a0000067ab9 */ /* 0x000fe20000000800 */
[C---:B------:R-:W-:Y:S01]  /*2c6a0*/  IADD3 R68, P6, R72.reuse, R26, RZ ;  /* 0x0000001a48447210 */ /* 0x040fe20007fde0ff */
[----:B------:R-:W-:Y:S01]  /*2c6b0*/  VIADD R6, R72, UR4 ;  /* 0x0000000448067c36 */ /* 0x000fe20008000000 */
[----:B------:R1:W-:Y:S01]  /*2c6c0*/  @P5 STG.E.U8 desc[UR56][R4.64], R77 ;  /* 0x0000004d04005986 */ /* 0x0003e2000c101138 */
[----:B------:R-:W-:Y:S01]  /*2c6d0*/  ISETP.LT.AND P5, PT, R151, UR6, !P2 ;  /* 0x0000000697007c0c */ /* 0x000fe2000d7a1270 */
[----:B------:R-:W-:Y:S01]  /*2c6e0*/  ULDC UR4, c[0x0][0x248] ;  /* 0x0000920000047ab9 */ /* 0x000fe20000000800 */
[C---:B0-----:R-:W-:Y:S01]  /*2c6f0*/  PRMT R71, R7.reuse, 0x7773, RZ ;  /* 0x0000777307477816 */ /* 0x041fe200000000ff */
[----:B------:R-:W-:Y:S01]  /*2c700*/  IMAD.X R69, R24, 0x1, R27, P6 ;  /* 0x0000000118457824 */ /* 0x000fe200030e061b */
[C---:B------:R-:W-:Y:S01]  /*2c710*/  PRMT R75, R7.reuse, 0x7771, RZ ;  /* 0x00007771074b7816 */ /* 0x040fe200000000ff */
[----:B------:R-:W-:Y:S01]  /*2c720*/  ULDC UR6, c[0x0][0x228] ;  /* 0x00008a0000067ab9 */ /* 0x000fe20000000800 */
[----:B------:R-:W-:-:S02]  /*2c730*/  PRMT R73, R7, 0x7772, RZ ;  /* 0x0000777207497816 */ /* 0x000fc400000000ff */
[----:B------:R-:W-:Y:S02]  /*2c740*/  SHF.R.S32.HI R7, RZ, 0x1f, R6 ;  /* 0x0000001fff077819 */ /* 0x000fe40000011406 */
[CC--:B-1----:R-:W-:Y:S01]  /*2c750*/  IADD3 R4, P6, R6.reuse, R3.reuse, RZ ;  /* 0x0000000306047210 */ /* 0x0c2fe20007fde0ff */
[----:B------:R-:W-:Y:S01]  /*2c760*/  VIADD R24, R6, UR4 ;  /* 0x0000000406187c36 */ /* 0x000fe20008000000 */
[----:B------:R-:W-:Y:S01]  /*2c770*/  ISETP.LT.AND P2, PT, R149, UR6, !P2 ;  /* 0x0000000695007c0c */ /* 0x000fe2000d741270 */
[----:B------:R0:W-:Y:S02]  /*2c780*/  @P1 STG.E.U8 desc[UR56][R68.64], R75 ;  /* 0x0000004b44001986 */ /* 0x0001e4000c101138 */
[----:B------:R-:W-:Y:S01]  /*2c790*/  IMAD.X R5, R7, 0x1, R0, P6 ;  /* 0x0000000107057824 */ /* 0x000fe200030e0600 */
[----:B------:R-:W-:Y:S01]  /*2c7a0*/  ISETP.LT.AND P6, PT, R151, UR8, !P3 ;  /* 0x0000000897007c0c */ /* 0x000fe2000dfc1270 */
[----:B------:R-:W-:Y:S01]  /*2c7b0*/  VIADD R70, R2, 0xa ;  /* 0x0000000a02467836 */ /* 0x000fe20000000000 */
[----:B------:R-:W-:Y:S01]  /*2c7c0*/  IADD3 R6, P1, R6, R26, RZ ;  /* 0x0000001a06067210 */ /* 0x000fe20007f3e0ff */
[----:B------:R-:W-:Y:S01]  /*2c7d0*/  ULDC UR4, c[0x0][0x22c] ;  /* 0x00008b0000047ab9 */ /* 0x000fe20000000800 */
[----:B------:R1:W-:Y:S01]  /*2c7e0*/  @P5 STG.E.U8 desc[UR56][R4.64], R73 ;  /* 0x0000004904005986 */ /* 0x0003e2000c101138 */
[----:B------:R-:W-:Y:S01]  /*2c7f0*/  SHF.R.S32.HI R72, RZ, 0x1f, R24 ;  /* 0x0000001fff487819 */ /* 0x000fe20000011418 */
[----:B------:R-:W-:Y:S01]  /*2c800*/  ULDC UR6, c[0x0][0x228] ;  /* 0x00008a0000067ab9 */ /* 0x000fe20000000800 */
[----:B------:R-:W-:Y:S01]  /*2c810*/  IMAD.X R7, R7, 0x1, R27, P1 ;  /* 0x0000000107077824 */ /* 0x000fe200008e061b */
[----:B------:R-:W-:Y:S01]  /*2c820*/  ULDC UR8, c[0x0][0x228] ;  /* 0x00008a0000087ab9 */ /* 0x000fe20000000800 */
[----:B0-----:R-:W-:-:S02]  /*2c830*/  IADD3 R68, P5, R24, R3, RZ ;  /* 0x0000000318447210 */ /* 0x001fc40007fbe0ff */
[----:B------:R-:W-:Y:S01]  /*2c840*/  ISETP.GE.AND P1, PT, R70, UR4, PT ;  /* 0x0000000446007c0c */ /* 0x000fe2000bf26270 */
[----:B------:R-:W-:Y:S01]  /*2c850*/  ULDC UR4, c[0x0][0x248] ;  /* 0x0000920000047ab9 */ /* 0x000fe20000000800 */
[----:B------:R-:W-:Y:S01]  /*2c860*/  PRMT R75, R8, 0x7770, RZ ;  /* 0x00007770084b7816 */ /* 0x000fe200000000ff */
[----:B------:R-:W-:Y:S01]  /*2c870*/  IMAD.X R69, R72, 0x1, R0, P5 ;  /* 0x0000000148457824 */ /* 0x000fe200028e0600 */
[----:B------:R-:W-:Y:S01]  /*2c880*/  ISETP.LT.AND P3, PT, R149, UR6, !P3 ;  /* 0x0000000695007c0c */ /* 0x000fe2000df61270 */
[C---:B------:R-:W-:Y:S01]  /*2c890*/  VIADD R70, R24.reuse, UR4 ;  /* 0x0000000418467c36 */ /* 0x040fe20008000000 */
[----:B------:R0:W-:Y:S01]  /*2c8a0*/  @P2 STG.E.U8 desc[UR56][R6.64], R71 ;  /* 0x0000004706002986 */ /* 0x0001e2000c101138 */
[----:B------:R-:W-:Y:S01]  /*2c8b0*/  ISETP.LT.AND P5, PT, R151, UR8, !P4 ;  /* 0x0000000897007c0c */ /* 0x000fe2000e7a1270 */
[----:B------:R-:W-:Y:S01]  /*2c8c0*/  ULDC UR4, c[0x0][0x22c] ;  /* 0x00008b0000047ab9 */ /* 0x000fe20000000800 */
[----:B-1----:R-:W-:Y:S01]  /*2c8d0*/  IADD3 R4, P2, R24, R26, RZ ;  /* 0x0000001a18047210 */ /* 0x002fe20007f5e0ff */
[----:B------:R1:W-:Y:S01]  /*2c8e0*/  @P6 STG.E.U8 desc[UR56][R68.64], R75 ;  /* 0x0000004b44006986 */ /* 0x0003e2000c101138 */
[----:B------:R-:W-:Y:S01]  /*2c8f0*/  SHF.R.S32.HI R74, RZ, 0x1f, R70 ;  /* 0x0000001fff4a7819 */ /* 0x000fe20000011446 */
[----:B------:R-:W-:Y:S01]  /*2c900*/  VIADD R24, R2, 0xb ;  /* 0x0000000b02187836 */ /* 0x000fe20000000000 */
[----:B------:R-:W-:Y:S01]  /*2c910*/  PRMT R73, R8, 0x7771, RZ ;  /* 0x0000777108497816 */ /* 0x000fe200000000ff */
[----:B------:R-:W-:Y:S01]  /*2c920*/  IMAD.X R5, R72, 0x1, R27, P2 ;  /* 0x0000000148057824 */ /* 0x000fe200010e061b */
[----:B------:R-:W-:Y:S01]  /*2c930*/  ULDC UR6, c[0x0][0x228] ;  /* 0x00008a0000067ab9 */ /* 0x000fe20000000800 */
[----:B------:R-:W-:Y:S01]  /*2c940*/  ULDC UR8, c[0x0][0x228] ;  /* 0x00008a0000087ab9 */ /* 0x000fe20000000800 */
[----:B0-----:R-:W-:-:S02]  /*2c950*/  IADD3 R6, P6, R70, R3, RZ ;  /* 0x0000000346067210 */ /* 0x001fc40007fde0ff */
[----:B------:R-:W-:Y:S02]  /*2c960*/  PRMT R71, R8, 0x7772, RZ ;  /* 0x0000777208477816 */ /* 0x000fe400000000ff */
[----:B------:R-:W-:Y:S01]  /*2c970*/  ISETP.GE.AND P2, PT, R24, UR4, PT ;  /* 0x0000000418007c0c */ /* 0x000fe2000bf46270 */
[----:B------:R-:W-:Y:S01]  /*2c980*/  IMAD.X R7, R74, 0x1, R0, P6 ;  /* 0x000000014a077824 */ /* 0x000fe200030e0600 */
[----:B------:R-:W-:Y:S01]  /*2c990*/  ISETP.LT.AND P4, PT, R149, UR6, !P4 ;  /* 0x0000000695007c0c */ /* 0x000fe2000e781270 */
[----:B------:R-:W-:Y:S01]  /*2c9a0*/  ULDC UR4, c[0x0][0x248] ;  /* 0x0000920000047ab9 */ /* 0x000fe20000000800 */
[----:B------:R0:W-:Y:S01]  /*2c9b0*/  @P3 STG.E.U8 desc[UR56][R4.64], R73 ;  /* 0x0000004904003986 */ /* 0x0001e2000c101138 */
[C---:B------:R-:W-:Y:S01]  /*2c9c0*/  VIADD R24, R70.reuse, UR4 ;  /* 0x0000000446187c36 */ /* 0x040fe20008000000 */
[----:B-1----:R-:W-:Y:S01]  /*2c9d0*/  IADD3 R68, P3, R70, R26, RZ ;  /* 0x0000001a46447210 */ /* 0x002fe20007f7e0ff */
[----:B------:R-:W-:Y:S01]  /*2c9e0*/  ULDC UR4, c[0x0][0x22c] ;  /* 0x00008b0000047ab9 */ /* 0x000fe20000000800 */
[----:B------:R1:W-:Y:S01]  /*2c9f0*/  @P5 STG.E.U8 desc[UR56][R6.64], R71 ;  /* 0x0000004706005986 */ /* 0x0003e2000c101138 */
[----:B------:R-:W-:Y:S01]  /*2ca00*/  ISETP.LT.AND P5, PT, R151, UR8, !P1 ;  /* 0x0000000897007c0c */ /* 0x000fe2000cfa1270 */
[----:B------:R-:W-:Y:S01]  /*2ca10*/  ULDC UR6, c[0x0][0x228] ;  /* 0x00008a0000067ab9 */ /* 0x000fe20000000800 */
[----:B------:R-:W-:Y:S01]  /*2ca20*/  SHF.R.S32.HI R70, RZ, 0x1f, R24 ;  /* 0x0000001fff467819 */ /* 0x000fe20000011418 */
[----:B------:R-:W-:Y:S01]  /*2ca30*/  IMAD.X R69, R74, 0x1, R27, P3 ;  /* 0x000000014a457824 */ /* 0x000fe200018e061b */
[----:B------:R-:W-:Y:S01]  /*2ca40*/  ULDC UR8, c[0x0][0x228] ;  /* 0x00008a0000087ab9 */ /* 0x000fe20000000800 */
[----:B0-----:R-:W-:-:S02]  /*2ca50*/  IADD3 R4, P6, R24, R3, RZ ;  /* 0x0000000318047210 */ /* 0x001fc40007fde0ff */
[----:B------:R-:W-:Y:S01]  /*2ca60*/  PRMT R73, R8, 0x7773, RZ ;  /* 0x0000777308497816 */ /* 0x000fe200000000ff */
[----:B-1----:R-:W-:Y:S01]  /*2ca70*/  VIADD R6, R2, 0xc ;  /* 0x0000000c02067836 */ /* 0x002fe20000000000 */
[----:B------:R-:W-:Y:S01]  /*2ca80*/  PRMT R71, R9, 0x7770, RZ ;  /* 0x0000777009477816 */ /* 0x000fe200000000ff */
[----:B------:R-:W-:Y:S02]  /*2ca90*/  IMAD.X R5, R70, 0x1, R0, P6 ;  /* 0x0000000146057824 */ /* 0x000fe400030e0600 */
[----:B------:R0:W-:Y:S01]  /*2caa0*/  @P4 STG.E.U8 desc[UR56][R68.64], R73 ;  /* 0x0000004944004986 */ /* 0x0001e2000c101138 */
[----:B------:R-:W-:Y:S01]  /*2cab0*/  ISETP.LT.AND P4, PT, R149, UR6, !P1 ;  /* 0x0000000695007c0c */ /* 0x000fe2000cf81270 */
[----:B------:R-:W-:Y:S01]  /*2cac0*/  ULDC UR6, c[0x0][0x228] ;  /* 0x00008a0000067ab9 */ /* 0x000fe20000000800 */
[----:B------:R-:W-:Y:S01]  /*2cad0*/  ISETP.GE.AND P3, PT, R6, UR4, PT ;  /* 0x0000000406007c0c */ /* 0x000fe2000bf66270 */
[----:B------:R-:W-:Y:S01]  /*2cae0*/  ULDC UR4, c[0x0][0x248] ;  /* 0x0000920000047ab9 */ /* 0x000fe20000000800 */
[C---:B------:R-:W-:Y:S01]  /*2caf0*/  IADD3 R6, P1, R24.reuse, R26, RZ ;  /* 0x0000001a18067210 */ /* 0x040fe20007f3e0ff */
[----:B------:R-:W-:Y:S01]  /*2cb00*/  VIADD R8, R24, UR4 ;  /* 0x0000000418087c36 */ /* 0x000fe20008000000 */
[----:B------:R1:W-:Y:S01]  /*2cb10*/  @P5 STG.E.U8 desc[UR56][R4.64], R71 ;  /* 0x0000004704005986 */ /* 0x0003e2000c101138 */
[----:B------:R-:W-:Y:S01]  /*2cb20*/  ISETP.LT.AND P5, PT, R151, UR8, !P2 ;  /* 0x0000000897007c0c */ /* 0x000fe2000d7a1270 */
[----:B------:R-:W-:Y:S01]  /*2cb30*/  ULDC UR4, c[0x0][0x22c] ;  /* 0x00008b0000047ab9 */ /* 0x000fe20000000800 */
[----:B------:R-:W-:Y:S01]  /*2cb40*/  IMAD.X R7, R70, 0x1, R27, P1 ;  /* 0x0000000146077824 */ /* 0x000fe200008e061b */
[----:B------:R-:W-:Y:S01]  /*2cb50*/  SHF.R.S32.HI R72, RZ, 0x1f, R8 ;  /* 0x0000001fff487819 */ /* 0x000fe20000011408 */
[----:B------:R-:W-:Y:S01]  /*2cb60*/  ULDC UR8, c[0x0][0x228] ;  /* 0x00008a0000087ab9 */ /* 0x000fe20000000800 */
[----:B0-----:R-:W-:-:S02]  /*2cb70*/  IADD3 R68, P6, R8, R3, RZ ;  /* 0x0000000308447210 */ /* 0x001fc40007fde0ff */
[C---:B------:R-:W-:Y:S01]  /*2cb80*/  PRMT R73, R9.reuse, 0x7771, RZ ;  /* 0x0000777109497816 */ /* 0x040fe200000000ff */
        /* <DEDUP_REMOVED lines=16> */
[----:B0-----:R-:W-:Y:S01]  /*2cc90*/  IADD3 R6, P6, R24, R3, RZ ;  /* 0x0000000318067210 */ /* 0x001fe20007fde0ff */
[----:B------:R-:W-:Y:S01]  /*2cca0*/  ULDC UR8, c[0x0][0x228] ;  /* 0x00008a0000087ab9 */ /* 0x000fe20000000800 */
[----:B-1----:R-:W-:-:S03]  /*2ccb0*/  PRMT R71, R9, 0x7773, RZ ;  /* 0x0000777309477816 */ /* 0x002fc600000000ff */
[----:B------:R-:W-:Y:S01]  /*2ccc0*/  IMAD.X R7, R70, 0x1, R0, P6 ;  /* 0x0000000146077824 */ /* 0x000fe200030e0600 */
[----:B------:R-:W-:Y:S02]  /*2ccd0*/  PRMT R69, R10, 0x7770, RZ ;  /* 0x000077700a457816 */ /* 0x000fe400000000ff */
[----:B------:R-:W-:Y:S01]  /*2cce0*/  ISETP.GE.AND P2, PT, R8, UR4, PT ;  /* 0x0000000408007c0c */ /* 0x000fe2000bf46270 */
        /* <DEDUP_REMOVED lines=10> */
[----:B------:R-:W-:Y:S01]  /*2cd90*/  VIADD R72, R2, 0xf ;  /* 0x0000000f02487836 */ /* 0x000fe20000000000 */
[----:B------:R-:W-:Y:S01]  /*2cda0*/  ULDC UR8, c[0x0][0x228] ;  /* 0x00008a0000087ab9 */ /* 0x000fe20000000800 */
[----:B0-----:R-:W-:Y:S01]  /*2cdb0*/  IADD3 R4, P6, R68, R3, RZ ;  /* 0x0000000344047210 */ /* 0x001fe20007fde0ff */
[----:B------:R-:W-:Y:S01]  /*2cdc0*/  ULDC UR6, c[0x0][0x22c] ;  /* 0x00008b0000067ab9 */ /* 0x000fe20000000800 */
[----:B-1----:R-:W-:-:S03]  /*2cdd0*/  PRMT R69, R10, 0x7771, RZ ;  /* 0x000077710a457816 */ /* 0x002fc600000000ff */
[----:B------:R-:W-:Y:S01]  /*2cde0*/  IMAD.X R5, R24, 0x1, R0, P6 ;  /* 0x0000000118057824 */ /* 0x000fe200030e0600 */
[----:B------:R-:W-:Y:S01]  /*2cdf0*/  PRMT R71, R10, 0x7772, RZ ;  /* 0x000077720a477816 */ /* 0x000fe200000000ff */
[----:B------:R0:W-:Y:S01]  /*2ce00*/  @P4 STG.E.U8 desc[UR56][R8.64], R69 ;  /* 0x0000004508004986 */ /* 0x0001e2000c101138 */
[----:B------:R-:W-:Y:S01]  /*2ce10*/  ISETP.LT.AND P4, PT, R149, UR4, !P1 ;  /* 0x0000000495007c0c */ /* 0x000fe2000cf81270 */
[----:B------:R-:W-:Y:S01]  /*2ce20*/  ULDC UR4, c[0x0][0x248] ;  /* 0x0000920000047ab9 */ /* 0x000fe20000000800 */
[C---:B------:R-:W-:Y:S01]  /*2ce30*/  IADD3 R6, P1, R68.reuse, R26, RZ ;  /* 0x0000001a44067210 */ /* 0x040fe20007f3e0ff */
[----:B------:R-:W-:Y:S01]  /*2ce40*/  VIADD R68, R68, UR4 ;  /* 0x0000000444447c36 */ /* 0x000fe20008000000 */
[----:B------:R1:W-:Y:S01]  /*2ce50*/  @P5 STG.E.U8 desc[UR56][R4.64], R71 ;  /* 0x0000004704005986 */ /* 0x0003e2000c101138 */
[----:B------:R-:W-:Y:S01]  /*2ce60*/  ISETP.LT.AND P5, PT, R151, UR8, !P2 ;  /* 0x0000000897007c0c */ /* 0x000fe2000d7a1270 */
[----:B------:R-:W-:Y:S01]  /*2ce70*/  VIADD R70, R2, 0x10 ;  /* 0x0000001002467836 */ /* 0x000fe20000000000 */
[----:B------:R-:W-:Y:S01]  /*2ce80*/  ISETP.GE.AND P3, PT, R72, UR6, PT ;  /* 0x0000000648007c0c */ /* 0x000fe2000bf66270 */
[----:B------:R-:W-:Y:S01]  /*2ce90*/  IMAD.X R7, R24, 0x1, R27, P1 ;  /* 0x0000000118077824 */ /* 0x000fe200008e061b */
[----:B------:R-:W-:Y:S01]  /*2cea0*/  ULDC UR6, c[0x0][0x22c] ;  /* 0x00008b0000067ab9 */ /* 0x000fe20000000800 */
[----:B------:R-:W-:Y:S01]  /*2ceb0*/  ULDC UR4, c[0x0][0x22c] ;  /* 0x00008b0000047ab9 */ /* 0x000fe20000000800 */
[----:B0-----:R-:W-:Y:S01]  /*2cec0*/  PRMT R69, R10, 0x7773, RZ ;  /* 0x000077730a457816 */ /* 0x001fe200000000ff */
[----:B------:R-:W-:Y:S01]  /*2ced0*/  VIADD R8, R2, 0x11 ;  /* 0x0000001102087836 */ /* 0x000fe20000000000 */
[----:B------:R-:W-:Y:S01]  /*2cee0*/  SHF.R.S32.HI R10, RZ, 0x1f, R68 ;  /* 0x0000001fff0a7819 */ /* 0x000fe20000011444 */
[----:B------:R-:W-:Y:S01]  /*2cef0*/  ULDC UR8, c[0x0][0x228] ;  /* 0x00008a0000087ab9 */ /* 0x000fe20000000800 */
[----:B-1----:R-:W-:-:S02]  /*2cf00*/  IADD3 R4, P6, R68, R3, RZ ;  /* 0x0000000344047210 */ /* 0x002fc40007fde0ff */
[----:B------:R-:W-:Y:S01]  /*2cf10*/  ISETP.GE.AND P1, PT, R70, UR6, PT ;  /* 0x0000000646007c0c */ /* 0x000fe2000bf26270 */
[----:B------:R-:W-:Y:S01]  /*2cf20*/  ULDC UR6, c[0x0][0x228] ;  /* 0x00008a0000067ab9 */ /* 0x000fe20000000800 */
[----:B------:R0:W-:Y:S01]  /*2cf30*/  @P4 STG.E.U8 desc[UR56][R6.64], R69 ;  /* 0x0000004506004986 */ /* 0x0001e2000c101138 */
[----:B------:R-:W-:Y:S01]  /*2cf40*/  IMAD.X R5, R10, 0x1, R0, P6 ;  /* 0x000000010a057824 */ /* 0x000fe200030e0600 */
[----:B------:R-:W-:Y:S02]  /*2cf50*/  PRMT R9, R11, 0x7770, RZ ;  /* 0x000077700b097816 */ /* 0x000fe400000000ff */
[----:B------:R-:W-:Y:S01]  /*2cf60*/  ISETP.GE.AND P4, PT, R8, UR4, PT ;  /* 0x0000000408007c0c */ /* 0x000fe2000bf86270 */
[----:B------:R-:W-:Y:S01]  /*2cf70*/  ULDC UR4, c[0x0][0x248] ;  /* 0x0000920000047ab9 */ /* 0x000fe20000000800 */
[----:B------:R-:W-:Y:S01]  /*2cf80*/  ISETP.LT.AND P2, PT, R149, UR6, !P2 ;  /* 0x0000000695007c0c */ /* 0x000fe2000d741270 */
[----:B------:R-:W-:Y:S01]  /*2cf90*/  ULDC UR6, c[0x0][0x228] ;  /* 0x00008a0000067ab9 */ /* 0x000fe20000000800 */
[C---:B------:R-:W-:Y:S01]  /*2cfa0*/  VIADD R8, R68.reuse, UR4 ;  /* 0x0000000444087c36 */ /* 0x040fe20008000000 */
[----:B------:R1:W-:Y:S01]  /*2cfb0*/  @P5 STG.E.U8 desc[UR56][R4.64], R9 ;  /* 0x0000000904005986 */ /* 0x0003e2000c101138 */
[----:B0-----:R-:W-:Y:S01]  /*2cfc0*/  IADD3 R6, P6, R68, R26, RZ ;  /* 0x0000001a44067210 */ /* 0x001fe20007fde0ff */
[----:B------:R-:W-:Y:S01]  /*2cfd0*/  ULDC UR4, c[0x0][0x248] ;  /* 0x0000920000047ab9 */ /* 0x000fe20000000800 */
[----:B------:R-:W-:Y:S01]  /*2cfe0*/  ISETP.LT.AND P5, PT, R151, UR6, !P3 ;  /* 0x0000000697007c0c */ /* 0x000fe2000dfa1270 */
[----:B------:R-:W-:Y:S01]  /*2cff0*/  ULDC UR6, c[0x0][0x228] ;  /* 0x00008a0000067ab9 */ /* 0x000fe20000000800 */
[----:B------:R-:W-:Y:S01]  /*2d000*/  PRMT R71, R11, 0x7771, RZ ;  /* 0x000077710b477816 */ /* 0x000fe200000000ff */
[----:B------:R-:W-:Y:S01]  /*2d010*/  IMAD.X R7, R10, 0x1, R27, P6 ;  /* 0x000000010a077824 */ /* 0x000fe200030e061b */
[----:B------:R-:W-:-:S02]  /*2d020*/  SHF.R.S32.HI R24, RZ, 0x1f, R8 ;  /* 0x0000001fff187819 */ /* 0x000fc40000011408 */
[-C--:B-1----:R-:W-:Y:S02]  /*2d030*/  IADD3 R4, P6, R8, R3.reuse, RZ ;  /* 0x0000000308047210 */ /* 0x082fe40007fde0ff */
[----:B------:R-:W-:Y:S01]  /*2d040*/  ISETP.LT.AND P3, PT, R149, UR6, !P3 ;  /* 0x0000000695007c0c */ /* 0x000fe2000df61270 */
[----:B------:R0:W-:Y:S01]  /*2d050*/  @P2 STG.E.U8 desc[UR56][R6.64], R71 ;  /* 0x0000004706002986 */ /* 0x0001e2000c101138 */
[C---:B------:R-:W-:Y:S01]  /*2d060*/  PRMT R69, R11.reuse, 0x7773, RZ ;  /* 0x000077730b457816 */ /* 0x040fe200000000ff */
[----:B------:R-:W-:Y:S01]  /*2d070*/  IMAD.X R5, R24, 0x1, R0, P6 ;  /* 0x0000000118057824 */ /* 0x000fe200030e0600 */
[----:B------:R-:W-:Y:S01]  /*2d080*/  PRMT R11, R11, 0x7772, RZ ;  /* 0x000077720b0b7816 */ /* 0x000fe200000000ff */
[C---:B------:R-:W-:Y:S01]  /*2d090*/  VIADD R10, R8.reuse, UR4 ;  /* 0x00000004080a7c36 */ /* 0x040fe20008000000 */
[-C--:B------:R-:W-:Y:S01]  /*2d0a0*/  IADD3 R8, P2, R8, R26.reuse, RZ ;  /* 0x0000001a08087210 */ /* 0x080fe20007f5e0ff */
[----:B------:R-:W-:Y:S01]  /*2d0b0*/  VIADD R70, R2, 0x12 ;  /* 0x0000001202467836 */ /* 0x000fe20000000000 */
[----:B------:R-:W-:Y:S01]  /*2d0c0*/  ISETP.LT.AND P6, PT, R151, UR8, !P1 ;  /* 0x0000000897007c0c */ /* 0x000fe2000cfc1270 */
[----:B------:R1:W-:Y:S01]  /*2d0d0*/  @P5 STG.E.U8 desc[UR56][R4.64], R11 ;  /* 0x0000000b04005986 */ /* 0x0003e2000c101138 */
[----:B------:R-:W-:Y:S01]  /*2d0e0*/  SHF.R.S32.HI R68, RZ, 0x1f, R10 ;  /* 0x0000001fff447819 */ /* 0x000fe2000001140a */
[----:B------:R-:W-:Y:S01]  /*2d0f0*/  IMAD.X R9, R24, 0x1, R27, P2 ;  /* 0x0000000118097824 */ /* 0x000fe200010e061b */
[----:B------:R-:W-:Y:S01]  /*2d100*/  ULDC UR4, c[0x0][0x22c] ;  /* 0x00008b0000047ab9 */ /* 0x000fe20000000800 */
[-C--:B0-----:R-:W-:Y:S01]  /*2d110*/  IADD3 R6, P5, R10, R3.reuse, RZ ;  /* 0x000000030a067210 */ /* 0x081fe20007fbe0ff */
[----:B------:R-:W-:Y:S01]  /*2d120*/  ULDC UR6, c[0x0][0x228] ;  /* 0x00008a0000067ab9 */ /* 0x000fe20000000800 */
[----:B------:R-:W-:Y:S01]  /*2d130*/  ISETP.GE.AND P2, PT, R70, UR4, PT ;  /* 0x0000000446007c0c */ /* 0x000fe2000bf46270 */
[----:B------:R-:W-:Y:S01]  /*2d140*/  ULDC UR4, c[0x0][0x248] ;  /* 0x0000920000047ab9 */ /* 0x000fe20000000800 */
[----:B--2---:R-:W-:Y:S01]  /*2d150*/  PRMT R71, R12, 0x7770, RZ ;  /* 0x000077700c477816 */ /* 0x004fe200000000ff */
[----:B------:R-:W-:Y:S01]  /*2d160*/  IMAD.X R7, R68, 0x1, R0, P5 ;  /* 0x0000000144077824 */ /* 0x000fe200028e0600 */
[----:B------:R0:W-:Y:S01]  /*2d170*/  @P3 STG.E.U8 desc[UR56][R8.64], R69 ;  /* 0x0000004508003986 */ /* 0x0001e2000c101138 */
[----:B------:R-:W-:Y:S01]  /*2d180*/  ULDC UR8, c[0x0][0x228] ;  /* 0x00008a0000087ab9 */ /* 0x000fe20000000800 */
[----:B------:R-:W-:Y:S01]  /*2d190*/  ISETP.LT.AND P3, PT, R149, UR6, !P1 ;  /* 0x0000000695007c0c */ /* 0x000fe2000cf61270 */
[C---:B-1----:R-:W-:Y:S01]  /*2d1a0*/  VIADD R11, R10.reuse, UR4 ;  /* 0x000000040a0b7c36 */ /* 0x042fe20008000000 */
[----:B------:R-:W-:Y:S01]  /*2d1b0*/  ISETP.LT.AND P5, PT, R151, UR8, !P4 ;  /* 0x0000000897007c0c */ /* 0x000fe2000e7a1270 */
[----:B------:R1:W-:Y:S01]  /*2d1c0*/  @P6 STG.E.U8 desc[UR56][R6.64], R71 ;  /* 0x0000004706006986 */ /* 0x0003e2000c101138 */
[----:B------:R-:W-:Y:S01]  /*2d1d0*/  IADD3 R4, P1, R10, R26, RZ ;  /* 0x0000001a0a047210 */ /* 0x000fe20007f3e0ff */
[----:B------:R-:W-:Y:S01]  /*2d1e0*/  ULDC UR4, c[0x0][0x22c] ;  /* 0x00008b0000047ab9 */ /* 0x000fe20000000800 */
[----:B------:R-:W-:Y:S01]  /*2d1f0*/  SHF.R.S32.HI R24, RZ, 0x1f, R11 ;  /* 0x0000001fff187819 */ /* 0x000fe2000001140b */
[----:B------:R-:W-:Y:S01]  /*2d200*/  ULDC UR6, c[0x0][0x228] ;  /* 0x00008a0000067ab9 */ /* 0x000fe20000000800 */
[----:B------:R-:W-:Y:S01]  /*2d210*/  ULDC UR8, c[0x0][0x228] ;  /* 0x00008a0000087ab9 */ /* 0x000fe20000000800 */
[----:B0-----:R-:W-:Y:S01]  /*2d220*/  IADD3 R8, P6, R11, R3, RZ ;  /* 0x000000030b087210 */ /* 0x001fe20007fde0ff */
[----:B------:R-:W-:-:S02]  /*2d230*/  IMAD.X R5, R68, 0x1, R27, P1 ;  /* 0x0000000144057824 */ /* 0x000fc400008e061b */
[----:B-1----:R-:W-:Y:S01]  /*2d240*/  VIADD R6, R2, 0x13 ;  /* 0x0000001302067836 */ /* 0x002fe20000000000 */
[----:B------:R-:W-:Y:S01]  /*2d250*/  PRMT R71, R12, 0x7771, RZ ;  /* 0x000077710c477816 */ /* 0x000fe200000000ff */
[----:B------:R-:W-:Y:S01]  /*2d260*/  IMAD.X R9, R24, 0x1, R0, P6 ;  /* 0x0000000118097824 */ /* 0x000fe200030e0600 */
[----:B------:R-:W-:Y:S02]  /*2d270*/  PRMT R69, R12, 0x7772, RZ ;  /* 0x000077720c457816 */ /* 0x000fe400000000ff */
[----:B------:R-:W-:Y:S01]  /*2d280*/  ISETP.GE.AND P1, PT, R6, UR4, PT ;  /* 0x0000000406007c0c */ /* 0x000fe2000bf26270 */
[----:B------:R-:W-:Y:S01]  /*2d290*/  ULDC UR4, c[0x0][0x248] ;  /* 0x0000920000047ab9 */ /* 0x000fe20000000800 */
[----:B------:R-:W-:Y:S01]  /*2d2a0*/  ISETP.LT.AND P4, PT, R149, UR6, !P4 ;  /* 0x0000000695007c0c */ /* 0x000fe2000e781270 */
[----:B------:R0:W-:Y:S01]  /*2d2b0*/  @P3 STG.E.U8 desc[UR56][R4.64], R71 ;  /* 0x0000004704003986 */ /* 0x0001e2000c101138 */
[C---:B------:R-:W-:Y:S01]  /*2d2c0*/  VIADD R10, R11.reuse, UR4 ;  /* 0x000000040b0a7c36 */ /* 0x040fe20008000000 */
[----:B------:R-:W-:Y:S01]  /*2d2d0*/  IADD3 R6, P3, R11, R26, RZ ;  /* 0x0000001a0b067210 */ /* 0x000fe20007f7e0ff */
        /* <DEDUP_REMOVED lines=44> */
[----:B-1----:R-:W-:Y:S01]  /*2d5a0*/  PRMT R69, R13, 0x7773, RZ ;  /* 0x000077730d457816 */ /* 0x002fe200000000ff */
[----:B------:R-:W-:Y:S01]  /*2d5b0*/  VIADD R6, R2, 0x16 ;  /* 0x0000001602067836 */ /* 0x000fe20000000000 */
[----:B------:R-:W-:Y:S01]  /*2d5c0*/  PRMT R13, R14, 0x7770, RZ ;  /* 0x000077700e0d7816 */ /* 0x000fe200000000ff */
[----:B------:R-:W-:Y:S02]  /*2d5d0*/  IMAD.X R9, R24, 0x1, R0, P6 ;  /* 0x0000000118097824 */ /* 0x000fe400030e0600 */
[----:B------:R0:W-:Y:S01]  /*2d5e0*/  @P4 STG.E.U8 desc[UR56][R4.64], R69 ;  /* 0x0000004504004986 */ /* 0x0001e2000c101138 */
[----:B------:R-:W-:Y:S01]  /*2d5f0*/  ISETP.GE.AND P1, PT, R6, UR4, PT ;  /* 0x0000000406007c0c */ /* 0x000fe2000bf26270 */
[----:B------:R-:W-:Y:S01]  /*2d600*/  ULDC UR4, c[0x0][0x248] ;  /* 0x0000920000047ab9 */ /* 0x000fe20000000800 */
[----:B------:R-:W-:Y:S01]  /*2d610*/  ISETP.LT.AND P4, PT, R149, UR6, !P3 ;  /* 0x0000000695007c0c */ /* 0x000fe2000df81270 */
[C---:B------:R-:W-:Y:S01]  /*2d620*/  VIADD R11, R10.reuse, UR4 ;  /* 0x000000040a0b7c36 */ /* 0x040fe20008000000 */
[----:B------:R-:W-:Y:S01]  /*2d630*/  IADD3 R6, P3, R10, R26, RZ ;  /* 0x0000001a0a067210 */ /* 0x000fe20007f7e0ff */
[----:B------:R1:W-:Y:S01]  /*2d640*/  @P5 STG.E.U8 desc[UR56][R8.64], R13 ;  /* 0x0000000d08005986 */ /* 0x0003e2000c101138 */
[----:B------:R-:W-:Y:S01]  /*2d650*/  ISETP.LT.AND P5, PT, R151, UR8, !P2 ;  /* 0x0000000897007c0c */ /* 0x000fe2000d7a1270 */
[----:B------:R-:W-:Y:S01]  /*2d660*/  ULDC UR4, c[0x0][0x228] ;  /* 0x00008a0000047ab9 */ /* 0x000fe20000000800 */
[----:B------:R-:W-:Y:S01]  /*2d670*/  SHF.R.S32.HI R10, RZ, 0x1f, R11 ;  /* 0x0000001fff0a7819 */ /* 0x000fe2000001140b */
[----:B------:R-:W-:Y:S01]  /*2d680*/  IMAD.X R7, R24, 0x1, R27, P3 ;  /* 0x0000000118077824 */ /* 0x000fe200018e061b */
[----:B------:R-:W-:Y:S01]  /*2d690*/  ULDC UR6, c[0x0][0x22c] ;  /* 0x00008b0000067ab9 */ /* 0x000fe20000000800 */
[----:B0-----:R-:W-:Y:S01]  /*2d6a0*/  IADD3 R4, P6, R11, R3, RZ ;  /* 0x000000030b047210 */ /* 0x001fe20007fde0ff */
[----:B------:R-:W-:Y:S01]  /*2d6b0*/  VIADD R12, R2, 0x17 ;  /* 0x00000017020c7836 */ /* 0x000fe20000000000 */
[----:B------:R-:W-:Y:S01]  /*2d6c0*/  PRMT R69, R14, 0x7771, RZ ;  /* 0x000077710e457816 */ /* 0x000fe200000000ff */
[----:B------:R-:W-:-:S02]  /*2d6d0*/  ULDC UR8, c[0x0][0x228] ;  /* 0x00008a0000087ab9 */ /* 0x000fc40000000800 */
[--C-:B------:R-:W-:Y:S01]  /*2d6e0*/  IMAD.X R5, R10, 0x1, R0.reuse, P6 ;  /* 0x000000010a057824 */ /* 0x100fe200030e0600 */
[----:B-1----:R-:W-:Y:S01]  /*2d6f0*/  PRMT R13, R14, 0x7772, RZ ;  /* 0x000077720e0d7816 */ /* 0x002fe200000000ff */
[----:B------:R0:W-:Y:S01]  /*2d700*/  @P4 STG.E.U8 desc[UR56][R6.64], R69 ;  /* 0x0000004506004986 */ /* 0x0001e2000c101138 */
[----:B------:R-:W-:Y:S01]  /*2d710*/  ISETP.LT.AND P4, PT, R149, UR4, !P2 ;  /* 0x0000000495007c0c */ /* 0x000fe2000d781270 */
[----:B------:R-:W-:Y:S01]  /*2d720*/  ULDC UR4, c[0x0][0x248] ;  /* 0x0000920000047ab9 */ /* 0x000fe20000000800 */
[CC--:B------:R-:W-:Y:S01]  /*2d730*/  IADD3 R8, P2, R11.reuse, R26.reuse, RZ ;  /* 0x0000001a0b087210 */ /* 0x0c0fe20007f5e0ff */
[----:B------:R-:W-:Y:S01]  /*2d740*/  VIADD R11, R11, UR4 ;  /* 0x000000040b0b7c36 */ /* 0x000fe20008000000 */
[----:B------:R1:W-:Y:S01]  /*2d750*/  @P5 STG.E.U8 desc[UR56][R4.64], R13 ;  /* 0x0000000d04005986 */ /* 0x0003e2000c101138 */
[----:B------:R-:W-:Y:S01]  /*2d760*/  ISETP.GE.AND P3, PT, R12, UR6, PT ;  /* 0x000000060c007c0c */ /* 0x000fe2000bf66270 */
[----:B------:R-:W-:Y:S01]  /*2d770*/  VIADD R12, R2, 0x18 ;  /* 0x00000018020c7836 */ /* 0x000fe20000000000 */
[----:B------:R-:W-:Y:S01]  /*2d780*/  ISETP.LT.AND P5, PT, R151, UR8, !P1 ;  /* 0x0000000897007c0c */ /* 0x000fe2000cfa1270 */
[----:B------:R-:W-:Y:S01]  /*2d790*/  IMAD.X R9, R10, 0x1, R27, P2 ;  /* 0x000000010a097824 */ /* 0x000fe200010e061b */
[----:B------:R-:W-:Y:S01]  /*2d7a0*/  SHF.R.S32.HI R10, RZ, 0x1f, R11 ;  /* 0x0000001fff0a7819 */ /* 0x000fe2000001140b */
[----:B------:R-:W-:Y:S01]  /*2d7b0*/  ULDC UR6, c[0x0][0x22c] ;  /* 0x00008b0000067ab9 */ /* 0x000fe20000000800 */
[----:B0-----:R-:W-:Y:S01]  /*2d7c0*/  PRMT R7, R14, 0x7773, RZ ;  /* 0x000077730e077816 */ /* 0x001fe200000000ff */
[----:B------:R-:W-:Y:S01]  /*2d7d0*/  VIADD R6, R2, 0x19 ;  /* 0x0000001902067836 */ /* 0x000fe20000000000 */
[----:B------:R-:W-:Y:S01]  /*2d7e0*/  ISETP.GE.AND P2, PT, R12, UR6, PT ;  /* 0x000000060c007c0c */ /* 0x000fe2000bf46270 */
[----:B------:R-:W-:Y:S01]  /*2d7f0*/  ULDC UR4, c[0x0][0x22c] ;  /* 0x00008b0000047ab9 */ /* 0x000fe20000000800 */
[----:B------:R-:W-:Y:S01]  /*2d800*/  ULDC UR6, c[0x0][0x228] ;  /* 0x00008a0000067ab9 */ /* 0x000fe20000000800 */
[----:B-1----:R-:W-:Y:S01]  /*2d810*/  IADD3 R4, P6, R11, R3, RZ ;  /* 0x000000030b047210 */ /* 0x002fe20007fde0ff */
[----:B------:R0:W-:Y:S01]  /*2d820*/  @P4 STG.E.U8 desc[UR56][R8.64], R7 ;  /* 0x0000000708004986 */ /* 0x0001e2000c101138 */
[----:B------:R-:W-:Y:S01]  /*2d830*/  PRMT R69, R15, 0x7770, RZ ;  /* 0x000077700f457816 */ /* 0x000fe200000000ff */
[----:B------:R-:W-:Y:S01]  /*2d840*/  ULDC UR8, c[0x0][0x228] ;  /* 0x00008a0000087ab9 */ /* 0x000fe20000000800 */
[----:B------:R-:W-:Y:S01]  /*2d850*/  ISETP.GE.AND P4, PT, R6, UR4, PT ;  /* 0x0000000406007c0c */ /* 0x000fe2000bf86270 */
[C---:B------:R-:W-:Y:S01]  /*2d860*/  IMAD.X R5, R10.reuse, 0x1, R0, P6 ;  /* 0x000000010a057824 */ /* 0x040fe200030e0600 */
[----:B------:R-:W-:Y:S01]  /*2d870*/  ISETP.LT.AND P1, PT, R149, UR6, !P1 ;  /* 0x0000000695007c0c */ /* 0x000fe2000cf21270 */
[----:B------:R-:W-:Y:S01]  /*2d880*/  ULDC UR4, c[0x0][0x248] ;  /* 0x0000920000047ab9 */ /* 0x000fe20000000800 */
[----:B------:R-:W-:Y:S01]  /*2d890*/  IADD3 R6, P6, R11, R26, RZ ;  /* 0x0000001a0b067210 */ /* 0x000fe20007fde0ff */
[----:B------:R-:W-:Y:S01]  /*2d8a0*/  ULDC UR6, c[0x0][0x228] ;  /* 0x00008a0000067ab9 */ /* 0x000fe20000000800 */
[----:B------:R1:W-:Y:S01]  /*2d8b0*/  @P5 STG.E.U8 desc[UR56][R4.64], R69 ;  /* 0x0000004504005986 */ /* 0x0003e2000c101138 */
[----:B------:R-:W-:Y:S01]  /*2d8c0*/  ISETP.LT.AND P5, PT, R151, UR6, !P3 ;  /* 0x0000000697007c0c */ /* 0x000fe2000dfa1270 */
[----:B------:R-:W-:Y:S01]  /*2d8d0*/  ULDC UR6, c[0x0][0x228] ;  /* 0x00008a0000067ab9 */ /* 0x000fe20000000800 */
[----:B0-----:R-:W-:Y:S01]  /*2d8e0*/  VIADD R8, R11, UR4 ;  /* 0x000000040b087c36 */ /* 0x001fe20008000000 */
[----:B------:R-:W-:Y:S01]  /*2d8f0*/  PRMT R11, R15, 0x7771, RZ ;  /* 0x000077710f0b7816 */ /* 0x000fe200000000ff */
[----:B------:R-:W-:Y:S01]  /*2d900*/  IMAD.X R7, R10, 0x1, R27, P6 ;  /* 0x000000010a077824 */ /* 0x000fe200030e061b */
[----:B------:R-:W-:-:S02]  /*2d910*/  ULDC UR4, c[0x0][0x248] ;  /* 0x0000920000047ab9 */ /* 0x000fc40000000800 */
[----:B------:R-:W-:Y:S02]  /*2d920*/  SHF.R.S32.HI R9, RZ, 0x1f, R8 ;  /* 0x0000001fff097819 */ /* 0x000fe40000011408 */
[CC--:B-1----:R-:W-:Y:S02]  /*2d930*/  IADD3 R4, P6, R8.reuse, R3.reuse, RZ ;  /* 0x0000000308047210 */ /* 0x0c2fe40007fde0ff */
[----:B------:R-:W-:Y:S01]  /*2d940*/  ISETP.LT.AND P3, PT, R149, UR6, !P3 ;  /* 0x0000000695007c0c */ /* 0x000fe2000df61270 */
[----:B------:R0:W-:Y:S01]  /*2d950*/  @P1 STG.E.U8 desc[UR56][R6.64], R11 ;  /* 0x0000000b06001986 */ /* 0x0001e2000c101138 */
[----:B------:R-:W-:Y:S01]  /*2d960*/  PRMT R13, R15, 0x7773, RZ ;  /* 0x000077730f0d7816 */ /* 0x000fe200000000ff */
[----:B------:R-:W-:Y:S01]  /*2d970*/  IMAD.X R5, R9, 0x1, R0, P6 ;  /* 0x0000000109057824 */ /* 0x000fe200030e0600 */
[----:B------:R-:W-:Y:S01]  /*2d980*/  PRMT R15, R15, 0x7772, RZ ;  /* 0x000077720f0f7816 */ /* 0x000fe200000000ff */
[C---:B------:R-:W-:Y:S01]  /*2d990*/  VIADD R10, R8.reuse, UR4 ;  /* 0x00000004080a7c36 */ /* 0x040fe20008000000 */
[----:B------:R-:W-:Y:S01]  /*2d9a0*/  IADD3 R8, P1, R8, R26, RZ ;  /* 0x0000001a08087210 */ /* 0x000fe20007f3e0ff */
[----:B------:R-:W-:Y:S01]  /*2d9b0*/  ULDC UR4, c[0x0][0x22c] ;  /* 0x00008b0000047ab9 */ /* 0x000fe20000000800 */
[----:B------:R-:W-:Y:S01]  /*2d9c0*/  ISETP.LT.AND P6, PT, R151, UR8, !P2 ;  /* 0x0000000897007c0c */ /* 0x000fe2000d7c1270 */
[----:B------:R1:W-:Y:S01]  /*2d9d0*/  @P5 STG.E.U8 desc[UR56][R4.64], R15 ;  /* 0x0000000f04005986 */ /* 0x0003e2000c101138 */
[----:B------:R-:W-:Y:S01]  /*2d9e0*/  SHF.R.S32.HI R12, RZ, 0x1f, R10 ;  /* 0x0000001fff0c7819 */ /* 0x000fe2000001140a */
[----:B------:R-:W-:Y:S01]  /*2d9f0*/  IMAD.X R9, R9, 0x1, R27, P1 ;  /* 0x0000000109097824 */ /* 0x000fe200008e061b */
[----:B------:R-:W-:Y:S01]  /*2da00*/  ULDC UR6, c[0x0][0x228] ;  /* 0x00008a0000067ab9 */ /* 0x000fe20000000800 */
[----:B0-----:R-:W-:Y:S01]  /*2da10*/  VIADD R11, R2, 0x1a ;  /* 0x0000001a020b7836 */ /* 0x001fe20000000000 */
[----:B------:R-:W-:Y:S01]  /*2da20*/  IADD3 R6, P5, R10, R3, RZ ;  /* 0x000000030a067210 */ /* 0x000fe20007fbe0ff */
[----:B------:R-:W-:Y:S01]  /*2da30*/  ULDC UR8, c[0x0][0x228] ;  /* 0x00008a0000087ab9 */ /* 0x000fe20000000800 */
[----:B---3--:R-:W-:-:S02]  /*2da40*/  PRMT R69, R16, 0x7770, RZ ;  /* 0x0000777010457816 */ /* 0x008fc400000000ff */
[----:B------:R-:W-:Y:S01]  /*2da50*/  ISETP.GE.AND P1, PT, R11, UR4, PT ;  /* 0x000000040b007c0c */ /* 0x000fe2000bf26270 */
[----:B------:R-:W-:Y:S01]  /*2da60*/  ULDC UR4, c[0x0][0x248] ;  /* 0x0000920000047ab9 */ /* 0x000fe20000000800 */
[----:B------:R-:W-:Y:S01]  /*2da70*/  IMAD.X R7, R12, 0x1, R0, P5 ;  /* 0x000000010c077824 */ /* 0x000fe200028e0600 */
[----:B------:R0:W-:Y:S01]  /*2da80*/  @P3 STG.E.U8 desc[UR56][R8.64], R13 ;  /* 0x0000000d08003986 */ /* 0x0001e2000c101138 */
[----:B------:R-:W-:Y:S01]  /*2da90*/  ISETP.LT.AND P3, PT, R149, UR6, !P2 ;  /* 0x0000000695007c0c */ /* 0x000fe2000d761270 */
[C---:B------:R-:W-:Y:S01]  /*2daa0*/  VIADD R11, R10.reuse, UR4 ;  /* 0x000000040a0b7c36 */ /* 0x040fe20008000000 */
[----:B------:R-:W-:Y:S01]  /*2dab0*/  ISETP.LT.AND P5, PT, R151, UR8, !P4 ;  /* 0x0000000897007c0c */ /* 0x000fe2000e7a1270 */
[----:B------:R2:W-:Y:S01]  /*2dac0*/  @P6 STG.E.U8 desc[UR56][R6.64], R69 ;  /* 0x0000004506006986 */ /* 0x0005e2000c101138 */
[----:B-1----:R-:W-:Y:S01]  /*2dad0*/  IADD3 R4, P2, R10, R26, RZ ;  /* 0x0000001a0a047210 */ /* 0x002fe20007f5e0ff */
[----:B------:R-:W-:Y:S01]  /*2dae0*/  ULDC UR4, c[0x0][0x22c] ;  /* 0x00008b0000047ab9 */ /* 0x000fe20000000800 */
[----:B------:R-:W-:Y:S01]  /*2daf0*/  SHF.R.S32.HI R14, RZ, 0x1f, R11 ;  /* 0x0000001fff0e7819 */ /* 0x000fe2000001140b */
[----:B------:R-:W-:Y:S01]  /*2db00*/  ULDC UR6, c[0x0][0x228] ;  /* 0x00008a0000067ab9 */ /* 0x000fe20000000800 */
[----:B------:R-:W-:Y:S01]  /*2db10*/  PRMT R15, R16, 0x7771, RZ ;  /* 0x00007771100f7816 */ /* 0x000fe200000000ff */
[----:B------:R-:W-:Y:S01]  /*2db20*/  ULDC UR8, c[0x0][0x228] ;  /* 0x00008a0000087ab9 */ /* 0x000fe20000000800 */
[----:B0-----:R-:W-:Y:S01]  /*2db30*/  IADD3 R8, P6, R11, R3, RZ ;  /* 0x000000030b087210 */ /* 0x001fe20007fde0ff */
[----:B------:R-:W-:-:S02]  /*2db40*/  IMAD.X R5, R12, 0x1, R27, P2 ;  /* 0x000000010c057824 */ /* 0x000fc400010e061b */
[----:B--2---:R-:W-:Y:S01]  /*2db50*/  VIADD R6, R2, 0x1b ;  /* 0x0000001b02067836 */ /* 0x004fe20000000000 */
[----:B------:R-:W-:Y:S01]  /*2db60*/  PRMT R13, R16, 0x7772, RZ ;  /* 0x00007772100d7816 */ /* 0x000fe200000000ff */
[----:B------:R-:W-:Y:S01]  /*2db70*/  IMAD.X R9, R14, 0x1, R0, P6 ;  /* 0x000000010e097824 */ /* 0x000fe200030e0600 */
[----:B------:R-:W-:Y:S01]  /*2db80*/  ISETP.LT.AND P4, PT, R149, UR6, !P4 ;  /* 0x0000000695007c0c */ /* 0x000fe2000e781270 */
[----:B------:R0:W-:Y:S01]  /*2db90*/  @P3 STG.E.U8 desc[UR56][R4.64], R15 ;  /* 0x0000000f04003986 */ /* 0x0001e2000c101138 */
        /* <DEDUP_REMOVED lines=48> */
[----:B------:R-:W-:Y:S01]  /*2dea0*/  PRMT R17, R17, 0x7773, RZ ;  /* 0x0000777311117816 */ /* 0x000fe200000000ff */
[----:B-1----:R-:W-:Y:S01]  /*2deb0*/  VIADD R6, R2, 0x1e ;  /* 0x0000001e02067836 */ /* 0x002fe20000000000 */
[----:B------:R-:W-:Y:S01]  /*2dec0*/  PRMT R13, R18, 0x7770, RZ ;  /* 0x00007770120d7816 */ /* 0x000fe200000000ff */
[--C-:B------:R-:W-:Y:S02]  /*2ded0*/  IMAD.X R9, R12, 0x1, R0.reuse, P6 ;  /* 0x000000010c097824 */ /* 0x100fe400030e0600 */
[----:B------:R0:W-:Y:S01]  /*2dee0*/  @P4 STG.E.U8 desc[UR56][R4.64], R17 ;  /* 0x0000001104004986 */ /* 0x0001e2000c101138 */
[----:B------:R-:W-:Y:S02]  /*2def0*/  ISETP.LT.AND P4, PT, R149, UR6, !P3 ;  /* 0x0000000695007c0c */ /* 0x000fe4000df81270 */
[----:B------:R-:W-:Y:S02]  /*2df00*/  PRMT R15, R18, 0x7771, RZ ;  /* 0x00007771120f7816 */ /* 0x000fe400000000ff */
[----:B------:R-:W-:Y:S01]  /*2df10*/  ISETP.GE.AND P2, PT, R6, UR4, PT ;  /* 0x0000000406007c0c */ /* 0x000fe2000bf46270 */
[----:B------:R-:W-:Y:S01]  /*2df20*/  ULDC UR4, c[0x0][0x248] ;  /* 0x0000920000047ab9 */ /* 0x000fe20000000800 */
[CC--:B------:R-:W-:Y:S01]  /*2df30*/  IADD3 R6, P3, R10.reuse, R26.reuse, RZ ;  /* 0x0000001a0a067210 */ /* 0x0c0fe20007f7e0ff */
[----:B------:R-:W-:Y:S01]  /*2df40*/  VIADD R11, R10, UR4 ;  /* 0x000000040a0b7c36 */ /* 0x000fe20008000000 */
[----:B------:R1:W-:Y:S01]  /*2df50*/  @P5 STG.E.U8 desc[UR56][R8.64], R13 ;  /* 0x0000000d08005986 */ /* 0x0003e2000c101138 */
[----:B------:R-:W-:Y:S01]  /*2df60*/  ISETP.LT.AND P5, PT, R151, UR8, !P1 ;  /* 0x0000000897007c0c */ /* 0x000fe2000cfa1270 */
[----:B------:R-:W-:Y:S01]  /*2df70*/  ULDC UR4, c[0x0][0x228] ;  /* 0x00008a0000047ab9 */ /* 0x000fe20000000800 */
[----:B------:R-:W-:Y:S01]  /*2df80*/  IMAD.X R7, R12, 0x1, R27, P3 ;  /* 0x000000010c077824 */ /* 0x000fe200018e061b */
[----:B------:R-:W-:Y:S01]  /*2df90*/  SHF.R.S32.HI R10, RZ, 0x1f, R11 ;  /* 0x0000001fff0a7819 */ /* 0x000fe2000001140b */
[----:B------:R-:W-:Y:S01]  /*2dfa0*/  VIADD R14, R2, 0x1f ;  /* 0x0000001f020e7836 */ /* 0x000fe20000000000 */
[----:B0-----:R-:W-:Y:S01]  /*2dfb0*/  IADD3 R4, P6, R11, R3, RZ ;  /* 0x000000030b047210 */ /* 0x001fe20007fde0ff */
[----:B------:R-:W-:Y:S01]  /*2dfc0*/  ULDC UR8, c[0x0][0x228] ;  /* 0x00008a0000087ab9 */ /* 0x000fe20000000800 */
[----:B------:R0:W-:Y:S01]  /*2dfd0*/  @P4 STG.E.U8 desc[UR56][R6.64], R15 ;  /* 0x0000000f06004986 */ /* 0x0001e2000c101138 */
[----:B------:R-:W-:Y:S01]  /*2dfe0*/  ISETP.LT.AND P4, PT, R149, UR4, !P1 ;  /* 0x0000000495007c0c */ /* 0x000fe2000cf81270 */
[----:B------:R-:W-:Y:S01]  /*2dff0*/  ULDC UR4, c[0x0][0x248] ;  /* 0x0000920000047ab9 */ /* 0x000fe20000000800 */
[----:B------:R-:W-:Y:S01]  /*2e000*/  IMAD.X R5, R10, 0x1, R0, P6 ;  /* 0x000000010a057824 */ /* 0x000fe200030e0600 */
[----:B-1----:R-:W-:Y:S01]  /*2e010*/  PRMT R13, R18, 0x7772, RZ ;  /* 0x00007772120d7816 */ /* 0x002fe200000000ff */
[----:B------:R-:W-:Y:S01]  /*2e020*/  ULDC UR6, c[0x0][0x22c] ;  /* 0x00008b0000067ab9 */ /* 0x000fe20000000800 */
[C---:B------:R-:W-:Y:S01]  /*2e030*/  IADD3 R8, P1, R11.reuse, R26, RZ ;  /* 0x0000001a0b087210 */ /* 0x040fe20007f3e0ff */
[----:B------:R-:W-:-:S02]  /*2e040*/  VIADD R11, R11, UR4 ;  /* 0x000000040b0b7c36 */ /* 0x000fc40008000000 */
[----:B------:R1:W-:Y:S01]  /*2e050*/  @P5 STG.E.U8 desc[UR56][R4.64], R13 ;  /* 0x0000000d04005986 */ /* 0x0003e2000c101138 */
[----:B------:R-:W-:Y:S01]  /*2e060*/  ISETP.LT.AND P5, PT, R151, UR8, !P2 ;  /* 0x0000000897007c0c */ /* 0x000fe2000d7a1270 */
[----:B------:R-:W-:Y:S01]  /*2e070*/  VIADD R12, R2, 0x20 ;  /* 0x00000020020c7836 */ /* 0x000fe20000000000 */
[----:B------:R-:W-:Y:S01]  /*2e080*/  ISETP.GE.AND P3, PT, R14, UR6, PT ;  /* 0x000000060e007c0c */ /* 0x000fe2000bf66270 */
[----:B------:R-:W-:Y:S01]  /*2e090*/  IMAD.X R9, R10, 0x1, R27, P1 ;  /* 0x000000010a097824 */ /* 0x000fe200008e061b */
[----:B0-----:R-:W-:Y:S01]  /*2e0a0*/  PRMT R7, R18, 0x7773, RZ ;  /* 0x0000777312077816 */ /* 0x001fe200000000ff */
[----:B------:R-:W-:Y:S01]  /*2e0b0*/  ULDC UR6, c[0x0][0x22c] ;  /* 0x00008b0000067ab9 */ /* 0x000fe20000000800 */
[----:B------:R-:W-:Y:S01]  /*2e0c0*/  SHF.R.S32.HI R10, RZ, 0x1f, R11 ;  /* 0x0000001fff0a7819 */ /* 0x000fe2000001140b */
        /* <DEDUP_REMOVED lines=39> */
[----:B----4-:R-:W-:-:S02]  /*2e340*/  PRMT R15, R20, 0x7770, RZ ;  /* 0x00007770140f7816 */ /* 0x010fc400000000ff */
        /* <DEDUP_REMOVED lines=12> */
[----:B------:R-:W-:Y:S01]  /*2e410*/  ULDC UR8, c[0x0][0x228] ;  /* 0x00008a0000087ab9 */ /* 0x000fe20000000800 */
[----:B0-----:R-:W-:Y:S01]  /*2e420*/  IADD3 R8, P6, R11, R3, RZ ;  /* 0x000000030b087210 */ /* 0x001fe20007fde0ff */
[----:B------:R-:W-:-:S02]  /*2e430*/  IMAD.X R5, R12, 0x1, R27, P1 ;  /* 0x000000010c057824 */ /* 0x000fc400008e061b */
[----:B--2---:R-:W-:Y:S01]  /*2e440*/  VIADD R6, R2, 0x23 ;  /* 0x0000002302067836 */ /* 0x004fe20000000000 */
        /* <DEDUP_REMOVED lines=127> */
[----:B------:R-:W-:-:S02]  /*2ec40*/  PRMT R15, R28, 0x7770, RZ ;  /* 0x000077701c0f7816 */ /* 0x000fc400000000ff */
        /* <DEDUP_REMOVED lines=1093> */
[----:B------:R-:W-:Y:S01]  /*330a0*/  ULDC UR8, c[0x0][0x228] ;  /* 0x00008a0000087ab9 */ /* 0x000fe20000000800 */
[----:B0-----:R-:W-:Y:S01]  /*330b0*/  IADD3 R4, P6, R11, R3, RZ ;  /* 0x000000030b047210 */ /* 0x001fe20007fde0ff */
[----:B------:R-:W-:Y:S01]  /*330c0*/  VIADD R14, R2, 0x67 ;  /* 0x00000067020e7836 */ /* 0x000fe20000000000 */
        /* <DEDUP_REMOVED lines=11> */
[----:B0-----:R-:W-:Y:S01]  /*33180*/  PRMT R7, R54, 0x7773, RZ ;  /* 0x0000777336077816 */ /* 0x001fe200000000ff */
[----:B------:R-:W-:Y:S01]  /*33190*/  IMAD.X R9, R10, 0x1, R27, P2 ;  /* 0x000000010a097824 */ /* 0x000fe200010e061b */
[----:B------:R-:W-:Y:S01]  /*331a0*/  SHF.R.S32.HI R10, RZ, 0x1f, R11 ;  /* 0x0000001fff0a7819 */ /* 0x000fe2000001140b */
[----:B------:R-:W-:Y:S01]  /*331b0*/  VIADD R6, R2, 0x69 ;  /* 0x0000006902067836 */ /* 0x000fe20000000000 */
[----:B------:R-:W-:Y:S01]  /*331c0*/  ISETP.GE.AND P3, PT, R14, UR6, PT ;  /* 0x000000060e007c0c */ /* 0x000fe2000bf66270 */
[----:B------:R-:W-:Y:S01]  /*331d0*/  ULDC UR6, c[0x0][0x22c] ;  /* 0x00008b0000067ab9 */ /* 0x000fe20000000800 */
[----:B------:R-:W-:Y:S01]  /*331e0*/  ULDC UR4, c[0x0][0x22c] ;  /* 0x00008b0000047ab9 */ /* 0x000fe20000000800 */
[-C--:B-1----:R-:W-:Y:S01]  /*331f0*/  IADD3 R4, P6, R11, R3.reuse, RZ ;  /* 0x000000030b047210 */ /* 0x082fe20007fde0ff */
        /* <DEDUP_REMOVED lines=9> */
[----:B------:R-:W-:Y:S01]  /*33290*/  IADD3 R6, P6, R11, R26, RZ ;  /* 0x0000001a0b067210 */ /* 0x000fe20007fde0ff */
[----:B------:R1:W-:Y:S01]  /*332a0*/  @P5 STG.E.U8 desc[UR56][R4.64], R15 ;  /* 0x0000000f04005986 */ /* 0x0003e2000c101138 */
[----:B------:R-:W-:Y:S01]  /*332b0*/  PRMT R13, R55, 0x7773, RZ ;  /* 0x00007773370d7816 */ /* 0x000fe200000000ff */
[----:B0-----:R-:W-:Y:S01]  /*332c0*/  VIADD R8, R11, UR4 ;  /* 0x000000040b087c36 */ /* 0x001fe20008000000 */
[----:B------:R-:W-:Y:S01]  /*332d0*/  ISETP.LT.AND P5, PT, R151, UR6, !P3 ;  /* 0x0000000697007c0c */ /* 0x000fe2000dfa1270 */
[----:B------:R-:W-:Y:S01]  /*332e0*/  IMAD.X R7, R10, 0x1, R27, P6 ;  /* 0x000000010a077824 */ /* 0x000fe200030e061b */
[----:B------:R-:W-:Y:S01]  /*332f0*/  PRMT R11, R55, 0x7771, RZ ;  /* 0x00007771370b7816 */ /* 0x000fe200000000ff */
[----:B------:R-:W-:Y:S01]  /*33300*/  ULDC UR6, c[0x0][0x228] ;  /* 0x00008a0000067ab9 */ /* 0x000fe20000000800 */
[----:B------:R-:W-:Y:S01]  /*33310*/  SHF.R.S32.HI R9, RZ, 0x1f, R8 ;  /* 0x0000001fff097819 */ /* 0x000fe20000011408 */
[----:B------:R-:W-:Y:S01]  /*33320*/  ULDC UR4, c[0x0][0x248] ;  /* 0x0000920000047ab9 */ /* 0x000fe20000000800 */
[----:B------:R-:W-:Y:S01]  /*33330*/  ULDC UR8, c[0x0][0x228] ;  /* 0x00008a0000087ab9 */ /* 0x000fe20000000800 */
[----:B-1----:R-:W-:-:S02]  /*33340*/  IADD3 R4, P6, R8, R3, RZ ;  /* 0x0000000308047210 */ /* 0x002fc40007fde0ff */
[----:B------:R-:W-:Y:S01]  /*33350*/  ISETP.LT.AND P3, PT, R149, UR6, !P3 ;  /* 0x0000000695007c0c */ /* 0x000fe2000df61270 */
[----:B------:R0:W-:Y:S01]  /*33360*/  @P1 STG.E.U8 desc[UR56][R6.64], R11 ;  /* 0x0000000b06001986 */ /* 0x0001e2000c101138 */
[----:B------:R-:W-:Y:S01]  /*33370*/  PRMT R55, R55, 0x7772, RZ ;  /* 0x0000777237377816 */ /* 0x000fe200000000ff */
[----:B------:R-:W-:Y:S02]  /*33380*/  IMAD.X R5, R9, 0x1, R0, P6 ;  /* 0x0000000109057824 */ /* 0x000fe400030e0600 */
[C---:B------:R-:W-:Y:S01]  /*33390*/  VIADD R10, R8.reuse, UR4 ;  /* 0x00000004080a7c36 */ /* 0x040fe20008000000 */
[-C--:B------:R-:W-:Y:S01]  /*333a0*/  IADD3 R8, P1, R8, R26.reuse, RZ ;  /* 0x0000001a08087210 */ /* 0x080fe20007f3e0ff */
[----:B------:R-:W-:Y:S01]  /*333b0*/  ULDC UR4, c[0x0][0x22c] ;  /* 0x00008b0000047ab9 */ /* 0x000fe20000000800 */
[----:B------:R-:W-:Y:S01]  /*333c0*/  ISETP.LT.AND P6, PT, R151, UR8, !P2 ;  /* 0x0000000897007c0c */ /* 0x000fe2000d7c1270 */
[----:B------:R1:W-:Y:S01]  /*333d0*/  @P5 STG.E.U8 desc[UR56][R4.64], R55 ;  /* 0x0000003704005986 */ /* 0x0003e2000c101138 */
[----:B------:R-:W-:Y:S01]  /*333e0*/  SHF.R.S32.HI R12, RZ, 0x1f, R10 ;  /* 0x0000001fff0c7819 */ /* 0x000fe2000001140a */
[----:B------:R-:W-:Y:S01]  /*333f0*/  ULDC UR6, c[0x0][0x228] ;  /* 0x00008a0000067ab9 */ /* 0x000fe20000000800 */
[----:B0-----:R-:W-:Y:S01]  /*33400*/  VIADD R11, R2, 0x6a ;  /* 0x0000006a020b7836 */ /* 0x001fe20000000000 */
[-C--:B------:R-:W-:Y:S01]  /*33410*/  IADD3 R6, P5, R10, R3.reuse, RZ ;  /* 0x000000030a067210 */ /* 0x080fe20007fbe0ff */
[----:B------:R-:W-:Y:S01]  /*33420*/  IMAD.X R9, R9, 0x1, R27, P1 ;  /* 0x0000000109097824 */ /* 0x000fe200008e061b */
[----:B------:R-:W-:Y:S01]  /*33430*/  PRMT R15, R60, 0x7770, RZ ;  /* 0x000077703c0f7816 */ /* 0x000fe200000000ff */
[----:B------:R-:W-:Y:S01]  /*33440*/  ULDC UR8, c[0x0][0x228] ;  /* 0x00008a0000087ab9 */ /* 0x000fe20000000800 */
[----:B------:R-:W-:Y:S01]  /*33450*/  ISETP.GE.AND P1, PT, R11, UR4, PT ;  /* 0x000000040b007c0c */ /* 0x000fe2000bf26270 */
[----:B------:R-:W-:Y:S01]  /*33460*/  ULDC UR4, c[0x0][0x248] ;  /* 0x0000920000047ab9 */ /* 0x000fe20000000800 */
[----:B------:R-:W-:Y:S01]  /*33470*/  IMAD.X R7, R12, 0x1, R0, P5 ;  /* 0x000000010c077824 */ /* 0x000fe200028e0600 */
[----:B------:R0:W-:Y:S01]  /*33480*/  @P3 STG.E.U8 desc[UR56][R8.64], R13 ;  /* 0x0000000d08003986 */ /* 0x0001e2000c101138 */
[C---:B------:R-:W-:Y:S01]  /*33490*/  VIADD R11, R10.reuse, UR4 ;  /* 0x000000040a0b7c36 */ /* 0x040fe20008000000 */
[----:B------:R-:W-:Y:S01]  /*334a0*/  ISETP.LT.AND P3, PT, R149, UR6, !P2 ;  /* 0x0000000695007c0c */ /* 0x000fe2000d761270 */
[----:B------:R-:W-:Y:S01]  /*334b0*/  ULDC UR4, c[0x0][0x22c] ;  /* 0x00008b0000047ab9 */ /* 0x000fe20000000800 */
[----:B------:R-:W-:Y:S01]  /*334c0*/  ISETP.LT.AND P5, PT, R151, UR8, !P4 ;  /* 0x0000000897007c0c */ /* 0x000fe2000e7a1270 */
[----:B------:R2:W-:Y:S01]  /*334d0*/  @P6 STG.E.U8 desc[UR56][R6.64], R15 ;  /* 0x0000000f06006986 */ /* 0x0005e2000c101138 */
[----:B-1----:R-:W-:Y:S01]  /*334e0*/  IADD3 R4, P2, R10, R26, RZ ;  /* 0x0000001a0a047210 */ /* 0x002fe20007f5e0ff */
[----:B------:R-:W-:Y:S01]  /*334f0*/  ULDC UR6, c[0x0][0x228] ;  /* 0x00008a0000067ab9 */ /* 0x000fe20000000800 */
[----:B------:R-:W-:Y:S01]  /*33500*/  SHF.R.S32.HI R14, RZ, 0x1f, R11 ;  /* 0x0000001fff0e7819 */ /* 0x000fe2000001140b */
        /* <DEDUP_REMOVED lines=9> */
[----:B------:R0:W-:Y:S01]  /*335a0*/  @P3 STG.E.U8 desc[UR56][R4.64], R15 ;  /* 0x0000000f04003986 */ /* 0x0001e2000c101138 */
[----:B------:R-:W-:Y:S01]  /*335b0*/  VIADD R10, R11, UR4 ;  /* 0x000000040b0a7c36 */ /* 0x000fe20008000000 */
[----:B------:R-:W-:Y:S01]  /*335c0*/  ISETP.LT.AND P4, PT, R149, UR6, !P4 ;  /* 0x0000000695007c0c */ /* 0x000fe2000e781270 */
[----:B------:R-:W-:Y:S01]  /*335d0*/  ULDC UR4, c[0x0][0x22c] ;  /* 0x00008b0000047ab9 */ /* 0x000fe20000000800 */
[----:B------:R1:W-:Y:S01]  /*335e0*/  @P5 STG.E.U8 desc[UR56][R8.64], R13 ;  /* 0x0000000d08005986 */ /* 0x0003e2000c101138 */
[----:B------:R-:W-:Y:S01]  /*335f0*/  ISETP.LT.AND P5, PT, R151, UR8, !P1 ;  /* 0x0000000897007c0c */ /* 0x000fe2000cfa1270 */
[----:B------:R-:W-:Y:S01]  /*33600*/  ULDC UR6, c[0x0][0x228] ;  /* 0x00008a0000067ab9 */ /* 0x000fe20000000800 */
[----:B------:R-:W-:Y:S01]  /*33610*/  IADD3 R6, P3, R11, R26, RZ ;  /* 0x0000001a0b067210 */ /* 0x000fe20007f7e0ff */
[----:B------:R-:W-:Y:S01]  /*33620*/  ULDC UR8, c[0x0][0x228] ;  /* 0x00008a0000087ab9 */ /* 0x000fe20000000800 */
[----:B------:R-:W-:-:S02]  /*33630*/  SHF.R.S32.HI R12, RZ, 0x1f, R10 ;  /* 0x0000001fff0c7819 */ /* 0x000fc4000001140a */
[----:B0-----:R-:W-:Y:S01]  /*33640*/  IADD3 R4, P6, R10, R3, RZ ;  /* 0x000000030a047210 */ /* 0x001fe20007fde0ff */
[----:B------:R-:W-:Y:S02]  /*33650*/  IMAD.X R7, R14, 0x1, R27, P3 ;  /* 0x000000010e077824 */ /* 0x000fe400018e061b */
[----:B-1----:R-:W-:Y:S01]  /*33660*/  VIADD R8, R2, 0x6c ;  /* 0x0000006c02087836 */ /* 0x002fe20000000000 */
[----:B------:R-:W-:Y:S01]  /*33670*/  PRMT R15, R60, 0x7773, RZ ;  /* 0x000077733c0f7816 */ /* 0x000fe200000000ff */
[----:B------:R-:W-:Y:S01]  /*33680*/  IMAD.X R5, R12, 0x1, R0, P6 ;  /* 0x000000010c057824 */ /* 0x000fe200030e0600 */
[----:B------:R-:W-:Y:S02]  /*33690*/  PRMT R13, R61, 0x7770, RZ ;  /* 0x000077703d0d7816 */ /* 0x000fe400000000ff */
[----:B------:R-:W-:Y:S01]  /*336a0*/  ISETP.GE.AND P3, PT, R8, UR4, PT ;  /* 0x0000000408007c0c */ /* 0x000fe2000bf66270 */
[----:B------:R-:W-:Y:S01]  /*336b0*/  ULDC UR4, c[0x0][0x248] ;  /* 0x0000920000047ab9 */ /* 0x000fe20000000800 */
[----:B------:R0:W-:Y:S01]  /*336c0*/  @P4 STG.E.U8 desc[UR56][R6.64], R15 ;  /* 0x0000000f06004986 */ /* 0x0001e2000c101138 */
[C---:B------:R-:W-:Y:S01]  /*336d0*/  VIADD R11, R10.reuse, UR4 ;  /* 0x000000040a0b7c36 */ /* 0x040fe20008000000 */
        /* <DEDUP_REMOVED lines=11> */
[C---:B------:R-:W-:Y:S01]  /*33790*/  PRMT R15, R61.reuse, 0x7771, RZ ;  /* 0x000077713d0f7816 */ /* 0x040fe200000000ff */
        /* <DEDUP_REMOVED lines=33> */
[----:B-1----:R-:W-:Y:S01]  /*339b0*/  VIADD R8, R2, 0x6f ;  /* 0x0000006f02087836 */ /* 0x002fe20000000000 */
[----:B------:R-:W-:Y:S01]  /*339c0*/  PRMT R15, R62, 0x7771, RZ ;  /* 0x000077713e0f7816 */ /* 0x000fe200000000ff */
[----:B------:R-:W-:Y:S01]  /*339d0*/  IMAD.X R7, R12, 0x1, R27, P4 ;  /* 0x000000010c077824 */ /* 0x000fe200020e061b */
[----:B------:R-:W-:Y:S01]  /*339e0*/  PRMT R13, R62, 0x7772, RZ ;  /* 0x000077723e0d7816 */ /* 0x000fe200000000ff */
[----:B------:R-:W-:Y:S01]  /*339f0*/  IMAD.X R5, R14, 0x1, R0, P6 ;  /* 0x000000010e057824 */ /* 0x000fe200030e0600 */
[----:B------:R-:W-:Y:S01]  /*33a00*/  ISETP.GE.AND P4, PT, R8, UR4, PT ;  /* 0x0000000408007c0c */ /* 0x000fe2000bf86270 */
[----:B------:R-:W-:Y:S01]  /*33a10*/  ULDC UR4, c[0x0][0x248] ;  /* 0x0000920000047ab9 */ /* 0x000fe20000000800 */
[----:B------:R-:W-:Y:S01]  /*33a20*/  ISETP.LT.AND P1, PT, R149, UR6, !P1 ;  /* 0x0000000695007c0c */ /* 0x000fe2000cf21270 */
[----:B------:R-:W-:Y:S01]  /*33a30*/  VIADD R10, R11, UR4 ;  /* 0x000000040b0a7c36 */ /* 0x000fe20008000000 */
[----:B------:R0:W-:Y:S01]  /*33a40*/  @P3 STG.E.U8 desc[UR56][R6.64], R15 ;  /* 0x0000000f06003986 */ /* 0x0001e2000c101138 */
[----:B------:R-:W-:Y:S01]  /*33a50*/  ISETP.LT.AND P3, PT, R151, UR8, !P2 ;  /* 0x0000000897007c0c */ /* 0x000fe2000d761270 */
[----:B------:R-:W-:Y:S01]  /*33a60*/  ULDC UR4, c[0x0][0x22c] ;  /* 0x00008b0000047ab9 */ /* 0x000fe20000000800 */
[----:B------:R-:W-:Y:S01]  /*33a70*/  ULDC UR6, c[0x0][0x228] ;  /* 0x00008a0000067ab9 */ /* 0x000fe20000000800 */
[----:B------:R1:W-:Y:S01]  /*33a80*/  @P5 STG.E.U8 desc[UR56][R4.64], R13 ;  /* 0x0000000d04005986 */ /* 0x0003e2000c101138 */
[----:B------:R-:W-:Y:S01]  /*33a90*/  IADD3 R8, P5, R11, R26, RZ ;  /* 0x0000001a0b087210 */ /* 0x000fe20007fbe0ff */
[----:B------:R-:W-:Y:S01]  /*33aa0*/  ULDC UR8, c[0x0][0x228] ;  /* 0x00008a0000087ab9 */ /* 0x000fe20000000800 */
[----:B------:R-:W-:-:S02]  /*33ab0*/  SHF.R.S32.HI R12, RZ, 0x1f, R10 ;  /* 0x0000001fff0c7819 */ /* 0x000fc4000001140a */
[-C--:B0-----:R-:W-:Y:S01]  /*33ac0*/  IADD3 R6, P6, R10, R3.reuse, RZ ;  /* 0x000000030a067210 */ /* 0x081fe20007fde0ff */
[----:B-1----:R-:W-:Y:S01]  /*33ad0*/  VIADD R4, R2, 0x70 ;  /* 0x0000007002047836 */ /* 0x002fe20000000000 */
[----:B------:R-:W-:Y:S01]  /*33ae0*/  PRMT R15, R62, 0x7773, RZ ;  /* 0x000077733e0f7816 */ /* 0x000fe200000000ff */
[----:B------:R-:W-:Y:S01]  /*33af0*/  IMAD.X R9, R14, 0x1, R27, P5 ;  /* 0x000000010e097824 */ /* 0x000fe200028e061b */
[----:B------:R-:W-:Y:S01]  /*33b00*/  PRMT R13, R63, 0x7770, RZ ;  /* 0x000077703f0d7816 */ /* 0x000fe200000000ff */
[--C-:B------:R-:W-:Y:S01]  /*33b10*/  IMAD.X R7, R12, 0x1, R0.reuse, P6 ;  /* 0x000000010c077824 */ /* 0x100fe200030e0600 */
[----:B------:R-:W-:Y:S01]  /*33b20*/  ISETP.GE.AND P5, PT, R4, UR4, PT ;  /* 0x0000000404007c0c */ /* 0x000fe2000bfa6270 */
[----:B------:R-:W-:Y:S01]  /*33b30*/  ULDC UR4, c[0x0][0x248] ;  /* 0x0000920000047ab9 */ /* 0x000fe20000000800 */
[----:B------:R0:W-:Y:S01]  /*33b40*/  @P1 STG.E.U8 desc[UR56][R8.64], R15 ;  /* 0x0000000f08001986 */ /* 0x0001e2000c101138 */
[C---:B------:R-:W-:Y:S01]  /*33b50*/  VIADD R11, R10.reuse, UR4 ;  /* 0x000000040a0b7c36 */ /* 0x040fe20008000000 */
[----:B------:R-:W-:Y:S01]  /*33b60*/  ISETP.LT.AND P2, PT, R149, UR6, !P2 ;  /* 0x0000000695007c0c */ /* 0x000fe2000d741270 */
[----:B------:R-:W-:Y:S01]  /*33b70*/  ULDC UR4, c[0x0][0x22c] ;  /* 0x00008b0000047ab9 */ /* 0x000fe20000000800 */
[----:B------:R-:W-:Y:S01]  /*33b80*/  ISETP.LT.AND P1, PT, R151, UR8, !P4 ;  /* 0x0000000897007c0c */ /* 0x000fe2000e721270 */
[----:B------:R1:W-:Y:S01]  /*33b90*/  @P3 STG.E.U8 desc[UR56][R6.64], R13 ;  /* 0x0000000d06003986 */ /* 0x0003e2000c101138 */
[----:B------:R-:W-:Y:S01]  /*33ba0*/  IADD3 R4, P3, R10, R26, RZ ;  /* 0x0000001a0a047210 */ /* 0x000fe20007f7e0ff */
[----:B------:R-:W-:Y:S01]  /*33bb0*/  ULDC UR8, c[0x0][0x228] ;  /* 0x00008a0000087ab9 */ /* 0x000fe20000000800 */
[----:B------:R-:W-:Y:S01]  /*33bc0*/  SHF.R.S32.HI R14, RZ, 0x1f, R11 ;  /* 0x0000001fff0e7819 */ /* 0x000fe2000001140b */
[----:B------:R-:W-:Y:S01]  /*33bd0*/  ULDC UR6, c[0x0][0x22c] ;  /* 0x00008b0000067ab9 */ /* 0x000fe20000000800 */
[----:B0-----:R-:W-:Y:S01]  /*33be0*/  IADD3 R8, P6, R11, R3, RZ ;  /* 0x000000030b087210 */ /* 0x001fe20007fde0ff */
[----:B------:R-:W-:Y:S01]  /*33bf0*/  IMAD.X R5, R12, 0x1, R27, P3 ;  /* 0x000000010c057824 */ /* 0x000fe200018e061b */
[C---:B------:R-:W-:Y:S01]  /*33c00*/  PRMT R15, R63.reuse, 0x7771, RZ ;  /* 0x000077713f0f7816 */ /* 0x040fe200000000ff */
[----:B-1----:R-:W-:Y:S01]  /*33c10*/  VIADD R6, R2, 0x71 ;  /* 0x0000007102067836 */ /* 0x002fe20000000000 */
[----:B------:R-:W-:Y:S01]  /*33c20*/  PRMT R13, R63, 0x7772, RZ ;  /* 0x000077723f0d7816 */ /* 0x000fe200000000ff */
[----:B------:R-:W-:-:S02]  /*33c30*/  IMAD.X R9, R14, 0x1, R0, P6 ;  /* 0x000000010e097824 */ /* 0x000fc400030e0600 */
[----:B------:R0:W-:Y:S01]  /*33c40*/  @P2 STG.E.U8 desc[UR56][R4.64], R15 ;  /* 0x0000000f04002986 */ /* 0x0001e2000c101138 */
[----:B------:R-:W-:Y:S01]  /*33c50*/  VIADD R7, R2, 0x72 ;  /* 0x0000007202077836 */ /* 0x000fe20000000000 */
[----:B------:R-:W-:Y:S01]  /*33c60*/  ISETP.GE.AND P3, PT, R6, UR4, PT ;  /* 0x0000000406007c0c */ /* 0x000fe2000bf66270 */
[----:B------:R-:W-:Y:S01]  /*33c70*/  ULDC UR4, c[0x0][0x248] ;  /* 0x0000920000047ab9 */ /* 0x000fe20000000800 */
[----:B------:R1:W-:Y:S01]  /*33c80*/  @P1 STG.E.U8 desc[UR56][R8.64], R13 ;  /* 0x0000000d08001986 */ /* 0x0003e2000c101138 */
[----:B------:R-:W-:Y:S01]  /*33c90*/  ISETP.LT.AND P4, PT, R149, UR8, !P4 ;  /* 0x0000000895007c0c */ /* 0x000fe2000e781270 */
[C---:B------:R-:W-:Y:S01]  /*33ca0*/  VIADD R10, R11.reuse, UR4 ;  /* 0x000000040b0a7c36 */ /* 0x040fe20008000000 */
[-C--:B------:R-:W-:Y:S01]  /*33cb0*/  IADD3 R6, P1, R11, R26.reuse, RZ ;  /* 0x0000001a0b067210 */ /* 0x080fe20007f3e0ff */
[----:B------:R-:W-:Y:S01]  /*33cc0*/  ULDC UR4, c[0x0][0x22c] ;  /* 0x00008b0000047ab9 */ /* 0x000fe20000000800 */
[----:B------:R-:W-:Y:S01]  /*33cd0*/  ISETP.LT.AND P6, PT, R151, UR10, !P5 ;  /* 0x0000000a97007c0c */ /* 0x000fe2000efc1270 */
[----:B------:R-:W-:Y:S01]  /*33ce0*/  ULDC UR8, c[0x0][0x228] ;  /* 0x00008a0000087ab9 */ /* 0x000fe20000000800 */
[----:B------:R-:W-:Y:S01]  /*33cf0*/  ISETP.GE.AND P2, PT, R7, UR6, PT ;  /* 0x0000000607007c0c */ /* 0x000fe2000bf46270 */
[----:B------:R-:W-:Y:S01]  /*33d00*/  IMAD.X R7, R14, 0x1, R27, P1 ;  /* 0x000000010e077824 */ /* 0x000fe200008e061b */
[----:B0-----:R-:W-:Y:S01]  /*33d10*/  IADD3 R4, P1, R10, R3, RZ ;  /* 0x000000030a047210 */ /* 0x001fe20007f3e0ff */
[----:B------:R-:W-:Y:S01]  /*33d20*/  ULDC UR6, c[0x0][0x228] ;  /* 0x00008a0000067ab9 */ /* 0x000fe20000000800 */
[----:B------:R-:W-:Y:S01]  /*33d30*/  PRMT R63, R63, 0x7773, RZ ;  /* 0x000077733f3f7816 */ /* 0x000fe200000000ff */
[----:B-1----:R-:W-:Y:S01]  /*33d40*/  VIADD R8, R2, 0x73 ;  /* 0x0000007302087836 */ /* 0x002fe20000000000 */
[----:B------:R-:W-:Y:S01]  /*33d50*/  SHF.R.S32.HI R9, RZ, 0x1f, R10 ;  /* 0x0000001fff097819 */ /* 0x000fe2000001140a */
[----:B------:R-:W-:Y:S01]  /*33d60*/  ULDC UR10, c[0x0][0x228] ;  /* 0x00008a00000a7ab9 */ /* 0x000fe20000000800 */
[----:B------:R-:W-:Y:S01]  /*33d70*/  PRMT R13, R64, 0x7770, RZ ;  /* 0x00007770400d7816 */ /* 0x000fe200000000ff */
[----:B------:R0:W-:Y:S02]  /*33d80*/  @P4 STG.E.U8 desc[UR56][R6.64], R63 ;  /* 0x0000003f06004986 */ /* 0x0001e4000c101138 */
[----:B------:R-:W-:Y:S01]  /*33d90*/  IMAD.X R5, R9, 0x1, R0, P1 ;  /* 0x0000000109057824 */ /* 0x000fe200008e0600 */
[----:B------:R-:W-:Y:S01]  /*33da0*/  ISETP.LT.AND P4, PT, R149, UR6, !P5 ;  /* 0x0000000695007c0c */ /* 0x000fe2000ef81270 */
[----:B------:R-:W-:Y:S01]  /*33db0*/  ULDC UR6, c[0x0][0x22c] ;  /* 0x00008b0000067ab9 */ /* 0x000fe20000000800 */
[----:B------:R-:W-:Y:S01]  /*33dc0*/  ISETP.GE.AND P1, PT, R8, UR4, PT ;  /* 0x0000000408007c0c */ /* 0x000fe2000bf26270 */
[----:B------:R-:W-:Y:S01]  /*33dd0*/  ULDC UR4, c[0x0][0x248] ;  /* 0x0000920000047ab9 */ /* 0x000fe20000000800 */
[----:B------:R1:W-:Y:S01]  /*33de0*/  @P6 STG.E.U8 desc[UR56][R4.64], R13 ;  /* 0x0000000d04006986 */ /* 0x0003e2000c101138 */
[C---:B------:R-:W-:Y:S01]  /*33df0*/  IADD3 R8, P6, R10.reuse, R26, RZ ;  /* 0x0000001a0a087210 */ /* 0x040fe20007fde0ff */
[----:B------:R-:W-:Y:S01]  /*33e00*/  VIADD R11, R10, UR4 ;  /* 0x000000040a0b7c36 */ /* 0x000fe20008000000 */
[----:B------:R-:W-:Y:S01]  /*33e10*/  PRMT R17, R64, 0x7771, RZ ;  /* 0x0000777140117816 */ /* 0x000fe200000000ff */
[----:B------:R-:W-:Y:S01]  /*33e20*/  ULDC UR4, c[0x0][0x248] ;  /* 0x0000920000047ab9 */ /* 0x000fe20000000800 */
[----:B0-----:R-:W-:-:S02]  /*33e30*/  VIADD R6, R2, 0x74 ;  /* 0x0000007402067836 */ /* 0x001fc40000000000 */
[----:B------:R-:W-:Y:S01]  /*33e40*/  IMAD.X R9, R9, 0x1, R27, P6 ;  /* 0x0000000109097824 */ /* 0x000fe200030e061b */
[----:B------:R-:W-:Y:S02]  /*33e50*/  SHF.R.S32.HI R7, RZ, 0x1f, R11 ;  /* 0x0000001fff077819 */ /* 0x000fe4000001140b */
[----:B------:R-:W-:Y:S01]  /*33e60*/  ISETP.LT.AND P5, PT, R151, UR8, !P3 ;  /* 0x0000000897007c0c */ /* 0x000fe2000dfa1270 */
[----:B------:R-:W-:Y:S01]  /*33e70*/  ULDC UR8, c[0x0][0x228] ;  /* 0x00008a0000087ab9 */ /* 0x000fe20000000800 */
[----:B-1----:R-:W-:Y:S01]  /*33e80*/  IADD3 R4, P6, R11, R3, RZ ;  /* 0x000000030b047210 */ /* 0x002fe20007fde0ff */
[----:B------:R0:W-:Y:S01]  /*33e90*/  @P4 STG.E.U8 desc[UR56][R8.64], R17 ;  /* 0x0000001108004986 */ /* 0x0001e2000c101138 */
[----:B------:R-:W-:Y:S02]  /*33ea0*/  ISETP.LT.AND P3, PT, R149, UR10, !P3 ;  /* 0x0000000a95007c0c */ /* 0x000fe4000df61270 */
[----:B------:R-:W-:Y:S01]  /*33eb0*/  ISETP.GE.AND P4, PT, R6, UR6, PT ;  /* 0x0000000606007c0c */ /* 0x000fe2000bf86270 */
[----:B------:R-:W-:Y:S01]  /*33ec0*/  IMAD.X R5, R7, 0x1, R0, P6 ;  /* 0x0000000107057824 */ /* 0x000fe200030e0600 */
[----:B------:R-:W-:-:S02]  /*33ed0*/  IADD3 R6, P6, R11, R26, RZ ;  /* 0x0000001a0b067210 */ /* 0x000fc40007fde0ff */
[C---:B------:R-:W-:Y:S01]  /*33ee0*/  PRMT R15, R64.reuse, 0x7772, RZ ;  /* 0x00007772400f7816 */ /* 0x040fe200000000ff */
[----:B------:R-:W-:Y:S01]  /*33ef0*/  VIADD R11, R11, UR4 ;  /* 0x000000040b0b7c36 */ /* 0x000fe20008000000 */
[----:B------:R-:W-:Y:S01]  /*33f00*/  PRMT R13, R64, 0x7773, RZ ;  /* 0x00007773400d7816 */ /* 0x000fe200000000ff */
[----:B------:R-:W-:Y:S01]  /*33f10*/  IMAD.X R7, R7, 0x1, R27, P6 ;  /* 0x0000000107077824 */ /* 0x000fe200030e061b */
[----:B------:R-:W-:Y:S01]  /*33f20*/  ULDC UR6, c[0x0][0x228] ;  /* 0x00008a0000067ab9 */ /* 0x000fe20000000800 */
[----:B------:R1:W-:Y:S01]  /*33f30*/  @P5 STG.E.U8 desc[UR56][R4.64], R15 ;  /* 0x0000000f04005986 */ /* 0x0003e2000c101138 */
[----:B------:R-:W-:Y:S01]  /*33f40*/  ISETP.LT.AND P5, PT, R151, UR6, !P2 ;  /* 0x0000000697007c0c */ /* 0x000fe2000d7a1270 */
[----:B------:R-:W-:Y:S01]  /*33f50*/  ULDC UR6, c[0x0][0x228] ;  /* 0x00008a0000067ab9 */ /* 0x000fe20000000800 */
[----:B------:R-:W-:Y:S01]  /*33f60*/  SHF.R.S32.HI R12, RZ, 0x1f, R11 ;  /* 0x0000001fff0c7819 */ /* 0x000fe2000001140b */
[----:B------:R2:W-:Y:S01]  /*33f70*/  @P3 STG.E.U8 desc[UR56][R6.64], R13 ;  /* 0x0000000d06003986 */ /* 0x0005e2000c101138 */
[-C--:B0-----:R-:W-:Y:S01]  /*33f80*/  IADD3 R8, P3, R11, R3.reuse, RZ ;  /* 0x000000030b087210 */ /* 0x081fe20007f7e0ff */
[----:B------:R-:W-:Y:S01]  /*33f90*/  ULDC UR4, c[0x0][0x248] ;  /* 0x0000920000047ab9 */ /* 0x000fe20000000800 */
[----:B------:R-:W-:Y:S01]  /*33fa0*/  ISETP.LT.AND P2, PT, R149, UR6, !P2 ;  /* 0x0000000695007c0c */ /* 0x000fe2000d741270 */
[----:B------:R-:W-:Y:S01]  /*33fb0*/  VIADD R10, R11, UR4 ;  /* 0x000000040b0a7c36 */ /* 0x000fe20008000000 */
[----:B------:R-:W-:Y:S01]  /*33fc0*/  PRMT R17, R65, 0x7770, RZ ;  /* 0x0000777041117816 */ /* 0x000fe200000000ff */
[----:B------:R-:W-:Y:S01]  /*33fd0*/  IMAD.X R9, R12, 0x1, R0, P3 ;  /* 0x000000010c097824 */ /* 0x000fe200018e0600 */
[----:B------:R-:W-:Y:S01]  /*33fe0*/  ISETP.LT.AND P6, PT, R151, UR8, !P1 ;  /* 0x0000000897007c0c */ /* 0x000fe2000cfc1270 */
[----:B------:R-:W-:Y:S01]  /*33ff0*/  ULDC UR6, c[0x0][0x228] ;  /* 0x00008a0000067ab9 */ /* 0x000fe20000000800 */
[----:B-1----:R-:W-:Y:S01]  /*34000*/  IADD3 R4, P3, R11, R26, RZ ;  /* 0x0000001a0b047210 */ /* 0x002fe20007f7e0ff */
[----:B------:R-:W-:Y:S01]  /*34010*/  VIADD R11, R2, 0x75 ;  /* 0x00000075020b7836 */ /* 0x000fe20000000000 */
[----:B------:R0:W-:Y:S01]  /*34020*/  @P5 STG.E.U8 desc[UR56][R8.64], R17 ;  /* 0x0000001108005986 */ /* 0x0001e2000c101138 */
[----:B------:R-:W-:Y:S01]  /*34030*/  PRMT R15, R65, 0x7771, RZ ;  /* 0x00007771410f7816 */ /* 0x000fe200000000ff */
[----:B------:R-:W-:Y:S01]  /*34040*/  ULDC UR4, c[0x0][0x248] ;  /* 0x0000920000047ab9 */ /* 0x000fe20000000800 */
[----:B------:R-:W-:Y:S01]  /*34050*/  IMAD.X R5, R12, 0x1, R27, P3 ;  /* 0x000000010c057824 */ /* 0x000fe200018e061b */
[----:B------:R-:W-:Y:S01]  /*34060*/  SHF.R.S32.HI R14, RZ, 0x1f, R10 ;  /* 0x0000001fff0e7819 */ /* 0x000fe2000001140a */
[----:B------:R-:W-:Y:S01]  /*34070*/  ULDC UR8, c[0x0][0x228] ;  /* 0x00008a0000087ab9 */ /* 0x000fe20000000800 */
[----:B--2---:R-:W-:-:S02]  /*34080*/  IADD3 R6, P5, R10, R3, RZ ;  /* 0x000000030a067210 */ /* 0x004fc40007fbe0ff */
[----:B------:R-:W-:Y:S01]  /*34090*/  ISETP.LT.AND P1, PT, R149, UR6, !P1 ;  /* 0x0000000695007c0c */ /* 0x000fe2000cf21270 */
[----:B------:R1:W-:Y:S01]  /*340a0*/  @P2 STG.E.U8 desc[UR56][R4.64], R15 ;  /* 0x0000000f04002986 */ /* 0x0003e2000c101138 */
[----:B------:R-:W-:Y:S01]  /*340b0*/  PRMT R13, R65, 0x7772, RZ ;  /* 0x00007772410d7816 */ /* 0x000fe200000000ff */
[--C-:B------:R-:W-:Y:S01]  /*340c0*/  IMAD.X R7, R14, 0x1, R0.reuse, P5 ;  /* 0x000000010e077824 */ /* 0x100fe200028e0600 */
[----:B------:R-:W-:Y:S01]  /*340d0*/  ISETP.GE.AND P3, PT, R11, UR7, PT ;  /* 0x000000070b007c0c */ /* 0x000fe2000bf66270 */
[C---:B------:R-:W-:Y:S01]  /*340e0*/  VIADD R11, R10.reuse, UR4 ;  /* 0x000000040a0b7c36 */ /* 0x040fe20008000000 */
[-C--:B0-----:R-:W-:Y:S01]  /*340f0*/  IADD3 R8, P2, R10, R26.reuse, RZ ;  /* 0x0000001a0a087210 */ /* 0x081fe20007f5e0ff */
[----:B------:R-:W-:Y:S01]  /*34100*/  ULDC UR7, c[0x0][0x228] ;  /* 0x00008a0000077ab9 */ /* 0x000fe20000000800 */
[----:B------:R-:W-:Y:S01]  /*34110*/  VIADD R12, R2, 0x76 ;  /* 0x00000076020c7836 */ /* 0x000fe20000000000 */
[----:B------:R-:W-:Y:S01]  /*34120*/  ISETP.LT.AND P5, PT, R151, UR7, !P4 ;  /* 0x0000000797007c0c */ /* 0x000fe2000e7a1270 */
[----:B------:R0:W-:Y:S01]  /*34130*/  @P6 STG.E.U8 desc[UR56][R6.64], R13 ;  /* 0x0000000d06006986 */ /* 0x0001e2000c101138 */
[----:B------:R-:W-:Y:S01]  /*34140*/  IMAD.X R9, R14, 0x1, R27, P2 ;  /* 0x000000010e097824 */ /* 0x000fe200010e061b */
[----:B------:R-:W-:Y:S01]  /*34150*/  PRMT R65, R65, 0x7773, RZ ;  /* 0x0000777341417816 */ /* 0x000fe200000000ff */
[----:B------:R-:W-:Y:S01]  /*34160*/  ULDC UR4, c[0x0][0x248] ;  /* 0x0000920000047ab9 */ /* 0x000fe20000000800 */
[----:B------:R-:W-:Y:S01]  /*34170*/  SHF.R.S32.HI R10, RZ, 0x1f, R11 ;  /* 0x0000001fff0a7819 */ /* 0x000fe2000001140b */
[----:B------:R-:W-:Y:S01]  /*34180*/  ULDC UR6, c[0x0][0x228] ;  /* 0x00008a0000067ab9 */ /* 0x000fe20000000800 */
[-C--:B-1----:R-:W-:Y:S01]  /*34190*/  IADD3 R4, P6, R11, R3.reuse, RZ ;  /* 0x000000030b047210 */ /* 0x082fe20007fde0ff */
[----:B------:R-:W-:Y:S01]  /*341a0*/  ULDC UR7, c[0x0][0x228] ;  /* 0x00008a0000077ab9 */ /* 0x000fe20000000800 */
[----:B------:R-:W-:Y:S01]  /*341b0*/  ISETP.GE.AND P2, PT, R12, UR5, PT ;  /* 0x000000050c007c0c */ /* 0x000fe2000bf46270 */
[----:B------:R-:W-:Y:S01]  /*341c0*/  ULDC UR5, c[0x0][0x228] ;  /* 0x00008a0000057ab9 */ /* 0x000fe20000000800 */
[----:B0-----:R-:W-:Y:S01]  /*341d0*/  VIADD R6, R2, 0x77 ;  /* 0x0000007702067836 */ /* 0x001fe20000000000 */
[----:B------:R0:W-:Y:S01]  /*341e0*/  @P1 STG.E.U8 desc[UR56][R8.64], R65 ;  /* 0x0000004108001986 */ /* 0x0001e2000c101138 */
[----:B------:R-:W-:Y:S01]  /*341f0*/  ISETP.LT.AND P4, PT, R149, UR5, !P4 ;  /* 0x0000000595007c0c */ /* 0x000fe2000e781270 */
[----:B------:R-:W-:Y:S01]  /*34200*/  IMAD.X R5, R10, 0x1, R0, P6 ;  /* 0x000000010a057824 */ /* 0x000fe200030e0600 */
[----:B------:R-:W-:Y:S01]  /*34210*/  PRMT R13, R66, 0x7770, RZ ;  /* 0x00007770420d7816 */ /* 0x000fe200000000ff */
[C---:B------:R-:W-:Y:S01]  /*34220*/  VIADD R12, R11.reuse, UR4 ;  /* 0x000000040b0c7c36 */ /* 0x040fe20008000000 */
[----:B------:R-:W-:Y:S01]  /*34230*/  ISETP.GE.AND P1, PT, R6, UR11, PT ;  /* 0x0000000b06007c0c */ /* 0x000fe2000bf26270 */
[----:B------:R-:W-:Y:S01]  /*34240*/  ULDC UR5, c[0x0][0x228] ;  /* 0x00008a0000057ab9 */ /* 0x000fe20000000800 */
[----:B------:R-:W-:Y:S01]  /*34250*/  IADD3 R6, P6, R11, R26, RZ ;  /* 0x0000001a0b067210 */ /* 0x000fe20007fde0ff */
[----:B------:R1:W-:Y:S01]  /*34260*/  @P5 STG.E.U8 desc[UR56][R4.64], R13 ;  /* 0x0000000d04005986 */ /* 0x0003e2000c101138 */
[----:B------:R-:W-:Y:S01]  /*34270*/  SHF.R.S32.HI R11, RZ, 0x1f, R12 ;  /* 0x0000001fff0b7819 */ /* 0x000fe2000001140c */
[----:B------:R-:W-:Y:S01]  /*34280*/  VIADD R14, R2, 0x78 ;  /* 0x00000078020e7836 */ /* 0x000fe20000000000 */
[----:B------:R-:W-:Y:S01]  /*34290*/  PRMT R17, R66, 0x7772, RZ ;  /* 0x0000777242117816 */ /* 0x000fe200000000ff */
[----:B------:R-:W-:Y:S01]  /*342a0*/  IMAD.X R7, R10, 0x1, R27, P6 ;  /* 0x000000010a077824 */ /* 0x000fe200030e061b */
[----:B0-----:R-:W-:Y:S01]  /*342b0*/  IADD3 R8, P6, R12, R3, RZ ;  /* 0x000000030c087210 */ /* 0x001fe20007fde0ff */
[----:B------:R-:W-:Y:S01]  /*342c0*/  ULDC UR4, c[0x0][0x248] ;  /* 0x0000920000047ab9 */ /* 0x000fe20000000800 */
[----:B------:R-:W-:Y:S01]  /*342d0*/  ISETP.LT.AND P5, PT, R151, UR6, !P3 ;  /* 0x0000000697007c0c */ /* 0x000fe2000dfa1270 */
[----:B------:R-:W-:Y:S01]  /*342e0*/  ULDC UR6, c[0x0][0x228] ;  /* 0x00008a0000067ab9 */ /* 0x000fe20000000800 */
[----:B------:R-:W-:-:S02]  /*342f0*/  ISETP.LT.AND P3, PT, R149, UR5, !P3 ;  /* 0x0000000595007c0c */ /* 0x000fc4000df61270 */
[----:B-1----:R-:W-:Y:S01]  /*34300*/  PRMT R5, R66, 0x7771, RZ ;  /* 0x0000777142057816 */ /* 0x002fe200000000ff */
[C---:B------:R-:W-:Y:S01]  /*34310*/  IMAD.X R9, R11.reuse, 0x1, R0, P6 ;  /* 0x000000010b097824 */ /* 0x040fe200030e0600 */
[----:B------:R-:W-:Y:S01]  /*34320*/  IADD3 R10, P6, R12, R26, RZ ;  /* 0x0000001a0c0a7210 */ /* 0x000fe20007fde0ff */
[----:B------:R-:W-:Y:S02]  /*34330*/  ULDC UR5, c[0x0][0x228] ;  /* 0x00008a0000057ab9 */ /* 0x000fe40000000800 */
[----:B------:R-:W-:Y:S04]  /*34340*/  @P4 STG.E.U8 desc[UR56][R6.64], R5 ;  /* 0x0000000506004986 */ /* 0x000fe8000c101138 */
[----:B------:R-:W0:Y:S01]  /*34350*/  LDS.128 R4, [R25] ;  /* 0x0000000019047984 */ /* 0x000e220000000c00 */
[----:B------:R-:W-:Y:S01]  /*34360*/  ISETP.GE.AND P4, PT, R14, UR9, PT ;  /* 0x000000090e007c0c */ /* 0x000fe2000bf86270 */
[----:B------:R-:W-:Y:S01]  /*34370*/  IMAD.X R11, R11, 0x1, R27, P6 ;  /* 0x000000010b0b7824 */ /* 0x000fe200030e061b */
[----:B------:R-:W-:Y:S01]  /*34380*/  PRMT R15, R66, 0x7773, RZ ;  /* 0x00007773420f7816 */ /* 0x000fe200000000ff */
[----:B------:R-:W-:Y:S01]  /*34390*/  VIADD R14, R12, UR4 ;  /* 0x000000040c0e7c36 */ /* 0x000fe20008000000 */
[----:B------:R1:W-:Y:S01]  /*343a0*/  @P5 STG.E.U8 desc[UR56][R8.64], R17 ;  /* 0x0000001108005986 */ /* 0x0003e2000c101138 */
[----:B------:R-:W-:Y:S01]  /*343b0*/  ISETP.LT.AND P5, PT, R151, UR5, !P2 ;  /* 0x0000000597007c0c */ /* 0x000fe2000d7a1270 */
[----:B------:R-:W-:Y:S01]  /*343c0*/  ULDC UR5, c[0x0][0x228] ;  /* 0x00008a0000057ab9 */ /* 0x000fe20000000800 */
[----:B------:R-:W-:Y:S01]  /*343d0*/  ULDC UR4, c[0x0][0x248] ;  /* 0x0000920000047ab9 */ /* 0x000fe20000000800 */
[----:B------:R2:W-:Y:S01]  /*343e0*/  @P3 STG.E.U8 desc[UR56][R10.64], R15 ;  /* 0x0000000f0a003986 */ /* 0x0005e2000c101138 */
[----:B------:R-:W-:-:S02]  /*343f0*/  SHF.R.S32.HI R16, RZ, 0x1f, R14 ;  /* 0x0000001fff107819 */ /* 0x000fc4000001140e */
[-C--:B------:R-:W-:Y:S02]  /*34400*/  IADD3 R12, P3, R14, R3.reuse, RZ ;  /* 0x000000030e0c7210 */ /* 0x080fe40007f7e0ff */
[----:B------:R-:W-:Y:S01]  /*34410*/  ISETP.LT.AND P2, PT, R149, UR5, !P2 ;  /* 0x0000000595007c0c */ /* 0x000fe2000d741270 */
[----:B------:R-:W-:Y:S01]  /*34420*/  ULDC UR5, c[0x0][0x228] ;  /* 0x00008a0000057ab9 */ /* 0x000fe20000000800 */
[----:B------:R-:W-:Y:S01]  /*34430*/  PRMT R21, R67, 0x7770, RZ ;  /* 0x0000777043157816 */ /* 0x000fe200000000ff */
[--C-:B------:R-:W-:Y:S01]  /*34440*/  IMAD.X R13, R16, 0x1, R0.reuse, P3 ;  /* 0x00000001100d7824 */ /* 0x100fe200018e0600 */
[CC--:B-1----:R-:W-:Y:S01]  /*34450*/  IADD3 R8, P3, R14.reuse, R26.reuse, RZ ;  /* 0x0000001a0e087210 */ /* 0x0c2fe20007f7e0ff */
[----:B--2---:R-:W-:Y:S01]  /*34460*/  VIADD R15, R14, UR4 ;  /* 0x000000040e0f7c36 */ /* 0x004fe20008000000 */
[----:B------:R-:W-:Y:S02]  /*34470*/  ISETP.LT.AND P6, PT, R151, UR6, !P1 ;  /* 0x0000000697007c0c */ /* 0x000fe4000cfc1270 */
[----:B------:R1:W-:Y:S01]  /*34480*/  @P5 STG.E.U8 desc[UR56][R12.64], R21 ;  /* 0x000000150c005986 */ /* 0x0003e2000c101138 */
[----:B------:R-:W-:Y:S01]  /*34490*/  IMAD.X R9, R16, 0x1, R27, P3 ;  /* 0x0000000110097824 */ /* 0x000fe200018e061b */
[----:B------:R-:W-:Y:S01]  /*344a0*/  PRMT R19, R67, 0x7771, RZ ;  /* 0x0000777143137816 */ /* 0x000fe200000000ff */
[----:B------:R-:W-:Y:S01]  /*344b0*/  VIADD R14, R2, 0x79 ;  /* 0x00000079020e7836 */ /* 0x000fe20000000000 */
[----:B------:R-:W-:Y:S01]  /*344c0*/  SHF.R.S32.HI R18, RZ, 0x1f, R15 ;  /* 0x0000001fff127819 */ /* 0x000fe2000001140f */
[----:B------:R-:W-:Y:S01]  /*344d0*/  ULDC UR4, c[0x0][0x248] ;  /* 0x0000920000047ab9 */ /* 0x000fe20000000800 */
[-C--:B------:R-:W-:Y:S01]  /*344e0*/  IADD3 R10, P5, R15, R3.reuse, RZ ;  /* 0x000000030f0a7210 */ /* 0x080fe20007fbe0ff */
[----:B------:R-:W-:Y:S01]  /*344f0*/  ULDC UR6, c[0x0][0x228] ;  /* 0x00008a0000067ab9 */ /* 0x000fe20000000800 */
[----:B------:R-:W-:Y:S01]  /*34500*/  ISETP.LT.AND P1, PT, R149, UR5, !P1 ;  /* 0x0000000595007c0c */ /* 0x000fe2000cf21270 */
[----:B------:R2:W-:Y:S01]  /*34510*/  @P2 STG.E.U8 desc[UR56][R8.64], R19 ;  /* 0x0000001308002986 */ /* 0x0005e2000c101138 */
[----:B------:R-:W-:Y:S01]  /*34520*/  PRMT R17, R67, 0x7772, RZ ;  /* 0x0000777243117816 */ /* 0x000fe200000000ff */
[----:B------:R-:W-:Y:S01]  /*34530*/  IMAD.X R11, R18, 0x1, R0, P5 ;  /* 0x00000001120b7824 */ /* 0x000fe200028e0600 */
[----:B------:R-:W-:Y:S01]  /*34540*/  ISETP.GE.AND P3, PT, R14, UR15, PT ;  /* 0x0000000f0e007c0c */ /* 0x000fe2000bf66270 */
[C---:B------:R-:W-:Y:S01]  /*34550*/  VIADD R14, R15.reuse, UR4 ;  /* 0x000000040f0e7c36 */ /* 0x040fe20008000000 */
[-C--:B-1----:R-:W-:Y:S01]  /*34560*/  IADD3 R12, P2, R15, R26.reuse, RZ ;  /* 0x0000001a0f0c7210 */ /* 0x082fe20007f5e0ff */
[----:B------:R-:W-:Y:S01]  /*34570*/  ULDC UR5, c[0x0][0x228] ;  /* 0x00008a0000057ab9 */ /* 0x000fe20000000800 */
[----:B------:R-:W-:Y:S01]  /*34580*/  ISETP.LT.AND P5, PT, R151, UR6, !P4 ;  /* 0x0000000697007c0c */ /* 0x000fe2000e7a1270 */
[----:B------:R1:W-:Y:S01]  /*34590*/  @P6 STG.E.U8 desc[UR56][R10.64], R17 ;  /* 0x000000110a006986 */ /* 0x0003e2000c101138 */
[----:B------:R-:W-:Y:S01]  /*345a0*/  PRMT R67, R67, 0x7773, RZ ;  /* 0x0000777343437816 */ /* 0x000fe200000000ff */
[--C-:B------:R-:W-:Y:S01]  /*345b0*/  IMAD.X R13, R18, 0x1, R27.reuse, P2 ;  /* 0x00000001120d7824 */ /* 0x100fe200010e061b */
[----:B------:R-:W-:Y:S01]  /*345c0*/  SHF.R.S32.HI R16, RZ, 0x1f, R14 ;  /* 0x0000001fff107819 */ /* 0x000fe2000001140e */
[----:B------:R-:W-:Y:S01]  /*345d0*/  VIADD R15, R2, 0x7a ;  /* 0x0000007a020f7836 */ /* 0x000fe20000000000 */
[-C--:B--2---:R-:W-:Y:S01]  /*345e0*/  IADD3 R8, P6, R14, R3.reuse, RZ ;  /* 0x000000030e087210 */ /* 0x084fe20007fde0ff */
[----:B------:R-:W-:Y:S01]  /*345f0*/  ULDC UR4, c[0x0][0x248] ;  /* 0x0000920000047ab9 */ /* 0x000fe20000000800 */
[----:B------:R-:W-:Y:S01]  /*34600*/  ISETP.LT.AND P4, PT, R149, UR5, !P4 ;  /* 0x0000000595007c0c */ /* 0x000fe2000e781270 */
[----:B------:R2:W-:Y:S01]  /*34610*/  @P1 STG.E.U8 desc[UR56][R12.64], R67 ;  /* 0x000000430c001986 */ /* 0x0005e2000c101138 */
[----:B------:R-:W-:Y:S01]  /*34620*/  ULDC UR6, c[0x0][0x228] ;  /* 0x00008a0000067ab9 */ /* 0x000fe20000000800 */
[----:B-1----:R-:W-:Y:S01]  /*34630*/  VIADD R10, R2, 0x7b ;  /* 0x0000007b020a7836 */ /* 0x002fe20000000000 */
[----:B------:R-:W-:Y:S01]  /*34640*/  ISETP.GE.AND P2, PT, R15, UR13, PT ;  /* 0x0000000d0f007c0c */ /* 0x000fe2000bf46270 */
[----:B------:R-:W-:Y:S01]  /*34650*/  IMAD.X R9, R16, 0x1, R0, P6 ;  /* 0x0000000110097824 */ /* 0x000fe200030e0600 */
[----:B0-----:R-:W-:Y:S01]  /*34660*/  PRMT R17, R4, 0x7770, RZ ;  /* 0x0000777004117816 */ /* 0x001fe200000000ff */
[----:B------:R-:W-:Y:S01]  /*34670*/  ULDC UR5, c[0x0][0x228] ;  /* 0x00008a0000057ab9 */ /* 0x000fe20000000800 */
[----:B------:R-:W-:Y:S01]  /*34680*/  ISETP.GE.AND P1, PT, R10, UR19, PT ;  /* 0x000000130a007c0c */ /* 0x000fe2000bf26270 */
[C---:B------:R-:W-:Y:S01]  /*34690*/  VIADD R15, R14.reuse, UR4 ;  /* 0x000000040e0f7c36 */ /* 0x040fe20008000000 */
[----:B------:R-:W-:Y:S01]  /*346a0*/  IADD3 R10, P6, R14, R26, RZ ;  /* 0x0000001a0e0a7210 */ /* 0x000fe20007fde0ff */
[----:B------:R0:W-:Y:S01]  /*346b0*/  @P5 STG.E.U8 desc[UR56][R8.64], R17 ;  /* 0x0000001108005986 */ /* 0x0001e2000c101138 */
[----:B------:R-:W-:Y:S01]  /*346c0*/  PRMT R21, R4, 0x7771, RZ ;  /* 0x0000777104157816 */ /* 0x000fe200000000ff */
[----:B--2---:R-:W-:Y:S01]  /*346d0*/  VIADD R12, R2, 0x7c ;  /* 0x0000007c020c7836 */ /* 0x004fe20000000000 */
[----:B------:R-:W-:Y:S01]  /*346e0*/  ISETP.LT.AND P5, PT, R151, UR6, !P3 ;  /* 0x0000000697007c0c */ /* 0x000fe2000dfa1270 */
[----:B------:R-:W-:Y:S01]  /*346f0*/  IMAD.X R11, R16, 0x1, R27, P6 ;  /* 0x00000001100b7824 */ /* 0x000fe200030e061b */
[----:B------:R-:W-:Y:S01]  /*34700*/  SHF.R.S32.HI R13, RZ, 0x1f, R15 ;  /* 0x0000001fff0d7819 */ /* 0x000fe2000001140f */
[----:B------:R-:W-:Y:S01]  /*34710*/  ULDC UR4, c[0x0][0x248] ;  /* 0x0000920000047ab9 */ /* 0x000fe20000000800 */
[----:B------:R-:W-:Y:S01]  /*34720*/  ISETP.LT.AND P3, PT, R149, UR5, !P3 ;  /* 0x0000000595007c0c */ /* 0x000fe2000df61270 */
[----:B------:R-:W-:Y:S01]  /*34730*/  ULDC UR5, c[0x0][0x228] ;  /* 0x00008a0000057ab9 */ /* 0x000fe20000000800 */
[----:B------:R-:W-:Y:S01]  /*34740*/  PRMT R19, R4, 0x7772, RZ ;  /* 0x0000777204137816 */ /* 0x000fe200000000ff */
[----:B------:R-:W-:Y:S01]  /*34750*/  ULDC UR6, c[0x0][0x228] ;  /* 0x00008a0000067ab9 */ /* 0x000fe20000000800 */
[----:B0-----:R-:W-:Y:S01]  /*34760*/  IADD3 R8, P6, R15, R3, RZ ;  /* 0x000000030f087210 */ /* 0x001fe20007fde0ff */
[----:B------:R0:W-:Y:S01]  /*34770*/  @P4 STG.E.U8 desc[UR56][R10.64], R21 ;  /* 0x000000150a004986 */ /* 0x0001e2000c101138 */
[----:B------:R-:W-:-:S03]  /*34780*/  ISETP.GE.AND P4, PT, R12, UR17, PT ;  /* 0x000000110c007c0c */ /* 0x000fc6000bf86270 */
[--C-:B------:R-:W-:Y:S01]  /*34790*/  IMAD.X R9, R13, 0x1, R0.reuse, P6 ;  /* 0x000000010d097824 */ /* 0x100fe200030e0600 */
[CC--:B------:R-:W-:Y:S01]  /*347a0*/  IADD3 R12, P6, R15.reuse, R26.reuse, RZ ;  /* 0x0000001a0f0c7210 */ /* 0x0c0fe20007fde0ff */
[----:B------:R-:W-:Y:S01]  /*347b0*/  VIADD R15, R15, UR4 ;  /* 0x000000040f0f7c36 */ /* 0x000fe20008000000 */
[----:B------:R-:W-:Y:S01]  /*347c0*/  PRMT R17, R4, 0x7773, RZ ;  /* 0x0000777304117816 */ /* 0x000fe200000000ff */
[----:B------:R-:W-:Y:S02]  /*347d0*/  ULDC UR4, c[0x0][0x248] ;  /* 0x0000920000047ab9 */ /* 0x000fe40000000800 */
[----:B------:R-:W-:Y:S01]  /*347e0*/  IMAD.X R13, R13, 0x1, R27, P6 ;  /* 0x000000010d0d7824 */ /* 0x000fe200030e061b */
[----:B------:R1:W-:Y:S01]  /*347f0*/  @P5 STG.E.U8 desc[UR56][R8.64], R19 ;  /* 0x0000001308005986 */ /* 0x0003e2000c101138 */
[----:B------:R-:W-:Y:S01]  /*34800*/  ISETP.LT.AND P5, PT, R151, UR5, !P2 ;  /* 0x0000000597007c0c */ /* 0x000fe2000d7a1270 */
[----:B------:R-:W-:Y:S01]  /*34810*/  ULDC UR5, c[0x0][0x228] ;  /* 0x00008a0000057ab9 */ /* 0x000fe20000000800 */
[----:B------:R-:W-:Y:S01]  /*34820*/  SHF.R.S32.HI R14, RZ, 0x1f, R15 ;  /* 0x0000001fff0e7819 */ /* 0x000fe2000001140f */
[----:B------:R2:W-:Y:S01]  /*34830*/  @P3 STG.E.U8 desc[UR56][R12.64], R17 ;  /* 0x000000110c003986 */ /* 0x0005e2000c101138 */
[C---:B0-----:R-:W-:Y:S01]  /*34840*/  IADD3 R10, P3, R15.reuse, R3, RZ ;  /* 0x000000030f0a7210 */ /* 0x041fe20007f7e0ff */
[----:B------:R-:W-:Y:S01]  /*34850*/  VIADD R4, R15, UR4 ;  /* 0x000000040f047c36 */ /* 0x000fe20008000000 */
[----:B------:R-:W-:Y:S01]  /*34860*/  ISETP.LT.AND P6, PT, R151, UR6, !P1 ;  /* 0x0000000697007c0c */ /* 0x000fe2000cfc1270 */
[----:B------:R-:W-:Y:S01]  /*34870*/  VIADD R18, R2, 0x7d ;  /* 0x0000007d02127836 */ /* 0x000fe20000000000 */
[----:B------:R-:W-:Y:S01]  /*34880*/  ULDC UR4, c[0x0][0x248] ;  /* 0x0000920000047ab9 */ /* 0x000fe20000000800 */
[----:B------:R-:W-:Y:S01]  /*34890*/  IMAD.X R11, R14, 0x1, R0, P3 ;  /* 0x000000010e0b7824 */ /* 0x000fe200018e0600 */
[----:B------:R-:W-:Y:S01]  /*348a0*/  ISETP.LT.AND P3, PT, R149, UR5, !P2 ;  /* 0x0000000595007c0c */ /* 0x000fe2000d761270 */
[----:B------:R-:W-:Y:S01]  /*348b0*/  ULDC UR5, c[0x0][0x228] ;  /* 0x00008a0000057ab9 */ /* 0x000fe20000000800 */
[----:B-1----:R-:W-:Y:S01]  /*348c0*/  PRMT R19, R5, 0x7770, RZ ;  /* 0x0000777005137816 */ /* 0x002fe200000000ff */
[----:B------:R-:W-:Y:S01]  /*348d0*/  ULDC UR6, c[0x0][0x228] ;  /* 0x00008a0000067ab9 */ /* 0x000fe20000000800 */
[----:B------:R-:W-:-:S02]  /*348e0*/  IADD3 R8, P2, R15, R26, RZ ;  /* 0x0000001a0f087210 */ /* 0x000fc40007f5e0ff */
[----:B------:R-:W-:Y:S01]  /*348f0*/  SHF.R.S32.HI R16, RZ, 0x1f, R4 ;  /* 0x0000001fff107819 */ /* 0x000fe20000011404 */
[----:B------:R0:W-:Y:S01]  /*34900*/  @P5 STG.E.U8 desc[UR56][R10.64], R19 ;  /* 0x000000130a005986 */ /* 0x0001e2000c101138 */
[-C--:B--2---:R-:W-:Y:S01]  /*34910*/  IADD3 R12, P5, R4, R3.reuse, RZ ;  /* 0x00000003040c7210 */ /* 0x084fe20007fbe0ff */
[--C-:B------:R-:W-:Y:S01]  /*34920*/  IMAD.X R9, R14, 0x1, R27.reuse, P2 ;  /* 0x000000010e097824 */ /* 0x100fe200010e061b */
[----:B------:R-:W-:Y:S01]  /*34930*/  ISETP.GE.AND P2, PT, R18, UR23, PT ;  /* 0x0000001712007c0c */ /* 0x000fe2000bf46270 */
[----:B------:R-:W-:Y:S01]  /*34940*/  VIADD R18, R2, 0x7e ;  /* 0x0000007e02127836 */ /* 0x000fe20000000000 */
[C---:B------:R-:W-:Y:S01]  /*34950*/  PRMT R17, R5.reuse, 0x7771, RZ ;  /* 0x0000777105117816 */ /* 0x040fe200000000ff */
[----:B------:R-:W-:Y:S01]  /*34960*/  VIADD R2, R4, UR4 ;  /* 0x0000000404027c36 */ /* 0x000fe20008000000 */
[----:B------:R-:W-:Y:S01]  /*34970*/  PRMT R15, R5, 0x7772, RZ ;  /* 0x00007772050f7816 */ /* 0x000fe200000000ff */
[----:B------:R-:W-:Y:S01]  /*34980*/  IMAD.X R13, R16, 0x1, R0, P5 ;  /* 0x00000001100d7824 */ /* 0x000fe200028e0600 */
[----:B------:R-:W-:Y:S01]  /*34990*/  ISETP.LT.AND P1, PT, R149, UR5, !P1 ;  /* 0x0000000595007c0c */ /* 0x000fe2000cf21270 */
[----:B------:R1:W-:Y:S01]  /*349a0*/  @P3 STG.E.U8 desc[UR56][R8.64], R17 ;  /* 0x0000001108003986 */ /* 0x0003e2000c101138 */
[----:B------:R-:W-:Y:S01]  /*349b0*/  SHF.R.S32.HI R14, RZ, 0x1f, R2 ;  /* 0x0000001fff0e7819 */ /* 0x000fe20000011402 */
[----:B------:R-:W-:Y:S01]  /*349c0*/  ULDC UR4, c[0x0][0x248] ;  /* 0x0000920000047ab9 */ /* 0x000fe20000000800 */
[----:B------:R-:W-:Y:S01]  /*349d0*/  ISETP.LT.AND P5, PT, R151, UR6, !P4 ;  /* 0x0000000697007c0c */ /* 0x000fe2000e7a1270 */
[----:B------:R2:W-:Y:S01]  /*349e0*/  @P6 STG.E.U8 desc[UR56][R12.64], R15 ;  /* 0x0000000f0c006986 */ /* 0x0005e2000c101138 */
[----:B0-----:R-:W-:Y:S01]  /*349f0*/  IADD3 R10, P6, R4, R26, RZ ;  /* 0x0000001a040a7210 */ /* 0x001fe20007fde0ff */
[----:B------:R-:W-:Y:S01]  /*34a00*/  ULDC UR5, c[0x0][0x248] ;  /* 0x0000920000057ab9 */ /* 0x000fe20000000800 */
[----:B------:R-:W-:Y:S01]  /*34a10*/  ISETP.LT.AND P4, PT, R149, UR7, !P4 ;  /* 0x0000000795007c0c */ /* 0x000fe2000e781270 */
[----:B------:R-:W-:Y:S01]  /*34a20*/  ULDC UR6, c[0x0][0x228] ;  /* 0x00008a0000067ab9 */ /* 0x000fe20000000800 */
[----:B------:R-:W-:Y:S01]  /*34a30*/  ULDC UR7, c[0x0][0x228] ;  /* 0x00008a0000077ab9 */ /* 0x000fe20000000800 */
[----:B-1----:R-:W-:Y:S01]  /*34a40*/  IADD3 R8, P3, R2, R3, RZ ;  /* 0x0000000302087210 */ /* 0x002fe20007f7e0ff */
[----:B------:R-:W-:Y:S01]  /*34a50*/  IMAD.X R11, R16, 0x1, R27, P6 ;  /* 0x00000001100b7824 */ /* 0x000fe200030e061b */
[----:B------:R-:W-:-:S03]  /*34a60*/  PRMT R17, R5, 0x7773, RZ ;  /* 0x0000777305117816 */ /* 0x000fc600000000ff */
[----:B------:R-:W-:Y:S01]  /*34a70*/  IMAD.X R9, R14, 0x1, R0, P3 ;  /* 0x000000010e097824 */ /* 0x000fe200018e0600 */
[C---:B------:R-:W-:Y:S01]  /*34a80*/  IADD3 R4, P3, R2.reuse, R26, RZ ;  /* 0x0000001a02047210 */ /* 0x040fe20007f7e0ff */
[----:B------:R-:W-:Y:S01]  /*34a90*/  VIADD R2, R2, UR4 ;  /* 0x0000000402027c36 */ /* 0x000fe20008000000 */
[C---:B--2---:R-:W-:Y:S01]  /*34aa0*/  PRMT R15, R6.reuse, 0x7770, RZ ;  /* 0x00007770060f7816 */ /* 0x044fe200000000ff */
[----:B------:R0:W-:Y:S01]  /*34ab0*/  @P1 STG.E.U8 desc[UR56][R10.64], R17 ;  /* 0x000000110a001986 */ /* 0x0001e2000c101138 */
[----:B------:R-:W-:Y:S01]  /*34ac0*/  PRMT R13, R6, 0x7771, RZ ;  /* 0x00007771060d7816 */ /* 0x000fe200000000ff */
[----:B------:R-:W-:Y:S01]  /*34ad0*/  IMAD.X R5, R14, 0x1, R27, P3 ;  /* 0x000000010e057824 */ /* 0x000fe200018e061b */
[----:B------:R-:W-:Y:S01]  /*34ae0*/  ULDC UR4, c[0x0][0x248] ;  /* 0x0000920000047ab9 */ /* 0x000fe20000000800 */
[----:B------:R-:W-:Y:S01]  /*34af0*/  SHF.R.S32.HI R16, RZ, 0x1f, R2 ;  /* 0x0000001fff107819 */ /* 0x000fe20000011402 */
[----:B------:R-:W-:Y:S01]  /*34b00*/  VIADD R14, R2, UR4 ;  /* 0x00000004020e7c36 */ /* 0x000fe20008000000 */
[----:B------:R1:W-:Y:S01]  /*34b10*/  @P5 STG.E.U8 desc[UR56][R8.64], R15 ;  /* 0x0000000f08005986 */ /* 0x0003e2000c101138 */
[----:B------:R-:W-:Y:S01]  /*34b20*/  ISETP.GE.AND P6, PT, R18, UR21, PT ;  /* 0x0000001512007c0c */ /* 0x000fe2000bfc6270 */
[----:B------:R-:W-:Y:S01]  /*34b30*/  ULDC UR4, c[0x0][0x228] ;  /* 0x00008a0000047ab9 */ /* 0x000fe20000000800 */
[----:B0-----:R-:W-:Y:S01]  /*34b40*/  IADD3 R10, P3, R2, R3, RZ ;  /* 0x00000003020a7210 */ /* 0x001fe20007f7e0ff */
[----:B------:R0:W-:Y:S01]  /*34b50*/  @P4 STG.E.U8 desc[UR56][R4.64], R13 ;  /* 0x0000000d04004986 */ /* 0x0001e2000c101138 */
[----:B------:R-:W-:Y:S01]  /*34b60*/  VIADD R12, R14, UR5 ;  /* 0x000000050e0c7c36 */ /* 0x000fe20008000000 */
[----:B-1----:R-:W-:-:S02]  /*34b70*/  SHF.R.S32.HI R15, RZ, 0x1f, R14 ;  /* 0x0000001fff0f7819 */ /* 0x002fc4000001140e */
[----:B------:R-:W-:Y:S01]  /*34b80*/  IMAD.X R11, R16, 0x1, R0, P3 ;  /* 0x00000001100b7824 */ /* 0x000fe200018e0600 */
[----:B------:R-:W-:Y:S01]  /*34b90*/  ISETP.LT.AND P5, PT, R151, UR6, !P2 ;  /* 0x0000000697007c0c */ /* 0x000fe2000d7a1270 */
[----:B------:R-:W-:Y:S01]  /*34ba0*/  ULDC UR5, c[0x0][0x228] ;  /* 0x00008a0000057ab9 */ /* 0x000fe20000000800 */
[----:B0-----:R-:W-:Y:S02]  /*34bb0*/  IADD3 R4, P4, R2, R26, RZ ;  /* 0x0000001a02047210 */ /* 0x001fe40007f9e0ff */
[----:B------:R-:W-:-:S03]  /*34bc0*/  IADD3 R2, P3, R14, R3, RZ ;  /* 0x000000030e027210 */ /* 0x000fc60007f7e0ff */
[--C-:B------:R-:W-:Y:S01]  /*34bd0*/  IMAD.X R5, R16, 0x1, R27.reuse, P4 ;  /* 0x0000000110057824 */ /* 0x100fe200020e061b */
[C---:B------:R-:W-:Y:S01]  /*34be0*/  IADD3 R8, P4, R12.reuse, R3, RZ ;  /* 0x000000030c087210 */ /* 0x040fe20007f9e0ff */
[----:B------:R-:W-:Y:S01]  /*34bf0*/  IMAD.X R3, R15, 0x1, R0, P3 ;  /* 0x000000010f037824 */ /* 0x000fe200018e0600 */
[----:B------:R-:W-:Y:S02]  /*34c00*/  SHF.R.S32.HI R13, RZ, 0x1f, R12 ;  /* 0x0000001fff0d7819 */ /* 0x000fe4000001140c */
[-C--:B------:R-:W-:Y:S02]  /*34c10*/  IADD3 R12, P3, R12, R26.reuse, RZ ;  /* 0x0000001a0c0c7210 */ /* 0x080fe40007f7e0ff */
[----:B------:R-:W-:Y:S01]  /*34c20*/  ISETP.LT.AND P2, PT, R149, UR4, !P2 ;  /* 0x0000000495007c0c */ /* 0x000fe2000d741270 */
[----:B------:R-:W-:Y:S01]  /*34c30*/  IMAD.X R9, R13, 0x1, R0, P4 ;  /* 0x000000010d097824 */ /* 0x000fe200020e0600 */
[----:B------:R-:W-:Y:S01]  /*34c40*/  ULDC UR4, c[0x0][0x228] ;  /* 0x00008a0000047ab9 */ /* 0x000fe20000000800 */
[----:B------:R-:W-:Y:S01]  /*34c50*/  ISETP.LT.AND P4, PT, R151, UR7, !P6 ;  /* 0x0000000797007c0c */ /* 0x000fe2000f781270 */
[----:B------:R-:W-:Y:S01]  /*34c60*/  IMAD.X R13, R13, 0x1, R27, P3 ;  /* 0x000000010d0d7824 */ /* 0x000fe200018e061b */
[----:B------:R-:W-:-:S02]  /*34c70*/  IADD3 R26, P3, R14, R26, RZ ;  /* 0x0000001a0e1a7210 */ /* 0x000fc40007f7e0ff */
[----:B------:R-:W-:Y:S02]  /*34c80*/  ISETP.LT.AND P6, PT, R149, UR4, !P6 ;  /* 0x0000000495007c0c */ /* 0x000fe4000f7c1270 */
[----:B------:R-:W-:Y:S02]  /*34c90*/  ISETP.LT.AND P1, PT, R151, UR8, !P0 ;  /* 0x0000000897007c0c */ /* 0x000fe4000c721270 */
[----:B------:R-:W-:Y:S01]  /*34ca0*/  ISETP.LT.AND P0, PT, R149, UR5, !P0 ;  /* 0x0000000595007c0c */ /* 0x000fe2000c701270 */
[----:B------:R-:W-:Y:S01]  /*34cb0*/  IMAD.X R27, R15, 0x1, R27, P3 ;  /* 0x000000010f1b7824 */ /* 0x000fe200018e061b */
[C---:B------:R-:W-:Y:S02]  /*34cc0*/  PRMT R23, R6.reuse, 0x7772, RZ ;  /* 0x0000777206177816 */ /* 0x040fe400000000ff */
[----:B------:R-:W-:Y:S02]  /*34cd0*/  PRMT R21, R6, 0x7773, RZ ;  /* 0x0000777306157816 */ /* 0x000fe400000000ff */
[----:B------:R-:W-:-:S02]  /*34ce0*/  PRMT R15, R7, 0x7773, RZ ;  /* 0x00007773070f7816 */ /* 0x000fc400000000ff */
[C---:B------:R-:W-:Y:S02]  /*34cf0*/  PRMT R17, R7.reuse, 0x7772, RZ ;  /* 0x0000777207117816 */ /* 0x040fe400000000ff */
[C---:B------:R-:W-:Y:S02]  /*34d00*/  PRMT R19, R7.reuse, 0x7771, RZ ;  /* 0x0000777107137816 */ /* 0x040fe400000000ff */
[----:B------:R-:W-:Y:S01]  /*34d10*/  PRMT R7, R7, 0x7770, RZ ;  /* 0x0000777007077816 */ /* 0x000fe200000000ff */
[----:B------:R0:W-:Y:S04]  /*34d20*/  @P5 STG.E.U8 desc[UR56][R10.64], R23 ;  /* 0x000000170a005986 */ /* 0x0001e8000c101138 */
[----:B------:R0:W-:Y:S04]  /*34d30*/  @P2 STG.E.U8 desc[UR56][R4.64], R21 ;  /* 0x0000001504002986 */ /* 0x0001e8000c101138 */
[----:B------:R0:W-:Y:S04]  /*34d40*/  @P4 STG.E.U8 desc[UR56][R2.64], R7 ;  /* 0x0000000702004986 */ /* 0x0001e8000c101138 */
[----:B------:R0:W-:Y:S04]  /*34d50*/  @P6 STG.E.U8 desc[UR56][R26.64], R19 ;  /* 0x000000131a006986 */ /* 0x0001e8000c101138 */
[----:B------:R0:W-:Y:S01]  /*34d60*/  @P1 STG.E.U8 desc[UR56][R8.64], R17 ;  /* 0x0000001108001986 */ /* 0x0001e2000c101138 */
[----:B------:R-:W-:Y:S05]  /*34d70*/  @!P0 EXIT ;  /* 0x000000000000894d */ /* 0x000fea0003800000 */
[----:B------:R-:W-:Y:S01]  /*34d80*/  STG.E.U8 desc[UR56][R12.64], R15 ;  /* 0x0000000f0c007986 */ /* 0x000fe2000c101138 */
[----:B------:R-:W-:Y:S05]  /*34d90*/  EXIT ;  /* 0x000000000000794d */ /* 0x000fea0003800000 */
.L_x_3:
[----:B------:R-:W-:-:S00]  /*34da0*/  BRA `(.L_x_3) ;  /* 0xfffffffc00fc7947 */ /* 0x000fc0000383ffff */
[----:B------:R-:W-:-:S00]  /*34db0*/  NOP ;  /* 0x0000000000007918 */ /* 0x000fc00000000000 */
        /* <DEDUP_REMOVED lines=12> */
.L_x_4:


//--------------------- .nv.shared.matmul_kernel  --------------------------
	.section	.nv.shared.matmul_kernel,"aw",@nobits
	.sectionflags	@""
	.align	16
	.zero		1024


//--------------------- .nv.shared.reserved.0     --------------------------
	.section	.nv.shared.reserved.0,"aw",@nobits
	.weak		__nv_reservedSMEM_offset_0_alias
	.size		__nv_reservedSMEM_offset_0_alias, 0, 0
	.other		__nv_reservedSMEM_offset_0_alias,@"STO_CUDA_RESERVED_SHARED STV_DEFAULT"
__nv_reservedSMEM_offset_0_alias:
	.zero		0


//--------------------- .nv.constant0.matmul_kernel --------------------------
	.section	.nv.constant0.matmul_kernel,"a",@progbits
	.sectionflags	@""
	.align	4
.nv.constant0.matmul_kernel:
	.zero		608


//--------------------- SYMBOLS --------------------------

	.type		.nv.reservedSmem.offset0,@object
	.size		.nv.reservedSmem.offset0,0x4
